//
// Generated by NVIDIA NVVM Compiler
//
// Compiler Build ID: CL-36424714
// Cuda compilation tools, release 13.0, V13.0.88
// Based on NVVM 20.0.0
//

.version 9.0
.target sm_100
.address_size 64

	// .globl	_Z31find_canonical_colorings_kernelPKiS0_P8Coloringiii
// _ZZN3cub18CUB_300001_SM_10006detail10merge_sort30DeviceMergeSortBlockSortKernelINS2_10policy_hubIN6thrust24THRUST_300001_SM_1000_NS6detail15normal_iteratorINS6_10device_ptrI8ColoringEEEEE9Policy600ESC_PNS0_8NullTypeESC_SG_jN4cuda3std3__44lessISA_EESA_SF_EEvbT0_T1_T2_T3_T4_PT6_PT7_T5_NS1_7vsmem_tEE19static_temp_storage has been demoted
// _ZZN3cub18CUB_300001_SM_10006detail10merge_sort26DeviceMergeSortMergeKernelINS2_10policy_hubIN6thrust24THRUST_300001_SM_1000_NS6detail15normal_iteratorINS6_10device_ptrI8ColoringEEEEE9Policy600ESC_PNS0_8NullTypeESC_SG_jN4cuda3std3__44lessISA_EESA_SF_EEvbT2_T3_T4_PT6_PT7_T5_PSO_SO_NS1_7vsmem_tEE19static_temp_storage has been demoted
// _ZZN3cub18CUB_300001_SM_10006detail10merge_sort30DeviceMergeSortBlockSortKernelINS2_10policy_hubIN6thrust24THRUST_300001_SM_1000_NS6detail15normal_iteratorINS6_10device_ptrI8ColoringEEEEE9Policy600ESC_PNS0_8NullTypeESC_SG_mN4cuda3std3__44lessISA_EESA_SF_EEvbT0_T1_T2_T3_T4_PT6_PT7_T5_NS1_7vsmem_tEE19static_temp_storage has been demoted
// _ZZN3cub18CUB_300001_SM_10006detail10merge_sort26DeviceMergeSortMergeKernelINS2_10policy_hubIN6thrust24THRUST_300001_SM_1000_NS6detail15normal_iteratorINS6_10device_ptrI8ColoringEEEEE9Policy600ESC_PNS0_8NullTypeESC_SG_mN4cuda3std3__44lessISA_EESA_SF_EEvbT2_T3_T4_PT6_PT7_T5_PSO_SO_NS1_7vsmem_tEE19static_temp_storage has been demoted
.global .align 1 .b8 _ZN34_INTERNAL_eba5b9a9_4_k_cu_4443f96c4cuda3std3__45__cpo5beginE[1];
.global .align 1 .b8 _ZN34_INTERNAL_eba5b9a9_4_k_cu_4443f96c4cuda3std3__45__cpo3endE[1];
.global .align 1 .b8 _ZN34_INTERNAL_eba5b9a9_4_k_cu_4443f96c4cuda3std3__45__cpo6cbeginE[1];
.global .align 1 .b8 _ZN34_INTERNAL_eba5b9a9_4_k_cu_4443f96c4cuda3std3__45__cpo4cendE[1];
.global .align 1 .b8 _ZN34_INTERNAL_eba5b9a9_4_k_cu_4443f96c4cuda3std3__45__cpo6rbeginE[1];
.global .align 1 .b8 _ZN34_INTERNAL_eba5b9a9_4_k_cu_4443f96c4cuda3std3__45__cpo4rendE[1];
.global .align 1 .b8 _ZN34_INTERNAL_eba5b9a9_4_k_cu_4443f96c4cuda3std3__45__cpo7crbeginE[1];
.global .align 1 .b8 _ZN34_INTERNAL_eba5b9a9_4_k_cu_4443f96c4cuda3std3__45__cpo5crendE[1];
.global .align 1 .b8 _ZN34_INTERNAL_eba5b9a9_4_k_cu_4443f96c4cuda3std3__436_GLOBAL__N__eba5b9a9_4_k_cu_4443f96c6ignoreE[1];
.global .align 1 .b8 _ZN34_INTERNAL_eba5b9a9_4_k_cu_4443f96c4cuda3std3__419piecewise_constructE[1];
.global .align 1 .b8 _ZN34_INTERNAL_eba5b9a9_4_k_cu_4443f96c4cuda3std3__48in_placeE[1];
.global .align 1 .b8 _ZN34_INTERNAL_eba5b9a9_4_k_cu_4443f96c4cuda3std3__420unreachable_sentinelE[1];
.global .align 1 .b8 _ZN34_INTERNAL_eba5b9a9_4_k_cu_4443f96c4cuda3std3__47nulloptE[1];
.global .align 1 .b8 _ZN34_INTERNAL_eba5b9a9_4_k_cu_4443f96c4cuda3std3__48unexpectE[1];
.global .align 1 .b8 _ZN34_INTERNAL_eba5b9a9_4_k_cu_4443f96c4cuda3std6ranges3__45__cpo4swapE[1];
.global .align 1 .b8 _ZN34_INTERNAL_eba5b9a9_4_k_cu_4443f96c4cuda3std6ranges3__45__cpo9iter_moveE[1];
.global .align 1 .b8 _ZN34_INTERNAL_eba5b9a9_4_k_cu_4443f96c4cuda3std6ranges3__45__cpo5beginE[1];
.global .align 1 .b8 _ZN34_INTERNAL_eba5b9a9_4_k_cu_4443f96c4cuda3std6ranges3__45__cpo3endE[1];
.global .align 1 .b8 _ZN34_INTERNAL_eba5b9a9_4_k_cu_4443f96c4cuda3std6ranges3__45__cpo6cbeginE[1];
.global .align 1 .b8 _ZN34_INTERNAL_eba5b9a9_4_k_cu_4443f96c4cuda3std6ranges3__45__cpo4cendE[1];
.global .align 1 .b8 _ZN34_INTERNAL_eba5b9a9_4_k_cu_4443f96c4cuda3std6ranges3__45__cpo7advanceE[1];
.global .align 1 .b8 _ZN34_INTERNAL_eba5b9a9_4_k_cu_4443f96c4cuda3std6ranges3__45__cpo9iter_swapE[1];
.global .align 1 .b8 _ZN34_INTERNAL_eba5b9a9_4_k_cu_4443f96c4cuda3std6ranges3__45__cpo4nextE[1];
.global .align 1 .b8 _ZN34_INTERNAL_eba5b9a9_4_k_cu_4443f96c4cuda3std6ranges3__45__cpo4prevE[1];
.global .align 1 .b8 _ZN34_INTERNAL_eba5b9a9_4_k_cu_4443f96c4cuda3std6ranges3__45__cpo4dataE[1];
.global .align 1 .b8 _ZN34_INTERNAL_eba5b9a9_4_k_cu_4443f96c4cuda3std6ranges3__45__cpo5cdataE[1];
.global .align 1 .b8 _ZN34_INTERNAL_eba5b9a9_4_k_cu_4443f96c4cuda3std6ranges3__45__cpo4sizeE[1];
.global .align 1 .b8 _ZN34_INTERNAL_eba5b9a9_4_k_cu_4443f96c4cuda3std6ranges3__45__cpo5ssizeE[1];
.global .align 1 .b8 _ZN34_INTERNAL_eba5b9a9_4_k_cu_4443f96c4cuda3std6ranges3__45__cpo8distanceE[1];
.global .align 1 .b8 _ZN34_INTERNAL_eba5b9a9_4_k_cu_4443f96c6thrust24THRUST_300001_SM_1000_NS8cuda_cub3parE[1];
.global .align 1 .b8 _ZN34_INTERNAL_eba5b9a9_4_k_cu_4443f96c6thrust24THRUST_300001_SM_1000_NS8cuda_cub10par_nosyncE[1];
.global .align 1 .b8 _ZN34_INTERNAL_eba5b9a9_4_k_cu_4443f96c6thrust24THRUST_300001_SM_1000_NS6system6detail10sequential3seqE[1];
.global .align 1 .b8 _ZN34_INTERNAL_eba5b9a9_4_k_cu_4443f96c6thrust24THRUST_300001_SM_1000_NS6system3cpp3parE[1];
.global .align 1 .b8 _ZN34_INTERNAL_eba5b9a9_4_k_cu_4443f96c6thrust24THRUST_300001_SM_1000_NS12placeholders2_1E[1];
.global .align 1 .b8 _ZN34_INTERNAL_eba5b9a9_4_k_cu_4443f96c6thrust24THRUST_300001_SM_1000_NS12placeholders2_2E[1];
.global .align 1 .b8 _ZN34_INTERNAL_eba5b9a9_4_k_cu_4443f96c6thrust24THRUST_300001_SM_1000_NS12placeholders2_3E[1];
.global .align 1 .b8 _ZN34_INTERNAL_eba5b9a9_4_k_cu_4443f96c6thrust24THRUST_300001_SM_1000_NS12placeholders2_4E[1];
.global .align 1 .b8 _ZN34_INTERNAL_eba5b9a9_4_k_cu_4443f96c6thrust24THRUST_300001_SM_1000_NS12placeholders2_5E[1];
.global .align 1 .b8 _ZN34_INTERNAL_eba5b9a9_4_k_cu_4443f96c6thrust24THRUST_300001_SM_1000_NS12placeholders2_6E[1];
.global .align 1 .b8 _ZN34_INTERNAL_eba5b9a9_4_k_cu_4443f96c6thrust24THRUST_300001_SM_1000_NS12placeholders2_7E[1];
.global .align 1 .b8 _ZN34_INTERNAL_eba5b9a9_4_k_cu_4443f96c6thrust24THRUST_300001_SM_1000_NS12placeholders2_8E[1];
.global .align 1 .b8 _ZN34_INTERNAL_eba5b9a9_4_k_cu_4443f96c6thrust24THRUST_300001_SM_1000_NS12placeholders2_9E[1];
.global .align 1 .b8 _ZN34_INTERNAL_eba5b9a9_4_k_cu_4443f96c6thrust24THRUST_300001_SM_1000_NS12placeholders3_10E[1];
.global .align 1 .b8 _ZN34_INTERNAL_eba5b9a9_4_k_cu_4443f96c6thrust24THRUST_300001_SM_1000_NS3seqE[1];
.global .align 1 .b8 _ZN34_INTERNAL_eba5b9a9_4_k_cu_4443f96c6thrust24THRUST_300001_SM_1000_NS6deviceE[1];
.extern .shared .align 16 .b8 _ZN6thrust24THRUST_300001_SM_1000_NS8cuda_cub4core6detail5shmemE[];

.visible .entry _Z31find_canonical_colorings_kernelPKiS0_P8Coloringiii(
	.param .u64 .ptr .align 1 _Z31find_canonical_colorings_kernelPKiS0_P8Coloringiii_param_0,
	.param .u64 .ptr .align 1 _Z31find_canonical_colorings_kernelPKiS0_P8Coloringiii_param_1,
	.param .u64 .ptr .align 1 _Z31find_canonical_colorings_kernelPKiS0_P8Coloringiii_param_2,
	.param .u32 _Z31find_canonical_colorings_kernelPKiS0_P8Coloringiii_param_3,
	.param .u32 _Z31find_canonical_colorings_kernelPKiS0_P8Coloringiii_param_4,
	.param .u32 _Z31find_canonical_colorings_kernelPKiS0_P8Coloringiii_param_5
)
{
	.local .align 4 .b8 	__local_depot0[80];
	.reg .b64 	%SP;
	.reg .b64 	%SPL;
	.reg .pred 	%p<27>;
	.reg .b32 	%r<213>;
	.reg .b64 	%rd<131>;

	mov.u64 	%SPL, __local_depot0;
	ld.param.u64 	%rd15, [_Z31find_canonical_colorings_kernelPKiS0_P8Coloringiii_param_0];
	ld.param.u64 	%rd16, [_Z31find_canonical_colorings_kernelPKiS0_P8Coloringiii_param_1];
	ld.param.u64 	%rd14, [_Z31find_canonical_colorings_kernelPKiS0_P8Coloringiii_param_2];
	ld.param.u32 	%r40, [_Z31find_canonical_colorings_kernelPKiS0_P8Coloringiii_param_3];
	ld.param.u32 	%r38, [_Z31find_canonical_colorings_kernelPKiS0_P8Coloringiii_param_4];
	ld.param.u32 	%r39, [_Z31find_canonical_colorings_kernelPKiS0_P8Coloringiii_param_5];
	cvta.to.global.u64 	%rd1, %rd15;
	cvta.to.global.u64 	%rd2, %rd16;
	add.u64 	%rd3, %SPL, 0;
	add.u64 	%rd4, %SPL, 40;
	mov.u32 	%r41, %ctaid.x;
	mov.u32 	%r42, %ntid.x;
	mov.u32 	%r43, %tid.x;
	mad.lo.s32 	%r1, %r41, %r42, %r43;
	setp.ge.s32 	%p1, %r1, %r40;
	@%p1 bra 	$L__BB0_36;
	setp.lt.s32 	%p2, %r39, 1;
	@%p2 bra 	$L__BB0_14;
	mul.lo.s32 	%r2, %r39, %r1;
	and.b32  	%r3, %r39, 15;
	setp.lt.u32 	%p3, %r39, 16;
	mov.b32 	%r201, 0;
	@%p3 bra 	$L__BB0_5;
	and.b32  	%r201, %r39, 2147483632;
	mov.b32 	%r212, 0;
$L__BB0_4:
	.pragma "nounroll";
	add.s32 	%r46, %r212, %r2;
	mul.wide.s32 	%rd19, %r46, 4;
	add.s64 	%rd20, %rd1, %rd19;
	ld.global.u32 	%r47, [%rd20];
	mul.wide.u32 	%rd21, %r212, 4;
	add.s64 	%rd22, %rd3, %rd21;
	st.local.u32 	[%rd22], %r47;
	ld.global.u32 	%r48, [%rd20+4];
	st.local.u32 	[%rd22+4], %r48;
	ld.global.u32 	%r49, [%rd20+8];
	st.local.u32 	[%rd22+8], %r49;
	ld.global.u32 	%r50, [%rd20+12];
	st.local.u32 	[%rd22+12], %r50;
	ld.global.u32 	%r51, [%rd20+16];
	st.local.u32 	[%rd22+16], %r51;
	ld.global.u32 	%r52, [%rd20+20];
	st.local.u32 	[%rd22+20], %r52;
	ld.global.u32 	%r53, [%rd20+24];
	st.local.u32 	[%rd22+24], %r53;
	ld.global.u32 	%r54, [%rd20+28];
	st.local.u32 	[%rd22+28], %r54;
	ld.global.u32 	%r55, [%rd20+32];
	st.local.u32 	[%rd22+32], %r55;
	ld.global.u32 	%r56, [%rd20+36];
	st.local.u32 	[%rd22+36], %r56;
	ld.global.u32 	%r57, [%rd20+40];
	st.local.u32 	[%rd22+40], %r57;
	ld.global.u32 	%r58, [%rd20+44];
	st.local.u32 	[%rd22+44], %r58;
	ld.global.u32 	%r59, [%rd20+48];
	st.local.u32 	[%rd22+48], %r59;
	ld.global.u32 	%r60, [%rd20+52];
	st.local.u32 	[%rd22+52], %r60;
	ld.global.u32 	%r61, [%rd20+56];
	st.local.u32 	[%rd22+56], %r61;
	ld.global.u32 	%r62, [%rd20+60];
	st.local.u32 	[%rd22+60], %r62;
	add.s32 	%r212, %r212, 16;
	setp.eq.s32 	%p4, %r212, %r201;
	@%p4 bra 	$L__BB0_5;
	bra.uni 	$L__BB0_4;
$L__BB0_5:
	setp.eq.s32 	%p5, %r3, 0;
	@%p5 bra 	$L__BB0_14;
	and.b32  	%r6, %r39, 7;
	setp.lt.u32 	%p6, %r3, 8;
	@%p6 bra 	$L__BB0_8;
	add.s32 	%r63, %r201, %r2;
	mul.wide.s32 	%rd23, %r63, 4;
	add.s64 	%rd24, %rd1, %rd23;
	ld.global.u32 	%r64, [%rd24];
	mul.wide.u32 	%rd25, %r201, 4;
	add.s64 	%rd26, %rd3, %rd25;
	st.local.u32 	[%rd26], %r64;
	ld.global.u32 	%r65, [%rd24+4];
	st.local.u32 	[%rd26+4], %r65;
	ld.global.u32 	%r66, [%rd24+8];
	st.local.u32 	[%rd26+8], %r66;
	ld.global.u32 	%r67, [%rd24+12];
	st.local.u32 	[%rd26+12], %r67;
	ld.global.u32 	%r68, [%rd24+16];
	st.local.u32 	[%rd26+16], %r68;
	ld.global.u32 	%r69, [%rd24+20];
	st.local.u32 	[%rd26+20], %r69;
	ld.global.u32 	%r70, [%rd24+24];
	st.local.u32 	[%rd26+24], %r70;
	ld.global.u32 	%r71, [%rd24+28];
	st.local.u32 	[%rd26+28], %r71;
	add.s32 	%r201, %r201, 8;
$L__BB0_8:
	setp.eq.s32 	%p7, %r6, 0;
	@%p7 bra 	$L__BB0_14;
	and.b32  	%r9, %r39, 3;
	setp.lt.u32 	%p8, %r6, 4;
	@%p8 bra 	$L__BB0_11;
	add.s32 	%r72, %r201, %r2;
	mul.wide.s32 	%rd27, %r72, 4;
	add.s64 	%rd28, %rd1, %rd27;
	ld.global.u32 	%r73, [%rd28];
	mul.wide.u32 	%rd29, %r201, 4;
	add.s64 	%rd30, %rd3, %rd29;
	st.local.u32 	[%rd30], %r73;
	ld.global.u32 	%r74, [%rd28+4];
	st.local.u32 	[%rd30+4], %r74;
	ld.global.u32 	%r75, [%rd28+8];
	st.local.u32 	[%rd30+8], %r75;
	ld.global.u32 	%r76, [%rd28+12];
	st.local.u32 	[%rd30+12], %r76;
	add.s32 	%r201, %r201, 4;
$L__BB0_11:
	setp.eq.s32 	%p9, %r9, 0;
	@%p9 bra 	$L__BB0_14;
	mov.b32 	%r205, 0;
$L__BB0_13:
	.pragma "nounroll";
	add.s32 	%r78, %r201, %r2;
	mul.wide.s32 	%rd31, %r78, 4;
	add.s64 	%rd32, %rd1, %rd31;
	ld.global.u32 	%r79, [%rd32];
	mul.wide.u32 	%rd33, %r201, 4;
	add.s64 	%rd34, %rd3, %rd33;
	st.local.u32 	[%rd34], %r79;
	add.s32 	%r201, %r201, 1;
	add.s32 	%r205, %r205, 1;
	setp.ne.s32 	%p10, %r205, %r9;
	@%p10 bra 	$L__BB0_13;
$L__BB0_14:
	setp.lt.s32 	%p11, %r38, 1;
	@%p11 bra 	$L__BB0_35;
	setp.lt.s32 	%p12, %r39, 1;
	mul.lo.s32 	%r16, %r39, %r1;
	@%p12 bra 	$L__BB0_35;
	and.b32  	%r17, %r39, 15;
	and.b32  	%r18, %r39, 7;
	and.b32  	%r19, %r39, 2147483632;
	and.b32  	%r20, %r39, 3;
	neg.s32 	%r21, %r19;
	mov.b32 	%r206, 0;
$L__BB0_17:
	setp.lt.u32 	%p13, %r39, 16;
	mul.lo.s32 	%r23, %r206, %r39;
	mov.b32 	%r210, 0;
	@%p13 bra 	$L__BB0_20;
	add.s64 	%rd129, %rd4, 32;
	mul.wide.u32 	%rd35, %r23, 4;
	add.s64 	%rd36, %rd2, %rd35;
	add.s64 	%rd130, %rd36, 32;
	mov.u32 	%r207, %r21;
$L__BB0_19:
	.pragma "nounroll";
	ld.global.u32 	%r82, [%rd130+-32];
	add.s32 	%r83, %r82, %r16;
	mul.wide.s32 	%rd37, %r83, 4;
	add.s64 	%rd38, %rd1, %rd37;
	ld.global.u32 	%r84, [%rd38];
	st.local.u32 	[%rd129+-32], %r84;
	ld.global.u32 	%r85, [%rd130+-28];
	add.s32 	%r86, %r85, %r16;
	mul.wide.s32 	%rd39, %r86, 4;
	add.s64 	%rd40, %rd1, %rd39;
	ld.global.u32 	%r87, [%rd40];
	st.local.u32 	[%rd129+-28], %r87;
	ld.global.u32 	%r88, [%rd130+-24];
	add.s32 	%r89, %r88, %r16;
	mul.wide.s32 	%rd41, %r89, 4;
	add.s64 	%rd42, %rd1, %rd41;
	ld.global.u32 	%r90, [%rd42];
	st.local.u32 	[%rd129+-24], %r90;
	ld.global.u32 	%r91, [%rd130+-20];
	add.s32 	%r92, %r91, %r16;
	mul.wide.s32 	%rd43, %r92, 4;
	add.s64 	%rd44, %rd1, %rd43;
	ld.global.u32 	%r93, [%rd44];
	st.local.u32 	[%rd129+-20], %r93;
	ld.global.u32 	%r94, [%rd130+-16];
	add.s32 	%r95, %r94, %r16;
	mul.wide.s32 	%rd45, %r95, 4;
	add.s64 	%rd46, %rd1, %rd45;
	ld.global.u32 	%r96, [%rd46];
	st.local.u32 	[%rd129+-16], %r96;
	ld.global.u32 	%r97, [%rd130+-12];
	add.s32 	%r98, %r97, %r16;
	mul.wide.s32 	%rd47, %r98, 4;
	add.s64 	%rd48, %rd1, %rd47;
	ld.global.u32 	%r99, [%rd48];
	st.local.u32 	[%rd129+-12], %r99;
	ld.global.u32 	%r100, [%rd130+-8];
	add.s32 	%r101, %r100, %r16;
	mul.wide.s32 	%rd49, %r101, 4;
	add.s64 	%rd50, %rd1, %rd49;
	ld.global.u32 	%r102, [%rd50];
	st.local.u32 	[%rd129+-8], %r102;
	ld.global.u32 	%r103, [%rd130+-4];
	add.s32 	%r104, %r103, %r16;
	mul.wide.s32 	%rd51, %r104, 4;
	add.s64 	%rd52, %rd1, %rd51;
	ld.global.u32 	%r105, [%rd52];
	st.local.u32 	[%rd129+-4], %r105;
	ld.global.u32 	%r106, [%rd130];
	add.s32 	%r107, %r106, %r16;
	mul.wide.s32 	%rd53, %r107, 4;
	add.s64 	%rd54, %rd1, %rd53;
	ld.global.u32 	%r108, [%rd54];
	st.local.u32 	[%rd129], %r108;
	ld.global.u32 	%r109, [%rd130+4];
	add.s32 	%r110, %r109, %r16;
	mul.wide.s32 	%rd55, %r110, 4;
	add.s64 	%rd56, %rd1, %rd55;
	ld.global.u32 	%r111, [%rd56];
	st.local.u32 	[%rd129+4], %r111;
	ld.global.u32 	%r112, [%rd130+8];
	add.s32 	%r113, %r112, %r16;
	mul.wide.s32 	%rd57, %r113, 4;
	add.s64 	%rd58, %rd1, %rd57;
	ld.global.u32 	%r114, [%rd58];
	st.local.u32 	[%rd129+8], %r114;
	ld.global.u32 	%r115, [%rd130+12];
	add.s32 	%r116, %r115, %r16;
	mul.wide.s32 	%rd59, %r116, 4;
	add.s64 	%rd60, %rd1, %rd59;
	ld.global.u32 	%r117, [%rd60];
	st.local.u32 	[%rd129+12], %r117;
	ld.global.u32 	%r118, [%rd130+16];
	add.s32 	%r119, %r118, %r16;
	mul.wide.s32 	%rd61, %r119, 4;
	add.s64 	%rd62, %rd1, %rd61;
	ld.global.u32 	%r120, [%rd62];
	st.local.u32 	[%rd129+16], %r120;
	ld.global.u32 	%r121, [%rd130+20];
	add.s32 	%r122, %r121, %r16;
	mul.wide.s32 	%rd63, %r122, 4;
	add.s64 	%rd64, %rd1, %rd63;
	ld.global.u32 	%r123, [%rd64];
	st.local.u32 	[%rd129+20], %r123;
	ld.global.u32 	%r124, [%rd130+24];
	add.s32 	%r125, %r124, %r16;
	mul.wide.s32 	%rd65, %r125, 4;
	add.s64 	%rd66, %rd1, %rd65;
	ld.global.u32 	%r126, [%rd66];
	st.local.u32 	[%rd129+24], %r126;
	ld.global.u32 	%r127, [%rd130+28];
	add.s32 	%r128, %r127, %r16;
	mul.wide.s32 	%rd67, %r128, 4;
	add.s64 	%rd68, %rd1, %rd67;
	ld.global.u32 	%r129, [%rd68];
	st.local.u32 	[%rd129+28], %r129;
	add.s32 	%r207, %r207, 16;
	add.s64 	%rd130, %rd130, 64;
	add.s64 	%rd129, %rd129, 64;
	setp.eq.s32 	%p14, %r207, 0;
	mov.u32 	%r210, %r19;
	@%p14 bra 	$L__BB0_20;
	bra.uni 	$L__BB0_19;
$L__BB0_20:
	setp.eq.s32 	%p15, %r17, 0;
	@%p15 bra 	$L__BB0_30;
	add.s32 	%r130, %r17, -1;
	setp.lt.u32 	%p16, %r130, 7;
	@%p16 bra 	$L__BB0_23;
	add.s32 	%r131, %r210, %r23;
	mul.wide.u32 	%rd69, %r131, 4;
	add.s64 	%rd70, %rd2, %rd69;
	ld.global.u32 	%r132, [%rd70];
	add.s32 	%r133, %r132, %r16;
	mul.wide.s32 	%rd71, %r133, 4;
	add.s64 	%rd72, %rd1, %rd71;
	ld.global.u32 	%r134, [%rd72];
	cvt.u64.u32 	%rd73, %r210;
	mul.wide.u32 	%rd74, %r210, 4;
	add.s64 	%rd75, %rd4, %rd74;
	st.local.u32 	[%rd75], %r134;
	cvt.u64.u32 	%rd76, %r23;
	add.s64 	%rd77, %rd73, %rd76;
	shl.b64 	%rd78, %rd77, 2;
	add.s64 	%rd79, %rd2, %rd78;
	ld.global.u32 	%r135, [%rd79+4];
	add.s32 	%r136, %r135, %r16;
	mul.wide.s32 	%rd80, %r136, 4;
	add.s64 	%rd81, %rd1, %rd80;
	ld.global.u32 	%r137, [%rd81];
	st.local.u32 	[%rd75+4], %r137;
	ld.global.u32 	%r138, [%rd79+8];
	add.s32 	%r139, %r138, %r16;
	mul.wide.s32 	%rd82, %r139, 4;
	add.s64 	%rd83, %rd1, %rd82;
	ld.global.u32 	%r140, [%rd83];
	st.local.u32 	[%rd75+8], %r140;
	ld.global.u32 	%r141, [%rd79+12];
	add.s32 	%r142, %r141, %r16;
	mul.wide.s32 	%rd84, %r142, 4;
	add.s64 	%rd85, %rd1, %rd84;
	ld.global.u32 	%r143, [%rd85];
	st.local.u32 	[%rd75+12], %r143;
	ld.global.u32 	%r144, [%rd79+16];
	add.s32 	%r145, %r144, %r16;
	mul.wide.s32 	%rd86, %r145, 4;
	add.s64 	%rd87, %rd1, %rd86;
	ld.global.u32 	%r146, [%rd87];
	st.local.u32 	[%rd75+16], %r146;
	ld.global.u32 	%r147, [%rd79+20];
	add.s32 	%r148, %r147, %r16;
	mul.wide.s32 	%rd88, %r148, 4;
	add.s64 	%rd89, %rd1, %rd88;
	ld.global.u32 	%r149, [%rd89];
	st.local.u32 	[%rd75+20], %r149;
	ld.global.u32 	%r150, [%rd79+24];
	add.s32 	%r151, %r150, %r16;
	mul.wide.s32 	%rd90, %r151, 4;
	add.s64 	%rd91, %rd1, %rd90;
	ld.global.u32 	%r152, [%rd91];
	st.local.u32 	[%rd75+24], %r152;
	ld.global.u32 	%r153, [%rd79+28];
	add.s32 	%r154, %r153, %r16;
	mul.wide.s32 	%rd92, %r154, 4;
	add.s64 	%rd93, %rd1, %rd92;
	ld.global.u32 	%r155, [%rd93];
	st.local.u32 	[%rd75+28], %r155;
	add.s32 	%r210, %r210, 8;
$L__BB0_23:
	setp.eq.s32 	%p17, %r18, 0;
	@%p17 bra 	$L__BB0_30;
	add.s32 	%r156, %r18, -1;
	setp.lt.u32 	%p18, %r156, 3;
	@%p18 bra 	$L__BB0_26;
	add.s32 	%r157, %r210, %r23;
	mul.wide.u32 	%rd94, %r157, 4;
	add.s64 	%rd95, %rd2, %rd94;
	ld.global.u32 	%r158, [%rd95];
	add.s32 	%r159, %r158, %r16;
	mul.wide.s32 	%rd96, %r159, 4;
	add.s64 	%rd97, %rd1, %rd96;
	ld.global.u32 	%r160, [%rd97];
	cvt.u64.u32 	%rd98, %r210;
	mul.wide.u32 	%rd99, %r210, 4;
	add.s64 	%rd100, %rd4, %rd99;
	st.local.u32 	[%rd100], %r160;
	cvt.u64.u32 	%rd101, %r23;
	add.s64 	%rd102, %rd98, %rd101;
	shl.b64 	%rd103, %rd102, 2;
	add.s64 	%rd104, %rd2, %rd103;
	ld.global.u32 	%r161, [%rd104+4];
	add.s32 	%r162, %r161, %r16;
	mul.wide.s32 	%rd105, %r162, 4;
	add.s64 	%rd106, %rd1, %rd105;
	ld.global.u32 	%r163, [%rd106];
	st.local.u32 	[%rd100+4], %r163;
	ld.global.u32 	%r164, [%rd104+8];
	add.s32 	%r165, %r164, %r16;
	mul.wide.s32 	%rd107, %r165, 4;
	add.s64 	%rd108, %rd1, %rd107;
	ld.global.u32 	%r166, [%rd108];
	st.local.u32 	[%rd100+8], %r166;
	ld.global.u32 	%r167, [%rd104+12];
	add.s32 	%r168, %r167, %r16;
	mul.wide.s32 	%rd109, %r168, 4;
	add.s64 	%rd110, %rd1, %rd109;
	ld.global.u32 	%r169, [%rd110];
	st.local.u32 	[%rd100+12], %r169;
	add.s32 	%r210, %r210, 4;
$L__BB0_26:
	setp.eq.s32 	%p19, %r20, 0;
	@%p19 bra 	$L__BB0_30;
	setp.eq.s32 	%p20, %r20, 1;
	add.s32 	%r170, %r210, %r23;
	mul.wide.u32 	%rd111, %r170, 4;
	add.s64 	%rd112, %rd2, %rd111;
	ld.global.u32 	%r171, [%rd112];
	add.s32 	%r172, %r171, %r16;
	mul.wide.s32 	%rd113, %r172, 4;
	add.s64 	%rd114, %rd1, %rd113;
	ld.global.u32 	%r173, [%rd114];
	cvt.u64.u32 	%rd11, %r210;
	mul.wide.u32 	%rd115, %r210, 4;
	add.s64 	%rd12, %rd4, %rd115;
	st.local.u32 	[%rd12], %r173;
	@%p20 bra 	$L__BB0_30;
	setp.eq.s32 	%p21, %r20, 2;
	cvt.u64.u32 	%rd116, %r23;
	add.s64 	%rd117, %rd11, %rd116;
	shl.b64 	%rd118, %rd117, 2;
	add.s64 	%rd13, %rd2, %rd118;
	ld.global.u32 	%r174, [%rd13+4];
	add.s32 	%r175, %r174, %r16;
	mul.wide.s32 	%rd119, %r175, 4;
	add.s64 	%rd120, %rd1, %rd119;
	ld.global.u32 	%r176, [%rd120];
	st.local.u32 	[%rd12+4], %r176;
	@%p21 bra 	$L__BB0_30;
	ld.global.u32 	%r177, [%rd13+8];
	add.s32 	%r178, %r177, %r16;
	mul.wide.s32 	%rd121, %r178, 4;
	add.s64 	%rd122, %rd1, %rd121;
	ld.global.u32 	%r179, [%rd122];
	st.local.u32 	[%rd12+8], %r179;
$L__BB0_30:
	mov.b32 	%r208, 0;
$L__BB0_31:
	mul.wide.u32 	%rd123, %r208, 4;
	add.s64 	%rd124, %rd4, %rd123;
	ld.local.u32 	%r27, [%rd124];
	add.s64 	%rd125, %rd3, %rd123;
	ld.local.u32 	%r28, [%rd125];
	setp.lt.s32 	%p22, %r27, %r28;
	@%p22 bra 	$L__BB0_33;
	setp.le.s32 	%p23, %r27, %r28;
	add.s32 	%r208, %r208, 1;
	setp.lt.s32 	%p24, %r208, %r39;
	and.pred  	%p25, %p23, %p24;
	@%p25 bra 	$L__BB0_31;
	bra.uni 	$L__BB0_34;
$L__BB0_33:
	ld.local.u32 	%r181, [%rd4];
	ld.local.u32 	%r182, [%rd4+4];
	ld.local.u32 	%r183, [%rd4+8];
	ld.local.u32 	%r184, [%rd4+12];
	ld.local.u32 	%r185, [%rd4+16];
	ld.local.u32 	%r186, [%rd4+20];
	ld.local.u32 	%r187, [%rd4+24];
	ld.local.u32 	%r188, [%rd4+28];
	ld.local.u32 	%r189, [%rd4+32];
	ld.local.u32 	%r190, [%rd4+36];
	st.local.u32 	[%rd3], %r181;
	st.local.u32 	[%rd3+4], %r182;
	st.local.u32 	[%rd3+8], %r183;
	st.local.u32 	[%rd3+12], %r184;
	st.local.u32 	[%rd3+16], %r185;
	st.local.u32 	[%rd3+20], %r186;
	st.local.u32 	[%rd3+24], %r187;
	st.local.u32 	[%rd3+28], %r188;
	st.local.u32 	[%rd3+32], %r189;
	st.local.u32 	[%rd3+36], %r190;
$L__BB0_34:
	add.s32 	%r206, %r206, 1;
	setp.eq.s32 	%p26, %r206, %r38;
	@%p26 bra 	$L__BB0_35;
	bra.uni 	$L__BB0_17;
$L__BB0_35:
	cvta.to.global.u64 	%rd126, %rd14;
	mul.wide.s32 	%rd127, %r1, 40;
	add.s64 	%rd128, %rd126, %rd127;
	ld.local.u32 	%r191, [%rd3];
	ld.local.u32 	%r192, [%rd3+4];
	ld.local.u32 	%r193, [%rd3+8];
	ld.local.u32 	%r194, [%rd3+12];
	ld.local.u32 	%r195, [%rd3+16];
	ld.local.u32 	%r196, [%rd3+20];
	ld.local.u32 	%r197, [%rd3+24];
	ld.local.u32 	%r198, [%rd3+28];
	ld.local.u32 	%r199, [%rd3+32];
	ld.local.u32 	%r200, [%rd3+36];
	st.global.u32 	[%rd128], %r191;
	st.global.u32 	[%rd128+4], %r192;
	st.global.u32 	[%rd128+8], %r193;
	st.global.u32 	[%rd128+12], %r194;
	st.global.u32 	[%rd128+16], %r195;
	st.global.u32 	[%rd128+20], %r196;
	st.global.u32 	[%rd128+24], %r197;
	st.global.u32 	[%rd128+28], %r198;
	st.global.u32 	[%rd128+32], %r199;
	st.global.u32 	[%rd128+36], %r200;
$L__BB0_36:
	ret;

}
	// .globl	_ZN6thrust24THRUST_300001_SM_1000_NS8cuda_cub4core6detail13_kernel_agentINS1_8__unique9InitAgentIN3cub18CUB_300001_SM_100013ScanTileStateIiLb1EEEPiiEEJSA_mSB_EEEvDpT0_
.visible .entry _ZN6thrust24THRUST_300001_SM_1000_NS8cuda_cub4core6detail13_kernel_agentINS1_8__unique9InitAgentIN3cub18CUB_300001_SM_100013ScanTileStateIiLb1EEEPiiEEJSA_mSB_EEEvDpT0_(
	.param .align 8 .b8 _ZN6thrust24THRUST_300001_SM_1000_NS8cuda_cub4core6detail13_kernel_agentINS1_8__unique9InitAgentIN3cub18CUB_300001_SM_100013ScanTileStateIiLb1EEEPiiEEJSA_mSB_EEEvDpT0__param_0[8],
	.param .u64 _ZN6thrust24THRUST_300001_SM_1000_NS8cuda_cub4core6detail13_kernel_agentINS1_8__unique9InitAgentIN3cub18CUB_300001_SM_100013ScanTileStateIiLb1EEEPiiEEJSA_mSB_EEEvDpT0__param_1,
	.param .u64 .ptr .align 1 _ZN6thrust24THRUST_300001_SM_1000_NS8cuda_cub4core6detail13_kernel_agentINS1_8__unique9InitAgentIN3cub18CUB_300001_SM_100013ScanTileStateIiLb1EEEPiiEEJSA_mSB_EEEvDpT0__param_2
)
.maxntid 128
{
	.reg .pred 	%p<6>;
	.reg .b32 	%r<12>;
	.reg .b64 	%rd<9>;

	ld.param.u64 	%rd3, [_ZN6thrust24THRUST_300001_SM_1000_NS8cuda_cub4core6detail13_kernel_agentINS1_8__unique9InitAgentIN3cub18CUB_300001_SM_100013ScanTileStateIiLb1EEEPiiEEJSA_mSB_EEEvDpT0__param_0];
	ld.param.u32 	%r4, [_ZN6thrust24THRUST_300001_SM_1000_NS8cuda_cub4core6detail13_kernel_agentINS1_8__unique9InitAgentIN3cub18CUB_300001_SM_100013ScanTileStateIiLb1EEEPiiEEJSA_mSB_EEEvDpT0__param_1];
	ld.param.u64 	%rd2, [_ZN6thrust24THRUST_300001_SM_1000_NS8cuda_cub4core6detail13_kernel_agentINS1_8__unique9InitAgentIN3cub18CUB_300001_SM_100013ScanTileStateIiLb1EEEPiiEEJSA_mSB_EEEvDpT0__param_2];
	cvta.to.global.u64 	%rd1, %rd3;
	mov.u32 	%r1, %ctaid.x;
	mov.u32 	%r5, %ntid.x;
	mov.u32 	%r2, %tid.x;
	mad.lo.s32 	%r3, %r1, %r5, %r2;
	setp.ge.s32 	%p1, %r3, %r4;
	@%p1 bra 	$L__BB1_2;
	mul.wide.s32 	%rd4, %r3, 8;
	add.s64 	%rd5, %rd1, %rd4;
	mov.b32 	%r6, 0;
	mov.b32 	%r7, 99;
	st.global.v2.u32 	[%rd5+256], {%r7, %r6};
$L__BB1_2:
	setp.ne.s32 	%p2, %r1, 0;
	setp.gt.u32 	%p3, %r2, 31;
	or.pred  	%p4, %p2, %p3;
	@%p4 bra 	$L__BB1_4;
	mul.wide.u32 	%rd6, %r2, 8;
	add.s64 	%rd7, %rd1, %rd6;
	mov.b32 	%r9, 0;
	st.global.v2.u32 	[%rd7], {%r9, %r9};
$L__BB1_4:
	or.b32  	%r10, %r1, %r2;
	setp.ne.s32 	%p5, %r10, 0;
	@%p5 bra 	$L__BB1_6;
	cvta.to.global.u64 	%rd8, %rd2;
	mov.b32 	%r11, 0;
	st.global.u32 	[%rd8], %r11;
$L__BB1_6:
	ret;

}
	// .globl	_ZN6thrust24THRUST_300001_SM_1000_NS8cuda_cub4core6detail13_kernel_agentINS1_8__unique11UniqueAgentINS0_6detail15normal_iteratorINS0_10device_ptrI8ColoringEEEESC_N4cuda3std3__48equal_toISA_EEiPiEEJSC_SC_SH_SI_iN3cub18CUB_300001_SM_100013ScanTileStateIiLb1EEEmEEEvDpT0_
.visible .entry _ZN6thrust24THRUST_300001_SM_1000_NS8cuda_cub4core6detail13_kernel_agentINS1_8__unique11UniqueAgentINS0_6detail15normal_iteratorINS0_10device_ptrI8ColoringEEEESC_N4cuda3std3__48equal_toISA_EEiPiEEJSC_SC_SH_SI_iN3cub18CUB_300001_SM_100013ScanTileStateIiLb1EEEmEEEvDpT0_(
	.param .align 8 .b8 _ZN6thrust24THRUST_300001_SM_1000_NS8cuda_cub4core6detail13_kernel_agentINS1_8__unique11UniqueAgentINS0_6detail15normal_iteratorINS0_10device_ptrI8ColoringEEEESC_N4cuda3std3__48equal_toISA_EEiPiEEJSC_SC_SH_SI_iN3cub18CUB_300001_SM_100013ScanTileStateIiLb1EEEmEEEvDpT0__param_0[8],
	.param .align 8 .b8 _ZN6thrust24THRUST_300001_SM_1000_NS8cuda_cub4core6detail13_kernel_agentINS1_8__unique11UniqueAgentINS0_6detail15normal_iteratorINS0_10device_ptrI8ColoringEEEESC_N4cuda3std3__48equal_toISA_EEiPiEEJSC_SC_SH_SI_iN3cub18CUB_300001_SM_100013ScanTileStateIiLb1EEEmEEEvDpT0__param_1[8],
	.param .align 1 .b8 _ZN6thrust24THRUST_300001_SM_1000_NS8cuda_cub4core6detail13_kernel_agentINS1_8__unique11UniqueAgentINS0_6detail15normal_iteratorINS0_10device_ptrI8ColoringEEEESC_N4cuda3std3__48equal_toISA_EEiPiEEJSC_SC_SH_SI_iN3cub18CUB_300001_SM_100013ScanTileStateIiLb1EEEmEEEvDpT0__param_2[1],
	.param .u64 .ptr .align 1 _ZN6thrust24THRUST_300001_SM_1000_NS8cuda_cub4core6detail13_kernel_agentINS1_8__unique11UniqueAgentINS0_6detail15normal_iteratorINS0_10device_ptrI8ColoringEEEESC_N4cuda3std3__48equal_toISA_EEiPiEEJSC_SC_SH_SI_iN3cub18CUB_300001_SM_100013ScanTileStateIiLb1EEEmEEEvDpT0__param_3,
	.param .u32 _ZN6thrust24THRUST_300001_SM_1000_NS8cuda_cub4core6detail13_kernel_agentINS1_8__unique11UniqueAgentINS0_6detail15normal_iteratorINS0_10device_ptrI8ColoringEEEESC_N4cuda3std3__48equal_toISA_EEiPiEEJSC_SC_SH_SI_iN3cub18CUB_300001_SM_100013ScanTileStateIiLb1EEEmEEEvDpT0__param_4,
	.param .align 8 .b8 _ZN6thrust24THRUST_300001_SM_1000_NS8cuda_cub4core6detail13_kernel_agentINS1_8__unique11UniqueAgentINS0_6detail15normal_iteratorINS0_10device_ptrI8ColoringEEEESC_N4cuda3std3__48equal_toISA_EEiPiEEJSC_SC_SH_SI_iN3cub18CUB_300001_SM_100013ScanTileStateIiLb1EEEmEEEvDpT0__param_5[8],
	.param .u64 _ZN6thrust24THRUST_300001_SM_1000_NS8cuda_cub4core6detail13_kernel_agentINS1_8__unique11UniqueAgentINS0_6detail15normal_iteratorINS0_10device_ptrI8ColoringEEEESC_N4cuda3std3__48equal_toISA_EEiPiEEJSC_SC_SH_SI_iN3cub18CUB_300001_SM_100013ScanTileStateIiLb1EEEmEEEvDpT0__param_6
)
.maxntid 64
{
	.local .align 8 .b8 	__local_depot2[80];
	.reg .b64 	%SP;
	.reg .b64 	%SPL;
	.reg .pred 	%p<129>;
	.reg .b32 	%r<1186>;
	.reg .b64 	%rd<187>;

	mov.u64 	%SPL, __local_depot2;
	ld.param.u64 	%rd3, [_ZN6thrust24THRUST_300001_SM_1000_NS8cuda_cub4core6detail13_kernel_agentINS1_8__unique11UniqueAgentINS0_6detail15normal_iteratorINS0_10device_ptrI8ColoringEEEESC_N4cuda3std3__48equal_toISA_EEiPiEEJSC_SC_SH_SI_iN3cub18CUB_300001_SM_100013ScanTileStateIiLb1EEEmEEEvDpT0__param_5];
	ld.param.u64 	%rd4, [_ZN6thrust24THRUST_300001_SM_1000_NS8cuda_cub4core6detail13_kernel_agentINS1_8__unique11UniqueAgentINS0_6detail15normal_iteratorINS0_10device_ptrI8ColoringEEEESC_N4cuda3std3__48equal_toISA_EEiPiEEJSC_SC_SH_SI_iN3cub18CUB_300001_SM_100013ScanTileStateIiLb1EEEmEEEvDpT0__param_0];
	ld.param.u64 	%rd28, [_ZN6thrust24THRUST_300001_SM_1000_NS8cuda_cub4core6detail13_kernel_agentINS1_8__unique11UniqueAgentINS0_6detail15normal_iteratorINS0_10device_ptrI8ColoringEEEESC_N4cuda3std3__48equal_toISA_EEiPiEEJSC_SC_SH_SI_iN3cub18CUB_300001_SM_100013ScanTileStateIiLb1EEEmEEEvDpT0__param_1];
	ld.param.u32 	%r314, [_ZN6thrust24THRUST_300001_SM_1000_NS8cuda_cub4core6detail13_kernel_agentINS1_8__unique11UniqueAgentINS0_6detail15normal_iteratorINS0_10device_ptrI8ColoringEEEESC_N4cuda3std3__48equal_toISA_EEiPiEEJSC_SC_SH_SI_iN3cub18CUB_300001_SM_100013ScanTileStateIiLb1EEEmEEEvDpT0__param_6];
	add.u64 	%rd1, %SPL, 40;
	add.u64 	%rd2, %SPL, 0;
	cvta.to.global.u64 	%rd5, %rd28;
	mov.u32 	%r1, %ctaid.x;
	shl.b32 	%r2, %r1, 6;
	add.s32 	%r315, %r314, -1;
	setp.ge.s32 	%p2, %r1, %r315;
	@%p2 bra 	$L__BB2_64;
	setp.ne.s32 	%p68, %r1, 0;
	@%p68 bra 	$L__BB2_20;
	mov.u32 	%r1123, %tid.x;
	and.b32  	%r990, %r1123, 992;
	add.s32 	%r993, %r2, %r1123;
	mul.wide.u32 	%rd173, %r993, 40;
	add.s64 	%rd163, %rd4, %rd173;
	// begin inline asm
	ld.global.nc.u32 %r978, [%rd163];
	// end inline asm
	add.s64 	%rd164, %rd163, 4;
	// begin inline asm
	ld.global.nc.u32 %r979, [%rd164];
	// end inline asm
	add.s64 	%rd165, %rd163, 8;
	// begin inline asm
	ld.global.nc.u32 %r980, [%rd165];
	// end inline asm
	add.s64 	%rd166, %rd163, 12;
	// begin inline asm
	ld.global.nc.u32 %r981, [%rd166];
	// end inline asm
	add.s64 	%rd167, %rd163, 16;
	// begin inline asm
	ld.global.nc.u32 %r982, [%rd167];
	// end inline asm
	add.s64 	%rd168, %rd163, 20;
	// begin inline asm
	ld.global.nc.u32 %r983, [%rd168];
	// end inline asm
	add.s64 	%rd169, %rd163, 24;
	// begin inline asm
	ld.global.nc.u32 %r984, [%rd169];
	// end inline asm
	add.s64 	%rd170, %rd163, 28;
	// begin inline asm
	ld.global.nc.u32 %r985, [%rd170];
	// end inline asm
	add.s64 	%rd171, %rd163, 32;
	// begin inline asm
	ld.global.nc.u32 %r986, [%rd171];
	// end inline asm
	add.s64 	%rd172, %rd163, 36;
	// begin inline asm
	ld.global.nc.u32 %r987, [%rd172];
	// end inline asm
	// begin inline asm
	mov.u32 %r988, %laneid;
	// end inline asm
	add.s32 	%r994, %r988, %r990;
	mov.u32 	%r995, _ZN6thrust24THRUST_300001_SM_1000_NS8cuda_cub4core6detail5shmemE;
	mad.lo.s32 	%r996, %r994, 40, %r995;
	st.shared.v2.u32 	[%r996], {%r978, %r979};
	st.shared.v2.u32 	[%r996+8], {%r980, %r981};
	st.shared.v2.u32 	[%r996+16], {%r982, %r983};
	st.shared.v2.u32 	[%r996+24], {%r984, %r985};
	st.shared.v2.u32 	[%r996+32], {%r986, %r987};
	bar.warp.sync 	-1;
	ld.shared.v2.u32 	{%r5, %r6}, [%r996];
	ld.shared.v2.u32 	{%r7, %r8}, [%r996+8];
	ld.shared.v2.u32 	{%r9, %r10}, [%r996+16];
	ld.shared.v2.u32 	{%r11, %r12}, [%r996+24];
	ld.shared.v2.u32 	{%r13, %r14}, [%r996+32];
	st.local.v2.u32 	[%rd2], {%r5, %r6};
	st.local.v2.u32 	[%rd2+8], {%r7, %r8};
	st.local.v2.u32 	[%rd2+16], {%r9, %r10};
	st.local.v2.u32 	[%rd2+24], {%r11, %r12};
	st.local.v2.u32 	[%rd2+32], {%r13, %r14};
	bar.sync 	0;
	mad.lo.s32 	%r997, %r1123, 40, %r995;
	add.s32 	%r15, %r997, 2608;
	st.shared.v2.u32 	[%r997+2608], {%r5, %r6};
	st.shared.v2.u32 	[%r997+2616], {%r7, %r8};
	st.shared.v2.u32 	[%r997+2624], {%r9, %r10};
	st.shared.v2.u32 	[%r997+2632], {%r11, %r12};
	st.shared.v2.u32 	[%r997+2640], {%r13, %r14};
	bar.sync 	0;
	setp.eq.s32 	%p114, %r1123, 0;
	mov.b32 	%r1118, 1;
	@%p114 bra 	$L__BB2_6;
	ld.shared.v2.u32 	{%r999, %r1000}, [%r15+-40];
	ld.shared.v2.u32 	{%r1001, %r1002}, [%r15+-32];
	ld.shared.v2.u32 	{%r1003, %r1004}, [%r15+-24];
	ld.shared.v2.u32 	{%r1005, %r1006}, [%r15+-16];
	ld.shared.v2.u32 	{%r1007, %r1008}, [%r15+-8];
	st.local.v2.u32 	[%rd1], {%r999, %r1000};
	st.local.v2.u32 	[%rd1+8], {%r1001, %r1002};
	st.local.v2.u32 	[%rd1+16], {%r1003, %r1004};
	st.local.v2.u32 	[%rd1+24], {%r1005, %r1006};
	st.local.v2.u32 	[%rd1+32], {%r1007, %r1008};
	mov.b32 	%r1117, 0;
$L__BB2_4:
	mul.wide.u32 	%rd174, %r1117, 4;
	add.s64 	%rd175, %rd1, %rd174;
	ld.local.u32 	%r17, [%rd175];
	add.s64 	%rd176, %rd2, %rd174;
	ld.local.u32 	%r18, [%rd176];
	setp.eq.s32 	%p115, %r17, %r18;
	add.s32 	%r19, %r1117, 1;
	setp.lt.u32 	%p116, %r1117, 9;
	and.pred  	%p117, %p115, %p116;
	mov.u32 	%r1117, %r19;
	@%p117 bra 	$L__BB2_4;
	setp.ne.s32 	%p118, %r17, %r18;
	selp.u32 	%r1118, 1, 0, %p118;
$L__BB2_6:
	bar.sync 	0;
	shr.u32 	%r22, %r1123, 5;
	mov.b32 	%r1011, 1;
	mov.b32 	%r1036, 0;
	mov.b32 	%r1038, -1;
	// begin inline asm
	{  .reg .s32 r0;  .reg .pred p;  shfl.sync.up.b32 r0|p, %r1118, %r1011, %r1036, %r1038;  @p add.s32 r0, r0, %r1118;  mov.s32 %r1009, r0;}
	// end inline asm
	mov.b32 	%r1017, 2;
	// begin inline asm
	{  .reg .s32 r0;  .reg .pred p;  shfl.sync.up.b32 r0|p, %r1009, %r1017, %r1036, %r1038;  @p add.s32 r0, r0, %r1009;  mov.s32 %r1015, r0;}
	// end inline asm
	mov.b32 	%r1023, 4;
	// begin inline asm
	{  .reg .s32 r0;  .reg .pred p;  shfl.sync.up.b32 r0|p, %r1015, %r1023, %r1036, %r1038;  @p add.s32 r0, r0, %r1015;  mov.s32 %r1021, r0;}
	// end inline asm
	mov.b32 	%r1029, 8;
	// begin inline asm
	{  .reg .s32 r0;  .reg .pred p;  shfl.sync.up.b32 r0|p, %r1021, %r1029, %r1036, %r1038;  @p add.s32 r0, r0, %r1021;  mov.s32 %r1027, r0;}
	// end inline asm
	mov.b32 	%r1035, 16;
	// begin inline asm
	{  .reg .s32 r0;  .reg .pred p;  shfl.sync.up.b32 r0|p, %r1027, %r1035, %r1036, %r1038;  @p add.s32 r0, r0, %r1027;  mov.s32 %r1033, r0;}
	// end inline asm
	setp.ne.s32 	%p119, %r988, 31;
	@%p119 bra 	$L__BB2_8;
	shl.b32 	%r1039, %r22, 2;
	add.s32 	%r1041, %r995, %r1039;
	st.shared.u32 	[%r1041], %r1033;
$L__BB2_8:
	setp.ne.s32 	%p120, %r1123, 0;
	bar.sync 	0;
	ld.shared.v2.u32 	{%r1042, %r1043}, [_ZN6thrust24THRUST_300001_SM_1000_NS8cuda_cub4core6detail5shmemE];
	add.s32 	%r24, %r1043, %r1042;
	setp.lt.u32 	%p121, %r1123, 32;
	selp.b32 	%r1044, 0, %r1042, %p121;
	setp.eq.s32 	%p122, %r988, 0;
	sub.s32 	%r1045, %r1033, %r1118;
	selp.b32 	%r1046, 0, %r1045, %p122;
	add.s32 	%r25, %r1044, %r1046;
	@%p120 bra 	$L__BB2_10;
	add.s64 	%rd177, %rd3, 256;
	mov.b32 	%r1047, 101;
	// begin inline asm
	st.relaxed.gpu.v2.u32 [%rd177], {%r1047, %r24};
	// end inline asm
$L__BB2_10:
	bar.sync 	0;
	setp.eq.s32 	%p123, %r1118, 0;
	@%p123 bra 	$L__BB2_12;
	mad.lo.s32 	%r1050, %r25, 40, %r995;
	st.shared.v2.u32 	[%r1050], {%r5, %r6};
	st.shared.v2.u32 	[%r1050+8], {%r7, %r8};
	st.shared.v2.u32 	[%r1050+16], {%r9, %r10};
	st.shared.v2.u32 	[%r1050+24], {%r11, %r12};
	st.shared.v2.u32 	[%r1050+32], {%r13, %r14};
$L__BB2_12:
	bar.sync 	0;
	setp.ge.s32 	%p124, %r1123, %r24;
	@%p124 bra 	$L__BB2_19;
	not.b32 	%r1051, %r1123;
	add.s32 	%r26, %r24, %r1051;
	and.b32  	%r1052, %r26, 192;
	setp.eq.s32 	%p125, %r1052, 192;
	@%p125 bra 	$L__BB2_16;
	shr.u32 	%r1053, %r26, 6;
	add.s32 	%r1054, %r1053, 1;
	and.b32  	%r1055, %r1054, 3;
	neg.s32 	%r1120, %r1055;
	mad.lo.s32 	%r1057, %r1123, 40, %r995;
	add.s32 	%r1119, %r1057, 16;
	mul.wide.u32 	%rd178, %r1123, 40;
	add.s64 	%rd179, %rd178, %rd5;
	add.s64 	%rd183, %rd179, 20;
	shl.b32 	%r1058, %r1054, 6;
	and.b32  	%r1059, %r1058, 192;
	add.s32 	%r1123, %r1123, %r1059;
$L__BB2_15:
	.pragma "nounroll";
	ld.shared.v2.u32 	{%r1060, %r1061}, [%r1119+-16];
	ld.shared.v2.u32 	{%r1062, %r1063}, [%r1119+-8];
	ld.shared.v2.u32 	{%r1064, %r1065}, [%r1119];
	ld.shared.v2.u32 	{%r1066, %r1067}, [%r1119+8];
	ld.shared.v2.u32 	{%r1068, %r1069}, [%r1119+16];
	st.global.u32 	[%rd183+-20], %r1060;
	st.global.u32 	[%rd183+-16], %r1061;
	st.global.u32 	[%rd183+-12], %r1062;
	st.global.u32 	[%rd183+-8], %r1063;
	st.global.u32 	[%rd183+-4], %r1064;
	st.global.u32 	[%rd183], %r1065;
	st.global.u32 	[%rd183+4], %r1066;
	st.global.u32 	[%rd183+8], %r1067;
	st.global.u32 	[%rd183+12], %r1068;
	st.global.u32 	[%rd183+16], %r1069;
	add.s32 	%r1120, %r1120, 1;
	setp.ne.s32 	%p126, %r1120, 0;
	add.s32 	%r1119, %r1119, 2560;
	add.s64 	%rd183, %rd183, 2560;
	@%p126 bra 	$L__BB2_15;
$L__BB2_16:
	setp.lt.u32 	%p127, %r26, 192;
	@%p127 bra 	$L__BB2_19;
	mul.wide.u32 	%rd180, %r1123, 40;
	add.s64 	%rd181, %rd180, %rd5;
	add.s64 	%rd184, %rd181, 5120;
	mad.lo.s32 	%r1071, %r1123, 40, %r995;
	add.s32 	%r1122, %r1071, 5120;
$L__BB2_18:
	ld.shared.v2.u32 	{%r1072, %r1073}, [%r1122+-5120];
	ld.shared.v2.u32 	{%r1074, %r1075}, [%r1122+-5112];
	ld.shared.v2.u32 	{%r1076, %r1077}, [%r1122+-5104];
	ld.shared.v2.u32 	{%r1078, %r1079}, [%r1122+-5096];
	ld.shared.v2.u32 	{%r1080, %r1081}, [%r1122+-5088];
	st.global.u32 	[%rd184+-5120], %r1072;
	st.global.u32 	[%rd184+-5116], %r1073;
	st.global.u32 	[%rd184+-5112], %r1074;
	st.global.u32 	[%rd184+-5108], %r1075;
	st.global.u32 	[%rd184+-5104], %r1076;
	st.global.u32 	[%rd184+-5100], %r1077;
	st.global.u32 	[%rd184+-5096], %r1078;
	st.global.u32 	[%rd184+-5092], %r1079;
	st.global.u32 	[%rd184+-5088], %r1080;
	st.global.u32 	[%rd184+-5084], %r1081;
	ld.shared.v2.u32 	{%r1082, %r1083}, [%r1122+-2560];
	ld.shared.v2.u32 	{%r1084, %r1085}, [%r1122+-2552];
	ld.shared.v2.u32 	{%r1086, %r1087}, [%r1122+-2544];
	ld.shared.v2.u32 	{%r1088, %r1089}, [%r1122+-2536];
	ld.shared.v2.u32 	{%r1090, %r1091}, [%r1122+-2528];
	st.global.u32 	[%rd184+-2560], %r1082;
	st.global.u32 	[%rd184+-2556], %r1083;
	st.global.u32 	[%rd184+-2552], %r1084;
	st.global.u32 	[%rd184+-2548], %r1085;
	st.global.u32 	[%rd184+-2544], %r1086;
	st.global.u32 	[%rd184+-2540], %r1087;
	st.global.u32 	[%rd184+-2536], %r1088;
	st.global.u32 	[%rd184+-2532], %r1089;
	st.global.u32 	[%rd184+-2528], %r1090;
	st.global.u32 	[%rd184+-2524], %r1091;
	ld.shared.v2.u32 	{%r1092, %r1093}, [%r1122];
	ld.shared.v2.u32 	{%r1094, %r1095}, [%r1122+8];
	ld.shared.v2.u32 	{%r1096, %r1097}, [%r1122+16];
	ld.shared.v2.u32 	{%r1098, %r1099}, [%r1122+24];
	ld.shared.v2.u32 	{%r1100, %r1101}, [%r1122+32];
	st.global.u32 	[%rd184], %r1092;
	st.global.u32 	[%rd184+4], %r1093;
	st.global.u32 	[%rd184+8], %r1094;
	st.global.u32 	[%rd184+12], %r1095;
	st.global.u32 	[%rd184+16], %r1096;
	st.global.u32 	[%rd184+20], %r1097;
	st.global.u32 	[%rd184+24], %r1098;
	st.global.u32 	[%rd184+28], %r1099;
	st.global.u32 	[%rd184+32], %r1100;
	st.global.u32 	[%rd184+36], %r1101;
	ld.shared.v2.u32 	{%r1102, %r1103}, [%r1122+2560];
	ld.shared.v2.u32 	{%r1104, %r1105}, [%r1122+2568];
	ld.shared.v2.u32 	{%r1106, %r1107}, [%r1122+2576];
	ld.shared.v2.u32 	{%r1108, %r1109}, [%r1122+2584];
	ld.shared.v2.u32 	{%r1110, %r1111}, [%r1122+2592];
	st.global.u32 	[%rd184+2560], %r1102;
	st.global.u32 	[%rd184+2564], %r1103;
	st.global.u32 	[%rd184+2568], %r1104;
	st.global.u32 	[%rd184+2572], %r1105;
	st.global.u32 	[%rd184+2576], %r1106;
	st.global.u32 	[%rd184+2580], %r1107;
	st.global.u32 	[%rd184+2584], %r1108;
	st.global.u32 	[%rd184+2588], %r1109;
	st.global.u32 	[%rd184+2592], %r1110;
	st.global.u32 	[%rd184+2596], %r1111;
	add.s32 	%r1123, %r1123, 256;
	add.s64 	%rd184, %rd184, 10240;
	add.s32 	%r1122, %r1122, 10240;
	setp.lt.s32 	%p128, %r1123, %r24;
	@%p128 bra 	$L__BB2_18;
$L__BB2_19:
	bar.sync 	0;
	bra.uni 	$L__BB2_131;
$L__BB2_20:
	mov.u32 	%r1140, %tid.x;
	and.b32  	%r748, %r1140, 992;
	add.s32 	%r751, %r2, %r1140;
	mul.wide.u32 	%rd139, %r751, 40;
	add.s64 	%rd119, %rd4, %rd139;
	// begin inline asm
	ld.global.nc.u32 %r727, [%rd119];
	// end inline asm
	add.s64 	%rd120, %rd119, 4;
	// begin inline asm
	ld.global.nc.u32 %r728, [%rd120];
	// end inline asm
	add.s64 	%rd121, %rd119, 8;
	// begin inline asm
	ld.global.nc.u32 %r729, [%rd121];
	// end inline asm
	add.s64 	%rd122, %rd119, 12;
	// begin inline asm
	ld.global.nc.u32 %r730, [%rd122];
	// end inline asm
	add.s64 	%rd123, %rd119, 16;
	// begin inline asm
	ld.global.nc.u32 %r731, [%rd123];
	// end inline asm
	add.s64 	%rd124, %rd119, 20;
	// begin inline asm
	ld.global.nc.u32 %r732, [%rd124];
	// end inline asm
	add.s64 	%rd125, %rd119, 24;
	// begin inline asm
	ld.global.nc.u32 %r733, [%rd125];
	// end inline asm
	add.s64 	%rd126, %rd119, 28;
	// begin inline asm
	ld.global.nc.u32 %r734, [%rd126];
	// end inline asm
	add.s64 	%rd127, %rd119, 32;
	// begin inline asm
	ld.global.nc.u32 %r735, [%rd127];
	// end inline asm
	add.s64 	%rd128, %rd119, 36;
	// begin inline asm
	ld.global.nc.u32 %r736, [%rd128];
	// end inline asm
	// begin inline asm
	mov.u32 %r737, %laneid;
	// end inline asm
	add.s32 	%r752, %r737, %r748;
	mov.u32 	%r753, _ZN6thrust24THRUST_300001_SM_1000_NS8cuda_cub4core6detail5shmemE;
	mad.lo.s32 	%r754, %r752, 40, %r753;
	st.shared.v2.u32 	[%r754], {%r727, %r728};
	st.shared.v2.u32 	[%r754+8], {%r729, %r730};
	st.shared.v2.u32 	[%r754+16], {%r731, %r732};
	st.shared.v2.u32 	[%r754+24], {%r733, %r734};
	st.shared.v2.u32 	[%r754+32], {%r735, %r736};
	bar.warp.sync 	-1;
	ld.shared.v2.u32 	{%r42, %r43}, [%r754];
	ld.shared.v2.u32 	{%r44, %r45}, [%r754+8];
	ld.shared.v2.u32 	{%r46, %r47}, [%r754+16];
	ld.shared.v2.u32 	{%r48, %r49}, [%r754+24];
	ld.shared.v2.u32 	{%r50, %r51}, [%r754+32];
	st.local.v2.u32 	[%rd2], {%r42, %r43};
	st.local.v2.u32 	[%rd2+8], {%r44, %r45};
	st.local.v2.u32 	[%rd2+16], {%r46, %r47};
	st.local.v2.u32 	[%rd2+24], {%r48, %r49};
	st.local.v2.u32 	[%rd2+32], {%r50, %r51};
	bar.sync 	0;
	mul.wide.s32 	%rd140, %r2, 40;
	add.s64 	%rd141, %rd4, %rd140;
	add.s64 	%rd129, %rd141, -40;
	// begin inline asm
	ld.global.nc.u32 %r738, [%rd129];
	// end inline asm
	add.s64 	%rd130, %rd141, -36;
	// begin inline asm
	ld.global.nc.u32 %r739, [%rd130];
	// end inline asm
	add.s64 	%rd131, %rd141, -32;
	// begin inline asm
	ld.global.nc.u32 %r740, [%rd131];
	// end inline asm
	add.s64 	%rd132, %rd141, -28;
	// begin inline asm
	ld.global.nc.u32 %r741, [%rd132];
	// end inline asm
	add.s64 	%rd133, %rd141, -24;
	// begin inline asm
	ld.global.nc.u32 %r742, [%rd133];
	// end inline asm
	add.s64 	%rd134, %rd141, -20;
	// begin inline asm
	ld.global.nc.u32 %r743, [%rd134];
	// end inline asm
	add.s64 	%rd135, %rd141, -16;
	// begin inline asm
	ld.global.nc.u32 %r744, [%rd135];
	// end inline asm
	add.s64 	%rd136, %rd141, -12;
	// begin inline asm
	ld.global.nc.u32 %r745, [%rd136];
	// end inline asm
	add.s64 	%rd137, %rd141, -8;
	// begin inline asm
	ld.global.nc.u32 %r746, [%rd137];
	// end inline asm
	add.s64 	%rd138, %rd141, -4;
	// begin inline asm
	ld.global.nc.u32 %r747, [%rd138];
	// end inline asm
	mad.lo.s32 	%r755, %r1140, 40, %r753;
	add.s32 	%r62, %r755, 2608;
	st.shared.v2.u32 	[%r755+2608], {%r42, %r43};
	st.shared.v2.u32 	[%r755+2616], {%r44, %r45};
	st.shared.v2.u32 	[%r755+2624], {%r46, %r47};
	st.shared.v2.u32 	[%r755+2632], {%r48, %r49};
	st.shared.v2.u32 	[%r755+2640], {%r50, %r51};
	bar.sync 	0;
	setp.ne.s32 	%p69, %r1140, 0;
	@%p69 bra 	$L__BB2_22;
	st.local.v2.u32 	[%rd1], {%r738, %r739};
	st.local.v2.u32 	[%rd1+8], {%r740, %r741};
	st.local.v2.u32 	[%rd1+16], {%r742, %r743};
	st.local.v2.u32 	[%rd1+24], {%r744, %r745};
	st.local.v2.u32 	[%rd1+32], {%r746, %r747};
	bra.uni 	$L__BB2_23;
$L__BB2_22:
	ld.shared.v2.u32 	{%r756, %r757}, [%r62+-40];
	ld.shared.v2.u32 	{%r758, %r759}, [%r62+-32];
	ld.shared.v2.u32 	{%r760, %r761}, [%r62+-24];
	ld.shared.v2.u32 	{%r762, %r763}, [%r62+-16];
	ld.shared.v2.u32 	{%r764, %r765}, [%r62+-8];
	st.local.v2.u32 	[%rd1], {%r756, %r757};
	st.local.v2.u32 	[%rd1+8], {%r758, %r759};
	st.local.v2.u32 	[%rd1+16], {%r760, %r761};
	st.local.v2.u32 	[%rd1+24], {%r762, %r763};
	st.local.v2.u32 	[%rd1+32], {%r764, %r765};
$L__BB2_23:
	mov.b32 	%r1124, 0;
$L__BB2_24:
	mul.wide.u32 	%rd142, %r1124, 4;
	add.s64 	%rd143, %rd1, %rd142;
	ld.local.u32 	%r64, [%rd143];
	add.s64 	%rd144, %rd2, %rd142;
	ld.local.u32 	%r65, [%rd144];
	setp.eq.s32 	%p70, %r64, %r65;
	add.s32 	%r66, %r1124, 1;
	setp.lt.u32 	%p71, %r1124, 9;
	and.pred  	%p72, %p70, %p71;
	mov.u32 	%r1124, %r66;
	@%p72 bra 	$L__BB2_24;
	setp.ne.s32 	%p73, %r64, %r65;
	bar.sync 	0;
	shr.u32 	%r67, %r1140, 5;
	selp.u32 	%r771, 1, 0, %p73;
	mov.b32 	%r769, 1;
	mov.b32 	%r794, 0;
	mov.b32 	%r796, -1;
	// begin inline asm
	{  .reg .s32 r0;  .reg .pred p;  shfl.sync.up.b32 r0|p, %r771, %r769, %r794, %r796;  @p add.s32 r0, r0, %r771;  mov.s32 %r767, r0;}
	// end inline asm
	mov.b32 	%r775, 2;
	// begin inline asm
	{  .reg .s32 r0;  .reg .pred p;  shfl.sync.up.b32 r0|p, %r767, %r775, %r794, %r796;  @p add.s32 r0, r0, %r767;  mov.s32 %r773, r0;}
	// end inline asm
	mov.b32 	%r781, 4;
	// begin inline asm
	{  .reg .s32 r0;  .reg .pred p;  shfl.sync.up.b32 r0|p, %r773, %r781, %r794, %r796;  @p add.s32 r0, r0, %r773;  mov.s32 %r779, r0;}
	// end inline asm
	mov.b32 	%r787, 8;
	// begin inline asm
	{  .reg .s32 r0;  .reg .pred p;  shfl.sync.up.b32 r0|p, %r779, %r787, %r794, %r796;  @p add.s32 r0, r0, %r779;  mov.s32 %r785, r0;}
	// end inline asm
	mov.b32 	%r793, 16;
	// begin inline asm
	{  .reg .s32 r0;  .reg .pred p;  shfl.sync.up.b32 r0|p, %r785, %r793, %r794, %r796;  @p add.s32 r0, r0, %r785;  mov.s32 %r791, r0;}
	// end inline asm
	setp.ne.s32 	%p74, %r737, 31;
	@%p74 bra 	$L__BB2_27;
	shl.b32 	%r797, %r67, 2;
	add.s32 	%r799, %r753, %r797;
	st.shared.u32 	[%r799], %r791;
$L__BB2_27:
	sub.s32 	%r800, %r791, %r771;
	bar.sync 	0;
	ld.shared.v2.u32 	{%r801, %r802}, [_ZN6thrust24THRUST_300001_SM_1000_NS8cuda_cub4core6detail5shmemE];
	add.s32 	%r70, %r802, %r801;
	setp.gt.u32 	%p75, %r1140, 31;
	setp.lt.u32 	%p76, %r1140, 32;
	setp.eq.s32 	%p77, %r737, 0;
	selp.b32 	%r803, 0, %r800, %p77;
	add.s32 	%r1132, %r801, %r803;
	selp.b32 	%r72, %r800, %r1132, %p76;
	@%p75 bra 	$L__BB2_52;
	setp.ne.s32 	%p78, %r1140, 0;
	mov.u32 	%r804, %ctaid.x;
	mul.wide.u32 	%rd145, %r804, 8;
	add.s64 	%rd12, %rd3, %rd145;
	@%p78 bra 	$L__BB2_30;
	st.shared.u32 	[_ZN6thrust24THRUST_300001_SM_1000_NS8cuda_cub4core6detail5shmemE+44], %r70;
	add.s64 	%rd146, %rd12, 256;
	mov.b32 	%r805, 100;
	// begin inline asm
	st.relaxed.gpu.v2.u32 [%rd146], {%r805, %r70};
	// end inline asm
$L__BB2_30:
	mov.u32 	%r807, %nctaid.x;
	setp.gt.u32 	%p79, %r807, 499;
	@%p79 bra 	$L__BB2_32;
	membar.cta;
	bra.uni 	$L__BB2_33;
$L__BB2_32:
	mov.b32 	%r808, 450;
	// begin inline asm
	nanosleep.u32 %r808;
	// end inline asm
$L__BB2_33:
	mul.wide.u32 	%rd148, %r1140, 8;
	xor.b64  	%rd149, %rd148, -8;
	add.s64 	%rd150, %rd12, %rd149;
	add.s64 	%rd147, %rd150, 256;
	// begin inline asm
	ld.relaxed.gpu.v2.u32 {%r1130, %r1126}, [%rd147];
	// end inline asm
$L__BB2_34:
	setp.eq.s32 	%p80, %r1130, 99;
	mov.b32 	%r811, -1;
	vote.sync.any.pred 	%p81, %p80, %r811;
	not.pred 	%p82, %p81;
	@%p82 bra 	$L__BB2_39;
	setp.gt.u32 	%p113, %r807, 499;
	@%p113 bra 	$L__BB2_37;
	membar.cta;
	bra.uni 	$L__BB2_38;
$L__BB2_37:
	mov.b32 	%r975, 350;
	// begin inline asm
	nanosleep.u32 %r975;
	// end inline asm
$L__BB2_38:
	// begin inline asm
	ld.relaxed.gpu.v2.u32 {%r1130, %r1126}, [%rd147];
	// end inline asm
	bra.uni 	$L__BB2_34;
$L__BB2_39:
	setp.eq.s32 	%p83, %r1130, 101;
	mov.b32 	%r838, -1;
	vote.sync.ballot.b32 	%r839, %p83, %r838;
	// begin inline asm
	mov.u32 %r813, %lanemask_ge;
	// end inline asm
	and.b32  	%r840, %r839, %r813;
	or.b32  	%r841, %r840, -2147483648;
	add.s32 	%r842, %r841, -1;
	not.b32 	%r843, %r841;
	and.b32  	%r844, %r843, %r842;
	popc.b32 	%r817, %r844;
	mov.b32 	%r816, 1;
	// begin inline asm
	shfl.sync.down.b32 %r814, %r1126, %r816, %r817, %r838;
	// end inline asm
	setp.lt.s32 	%p85, %r737, %r817;
	selp.b32 	%r845, %r814, 0, %p85;
	add.s32 	%r820, %r845, %r1126;
	mov.b32 	%r821, 2;
	// begin inline asm
	shfl.sync.down.b32 %r819, %r820, %r821, %r817, %r838;
	// end inline asm
	add.s32 	%r846, %r737, 2;
	setp.gt.s32 	%p86, %r846, %r817;
	selp.b32 	%r847, 0, %r819, %p86;
	add.s32 	%r825, %r820, %r847;
	mov.b32 	%r826, 4;
	// begin inline asm
	shfl.sync.down.b32 %r824, %r825, %r826, %r817, %r838;
	// end inline asm
	add.s32 	%r848, %r737, 4;
	setp.gt.s32 	%p87, %r848, %r817;
	selp.b32 	%r849, 0, %r824, %p87;
	add.s32 	%r830, %r825, %r849;
	mov.b32 	%r831, 8;
	// begin inline asm
	shfl.sync.down.b32 %r829, %r830, %r831, %r817, %r838;
	// end inline asm
	add.s32 	%r850, %r737, 8;
	setp.gt.s32 	%p88, %r850, %r817;
	selp.b32 	%r851, 0, %r829, %p88;
	add.s32 	%r835, %r830, %r851;
	mov.b32 	%r836, 16;
	// begin inline asm
	shfl.sync.down.b32 %r834, %r835, %r836, %r817, %r838;
	// end inline asm
	add.s32 	%r852, %r737, 16;
	setp.gt.s32 	%p89, %r852, %r817;
	selp.b32 	%r853, 0, %r834, %p89;
	add.s32 	%r1127, %r835, %r853;
	not.b32 	%r854, %r1140;
	add.s32 	%r1129, %r804, %r854;
	add.s64 	%rd14, %rd3, 256;
$L__BB2_40:
	setp.ne.s32 	%p90, %r1130, 101;
	mov.b32 	%r856, -1;
	vote.sync.all.pred 	%p91, %p90, %r856;
	not.pred 	%p92, %p91;
	@%p92 bra 	$L__BB2_48;
	mul.wide.s32 	%rd157, %r1129, 8;
	add.s64 	%rd158, %rd14, %rd157;
	add.s64 	%rd156, %rd158, -256;
	// begin inline asm
	ld.relaxed.gpu.v2.u32 {%r1130, %r1131}, [%rd156];
	// end inline asm
$L__BB2_42:
	setp.eq.s32 	%p102, %r1130, 99;
	mov.b32 	%r927, -1;
	vote.sync.any.pred 	%p103, %p102, %r927;
	not.pred 	%p104, %p103;
	@%p104 bra 	$L__BB2_47;
	mov.u32 	%r970, %nctaid.x;
	setp.gt.u32 	%p112, %r970, 499;
	@%p112 bra 	$L__BB2_45;
	membar.cta;
	bra.uni 	$L__BB2_46;
$L__BB2_45:
	mov.b32 	%r971, 350;
	// begin inline asm
	nanosleep.u32 %r971;
	// end inline asm
$L__BB2_46:
	// begin inline asm
	ld.relaxed.gpu.v2.u32 {%r1130, %r1131}, [%rd156];
	// end inline asm
	bra.uni 	$L__BB2_42;
$L__BB2_47:
	setp.eq.s32 	%p105, %r1130, 101;
	mov.b32 	%r953, -1;
	vote.sync.ballot.b32 	%r954, %p105, %r953;
	and.b32  	%r955, %r954, %r813;
	or.b32  	%r956, %r955, -2147483648;
	add.s32 	%r957, %r956, -1;
	not.b32 	%r958, %r956;
	and.b32  	%r959, %r958, %r957;
	popc.b32 	%r932, %r959;
	mov.b32 	%r931, 1;
	// begin inline asm
	shfl.sync.down.b32 %r929, %r1131, %r931, %r932, %r953;
	// end inline asm
	setp.lt.s32 	%p107, %r737, %r932;
	selp.b32 	%r960, %r929, 0, %p107;
	add.s32 	%r935, %r960, %r1131;
	mov.b32 	%r936, 2;
	// begin inline asm
	shfl.sync.down.b32 %r934, %r935, %r936, %r932, %r953;
	// end inline asm
	add.s32 	%r961, %r737, 2;
	setp.gt.s32 	%p108, %r961, %r932;
	selp.b32 	%r962, 0, %r934, %p108;
	add.s32 	%r940, %r935, %r962;
	mov.b32 	%r941, 4;
	// begin inline asm
	shfl.sync.down.b32 %r939, %r940, %r941, %r932, %r953;
	// end inline asm
	add.s32 	%r963, %r737, 4;
	setp.gt.s32 	%p109, %r963, %r932;
	selp.b32 	%r964, 0, %r939, %p109;
	add.s32 	%r945, %r940, %r964;
	mov.b32 	%r946, 8;
	// begin inline asm
	shfl.sync.down.b32 %r944, %r945, %r946, %r932, %r953;
	// end inline asm
	add.s32 	%r965, %r737, 8;
	setp.gt.s32 	%p110, %r965, %r932;
	selp.b32 	%r966, 0, %r944, %p110;
	add.s32 	%r950, %r945, %r966;
	mov.b32 	%r951, 16;
	// begin inline asm
	shfl.sync.down.b32 %r949, %r950, %r951, %r932, %r953;
	// end inline asm
	add.s32 	%r967, %r737, 16;
	setp.gt.s32 	%p111, %r967, %r932;
	selp.b32 	%r968, 0, %r949, %p111;
	add.s32 	%r969, %r968, %r1127;
	add.s32 	%r1127, %r969, %r950;
	add.s32 	%r1129, %r1129, -32;
	bra.uni 	$L__BB2_40;
$L__BB2_48:
	setp.ne.s32 	%p93, %r1140, 0;
	@%p93 bra 	$L__BB2_50;
	add.s32 	%r859, %r1127, %r70;
	add.s64 	%rd151, %rd12, 256;
	mov.b32 	%r858, 101;
	// begin inline asm
	st.relaxed.gpu.v2.u32 [%rd151], {%r858, %r859};
	// end inline asm
	st.shared.u32 	[_ZN6thrust24THRUST_300001_SM_1000_NS8cuda_cub4core6detail5shmemE+36], %r1127;
	st.shared.u32 	[_ZN6thrust24THRUST_300001_SM_1000_NS8cuda_cub4core6detail5shmemE+40], %r859;
$L__BB2_50:
	setp.ne.s32 	%p94, %r737, 0;
	mov.u32 	%r1132, %r72;
	@%p94 bra 	$L__BB2_52;
	st.shared.u32 	[_ZN6thrust24THRUST_300001_SM_1000_NS8cuda_cub4core6detail5shmemE+12], %r1127;
	mov.u32 	%r1132, %r1127;
$L__BB2_52:
	setp.eq.s32 	%p95, %r1140, 0;
	bar.sync 	0;
	@%p95 bra 	$L__BB2_54;
	ld.shared.u32 	%r860, [_ZN6thrust24THRUST_300001_SM_1000_NS8cuda_cub4core6detail5shmemE+12];
	add.s32 	%r1132, %r860, %r1132;
$L__BB2_54:
	setp.eq.s32 	%p96, %r64, %r65;
	ld.shared.u32 	%r100, [_ZN6thrust24THRUST_300001_SM_1000_NS8cuda_cub4core6detail5shmemE+44];
	ld.shared.u32 	%r101, [_ZN6thrust24THRUST_300001_SM_1000_NS8cuda_cub4core6detail5shmemE+36];
	bar.sync 	0;
	@%p96 bra 	$L__BB2_56;
	sub.s32 	%r861, %r1132, %r101;
	mad.lo.s32 	%r863, %r861, 40, %r753;
	st.shared.v2.u32 	[%r863], {%r42, %r43};
	st.shared.v2.u32 	[%r863+8], {%r44, %r45};
	st.shared.v2.u32 	[%r863+16], {%r46, %r47};
	st.shared.v2.u32 	[%r863+24], {%r48, %r49};
	st.shared.v2.u32 	[%r863+32], {%r50, %r51};
$L__BB2_56:
	bar.sync 	0;
	setp.ge.s32 	%p97, %r1140, %r100;
	@%p97 bra 	$L__BB2_63;
	not.b32 	%r864, %r1140;
	add.s32 	%r102, %r100, %r864;
	and.b32  	%r865, %r102, 192;
	setp.eq.s32 	%p98, %r865, 192;
	@%p98 bra 	$L__BB2_60;
	shr.u32 	%r866, %r102, 6;
	add.s32 	%r867, %r866, 1;
	and.b32  	%r868, %r867, 3;
	neg.s32 	%r1136, %r868;
	mad.lo.s32 	%r870, %r1140, 40, %r753;
	add.s32 	%r1135, %r870, 16;
	add.s64 	%rd15, %rd5, 20;
	add.s32 	%r1134, %r1140, %r101;
	shl.b32 	%r871, %r867, 6;
	and.b32  	%r872, %r871, 192;
	add.s32 	%r1140, %r1140, %r872;
$L__BB2_59:
	.pragma "nounroll";
	mul.wide.s32 	%rd152, %r1134, 40;
	add.s64 	%rd153, %rd15, %rd152;
	ld.shared.v2.u32 	{%r873, %r874}, [%r1135+-16];
	ld.shared.v2.u32 	{%r875, %r876}, [%r1135+-8];
	ld.shared.v2.u32 	{%r877, %r878}, [%r1135];
	ld.shared.v2.u32 	{%r879, %r880}, [%r1135+8];
	ld.shared.v2.u32 	{%r881, %r882}, [%r1135+16];
	st.global.u32 	[%rd153+-20], %r873;
	st.global.u32 	[%rd153+-16], %r874;
	st.global.u32 	[%rd153+-12], %r875;
	st.global.u32 	[%rd153+-8], %r876;
	st.global.u32 	[%rd153+-4], %r877;
	st.global.u32 	[%rd153], %r878;
	st.global.u32 	[%rd153+4], %r879;
	st.global.u32 	[%rd153+8], %r880;
	st.global.u32 	[%rd153+12], %r881;
	st.global.u32 	[%rd153+16], %r882;
	add.s32 	%r1136, %r1136, 1;
	setp.ne.s32 	%p99, %r1136, 0;
	add.s32 	%r1135, %r1135, 2560;
	add.s32 	%r1134, %r1134, 64;
	@%p99 bra 	$L__BB2_59;
$L__BB2_60:
	setp.lt.u32 	%p100, %r102, 192;
	@%p100 bra 	$L__BB2_63;
	add.s64 	%rd16, %rd5, 5120;
	add.s32 	%r1139, %r1140, %r101;
	mad.lo.s32 	%r884, %r1140, 40, %r753;
	add.s32 	%r1138, %r884, 5120;
$L__BB2_62:
	mul.wide.s32 	%rd154, %r1139, 40;
	add.s64 	%rd155, %rd16, %rd154;
	ld.shared.v2.u32 	{%r885, %r886}, [%r1138+-5120];
	ld.shared.v2.u32 	{%r887, %r888}, [%r1138+-5112];
	ld.shared.v2.u32 	{%r889, %r890}, [%r1138+-5104];
	ld.shared.v2.u32 	{%r891, %r892}, [%r1138+-5096];
	ld.shared.v2.u32 	{%r893, %r894}, [%r1138+-5088];
	st.global.u32 	[%rd155+-5120], %r885;
	st.global.u32 	[%rd155+-5116], %r886;
	st.global.u32 	[%rd155+-5112], %r887;
	st.global.u32 	[%rd155+-5108], %r888;
	st.global.u32 	[%rd155+-5104], %r889;
	st.global.u32 	[%rd155+-5100], %r890;
	st.global.u32 	[%rd155+-5096], %r891;
	st.global.u32 	[%rd155+-5092], %r892;
	st.global.u32 	[%rd155+-5088], %r893;
	st.global.u32 	[%rd155+-5084], %r894;
	ld.shared.v2.u32 	{%r895, %r896}, [%r1138+-2560];
	ld.shared.v2.u32 	{%r897, %r898}, [%r1138+-2552];
	ld.shared.v2.u32 	{%r899, %r900}, [%r1138+-2544];
	ld.shared.v2.u32 	{%r901, %r902}, [%r1138+-2536];
	ld.shared.v2.u32 	{%r903, %r904}, [%r1138+-2528];
	st.global.u32 	[%rd155+-2560], %r895;
	st.global.u32 	[%rd155+-2556], %r896;
	st.global.u32 	[%rd155+-2552], %r897;
	st.global.u32 	[%rd155+-2548], %r898;
	st.global.u32 	[%rd155+-2544], %r899;
	st.global.u32 	[%rd155+-2540], %r900;
	st.global.u32 	[%rd155+-2536], %r901;
	st.global.u32 	[%rd155+-2532], %r902;
	st.global.u32 	[%rd155+-2528], %r903;
	st.global.u32 	[%rd155+-2524], %r904;
	ld.shared.v2.u32 	{%r905, %r906}, [%r1138];
	ld.shared.v2.u32 	{%r907, %r908}, [%r1138+8];
	ld.shared.v2.u32 	{%r909, %r910}, [%r1138+16];
	ld.shared.v2.u32 	{%r911, %r912}, [%r1138+24];
	ld.shared.v2.u32 	{%r913, %r914}, [%r1138+32];
	st.global.u32 	[%rd155], %r905;
	st.global.u32 	[%rd155+4], %r906;
	st.global.u32 	[%rd155+8], %r907;
	st.global.u32 	[%rd155+12], %r908;
	st.global.u32 	[%rd155+16], %r909;
	st.global.u32 	[%rd155+20], %r910;
	st.global.u32 	[%rd155+24], %r911;
	st.global.u32 	[%rd155+28], %r912;
	st.global.u32 	[%rd155+32], %r913;
	st.global.u32 	[%rd155+36], %r914;
	ld.shared.v2.u32 	{%r915, %r916}, [%r1138+2560];
	ld.shared.v2.u32 	{%r917, %r918}, [%r1138+2568];
	ld.shared.v2.u32 	{%r919, %r920}, [%r1138+2576];
	ld.shared.v2.u32 	{%r921, %r922}, [%r1138+2584];
	ld.shared.v2.u32 	{%r923, %r924}, [%r1138+2592];
	st.global.u32 	[%rd155+2560], %r915;
	st.global.u32 	[%rd155+2564], %r916;
	st.global.u32 	[%rd155+2568], %r917;
	st.global.u32 	[%rd155+2572], %r918;
	st.global.u32 	[%rd155+2576], %r919;
	st.global.u32 	[%rd155+2580], %r920;
	st.global.u32 	[%rd155+2584], %r921;
	st.global.u32 	[%rd155+2588], %r922;
	st.global.u32 	[%rd155+2592], %r923;
	st.global.u32 	[%rd155+2596], %r924;
	add.s32 	%r1140, %r1140, 256;
	add.s32 	%r1139, %r1139, 256;
	add.s32 	%r1138, %r1138, 10240;
	setp.lt.s32 	%p101, %r1140, %r100;
	@%p101 bra 	$L__BB2_62;
$L__BB2_63:
	bar.sync 	0;
	bra.uni 	$L__BB2_131;
$L__BB2_64:
	ld.param.u32 	%r1112, [_ZN6thrust24THRUST_300001_SM_1000_NS8cuda_cub4core6detail13_kernel_agentINS1_8__unique11UniqueAgentINS0_6detail15normal_iteratorINS0_10device_ptrI8ColoringEEEESC_N4cuda3std3__48equal_toISA_EEiPiEEJSC_SC_SH_SI_iN3cub18CUB_300001_SM_100013ScanTileStateIiLb1EEEmEEEvDpT0__param_4];
	sub.s32 	%r122, %r1112, %r2;
	setp.ne.s32 	%p3, %r1, 0;
	@%p3 bra 	$L__BB2_83;
	mul.wide.u32 	%rd99, %r2, 40;
	add.s64 	%rd89, %rd4, %rd99;
	// begin inline asm
	ld.global.nc.u32 %r1150, [%rd89];
	// end inline asm
	add.s64 	%rd90, %rd89, 4;
	// begin inline asm
	ld.global.nc.u32 %r1149, [%rd90];
	// end inline asm
	add.s64 	%rd91, %rd89, 8;
	// begin inline asm
	ld.global.nc.u32 %r1148, [%rd91];
	// end inline asm
	add.s64 	%rd92, %rd89, 12;
	// begin inline asm
	ld.global.nc.u32 %r1147, [%rd92];
	// end inline asm
	add.s64 	%rd93, %rd89, 16;
	// begin inline asm
	ld.global.nc.u32 %r1146, [%rd93];
	// end inline asm
	add.s64 	%rd94, %rd89, 20;
	// begin inline asm
	ld.global.nc.u32 %r1145, [%rd94];
	// end inline asm
	add.s64 	%rd95, %rd89, 24;
	// begin inline asm
	ld.global.nc.u32 %r1144, [%rd95];
	// end inline asm
	add.s64 	%rd96, %rd89, 28;
	// begin inline asm
	ld.global.nc.u32 %r1143, [%rd96];
	// end inline asm
	add.s64 	%rd97, %rd89, 32;
	// begin inline asm
	ld.global.nc.u32 %r1142, [%rd97];
	// end inline asm
	add.s64 	%rd98, %rd89, 36;
	// begin inline asm
	ld.global.nc.u32 %r1141, [%rd98];
	// end inline asm
	mov.u32 	%r1157, %tid.x;
	and.b32  	%r134, %r1157, 992;
	setp.ge.s32 	%p51, %r1157, %r122;
	@%p51 bra 	$L__BB2_67;
	add.s32 	%r605, %r2, %r1157;
	mul.wide.u32 	%rd110, %r605, 40;
	add.s64 	%rd100, %rd4, %rd110;
	// begin inline asm
	ld.global.nc.u32 %r1150, [%rd100];
	// end inline asm
	add.s64 	%rd101, %rd100, 4;
	// begin inline asm
	ld.global.nc.u32 %r1149, [%rd101];
	// end inline asm
	add.s64 	%rd102, %rd100, 8;
	// begin inline asm
	ld.global.nc.u32 %r1148, [%rd102];
	// end inline asm
	add.s64 	%rd103, %rd100, 12;
	// begin inline asm
	ld.global.nc.u32 %r1147, [%rd103];
	// end inline asm
	add.s64 	%rd104, %rd100, 16;
	// begin inline asm
	ld.global.nc.u32 %r1146, [%rd104];
	// end inline asm
	add.s64 	%rd105, %rd100, 20;
	// begin inline asm
	ld.global.nc.u32 %r1145, [%rd105];
	// end inline asm
	add.s64 	%rd106, %rd100, 24;
	// begin inline asm
	ld.global.nc.u32 %r1144, [%rd106];
	// end inline asm
	add.s64 	%rd107, %rd100, 28;
	// begin inline asm
	ld.global.nc.u32 %r1143, [%rd107];
	// end inline asm
	add.s64 	%rd108, %rd100, 32;
	// begin inline asm
	ld.global.nc.u32 %r1142, [%rd108];
	// end inline asm
	add.s64 	%rd109, %rd100, 36;
	// begin inline asm
	ld.global.nc.u32 %r1141, [%rd109];
	// end inline asm
	st.local.v2.u32 	[%rd2], {%r1150, %r1149};
	st.local.u32 	[%rd2+8], %r1148;
$L__BB2_67:
	// begin inline asm
	mov.u32 %r606, %laneid;
	// end inline asm
	add.s32 	%r608, %r606, %r134;
	mov.u32 	%r609, _ZN6thrust24THRUST_300001_SM_1000_NS8cuda_cub4core6detail5shmemE;
	mad.lo.s32 	%r610, %r608, 40, %r609;
	st.shared.v2.u32 	[%r610], {%r1150, %r1149};
	st.shared.v2.u32 	[%r610+8], {%r1148, %r1147};
	st.shared.v2.u32 	[%r610+16], {%r1146, %r1145};
	st.shared.v2.u32 	[%r610+24], {%r1144, %r1143};
	st.shared.v2.u32 	[%r610+32], {%r1142, %r1141};
	bar.warp.sync 	-1;
	ld.shared.v2.u32 	{%r157, %r158}, [%r610];
	ld.shared.v2.u32 	{%r159, %r160}, [%r610+8];
	ld.shared.v2.u32 	{%r161, %r162}, [%r610+16];
	ld.shared.v2.u32 	{%r163, %r164}, [%r610+24];
	ld.shared.v2.u32 	{%r165, %r166}, [%r610+32];
	st.local.v2.u32 	[%rd2], {%r157, %r158};
	st.local.v2.u32 	[%rd2+8], {%r159, %r160};
	st.local.v2.u32 	[%rd2+16], {%r161, %r162};
	st.local.v2.u32 	[%rd2+24], {%r163, %r164};
	st.local.v2.u32 	[%rd2+32], {%r165, %r166};
	bar.sync 	0;
	mad.lo.s32 	%r611, %r1157, 40, %r609;
	add.s32 	%r167, %r611, 2608;
	st.shared.v2.u32 	[%r611+2608], {%r157, %r158};
	st.shared.v2.u32 	[%r611+2616], {%r159, %r160};
	st.shared.v2.u32 	[%r611+2624], {%r161, %r162};
	st.shared.v2.u32 	[%r611+2632], {%r163, %r164};
	st.shared.v2.u32 	[%r611+2640], {%r165, %r166};
	bar.sync 	0;
	setp.eq.s32 	%p52, %r1157, 0;
	mov.b32 	%r1152, 1;
	@%p52 bra 	$L__BB2_71;
	ld.shared.v2.u32 	{%r613, %r614}, [%r167+-40];
	ld.shared.v2.u32 	{%r615, %r616}, [%r167+-32];
	ld.shared.v2.u32 	{%r617, %r618}, [%r167+-24];
	ld.shared.v2.u32 	{%r619, %r620}, [%r167+-16];
	ld.shared.v2.u32 	{%r621, %r622}, [%r167+-8];
	st.local.v2.u32 	[%rd1], {%r613, %r614};
	st.local.v2.u32 	[%rd1+8], {%r615, %r616};
	st.local.v2.u32 	[%rd1+16], {%r617, %r618};
	st.local.v2.u32 	[%rd1+24], {%r619, %r620};
	st.local.v2.u32 	[%rd1+32], {%r621, %r622};
	mov.b32 	%r1151, 0;
$L__BB2_69:
	mul.wide.u32 	%rd111, %r1151, 4;
	add.s64 	%rd112, %rd1, %rd111;
	ld.local.u32 	%r169, [%rd112];
	add.s64 	%rd113, %rd2, %rd111;
	ld.local.u32 	%r170, [%rd113];
	setp.eq.s32 	%p53, %r169, %r170;
	add.s32 	%r171, %r1151, 1;
	setp.lt.u32 	%p54, %r1151, 9;
	and.pred  	%p55, %p53, %p54;
	mov.u32 	%r1151, %r171;
	@%p55 bra 	$L__BB2_69;
	setp.ne.s32 	%p56, %r169, %r170;
	selp.u32 	%r1152, 1, 0, %p56;
$L__BB2_71:
	setp.lt.s32 	%p57, %r1157, %r122;
	selp.b32 	%r627, %r1152, 1, %p57;
	bar.sync 	0;
	shr.u32 	%r175, %r1157, 5;
	mov.b32 	%r625, 1;
	mov.b32 	%r650, 0;
	mov.b32 	%r652, -1;
	// begin inline asm
	{  .reg .s32 r0;  .reg .pred p;  shfl.sync.up.b32 r0|p, %r627, %r625, %r650, %r652;  @p add.s32 r0, r0, %r627;  mov.s32 %r623, r0;}
	// end inline asm
	mov.b32 	%r631, 2;
	// begin inline asm
	{  .reg .s32 r0;  .reg .pred p;  shfl.sync.up.b32 r0|p, %r623, %r631, %r650, %r652;  @p add.s32 r0, r0, %r623;  mov.s32 %r629, r0;}
	// end inline asm
	mov.b32 	%r637, 4;
	// begin inline asm
	{  .reg .s32 r0;  .reg .pred p;  shfl.sync.up.b32 r0|p, %r629, %r637, %r650, %r652;  @p add.s32 r0, r0, %r629;  mov.s32 %r635, r0;}
	// end inline asm
	mov.b32 	%r643, 8;
	// begin inline asm
	{  .reg .s32 r0;  .reg .pred p;  shfl.sync.up.b32 r0|p, %r635, %r643, %r650, %r652;  @p add.s32 r0, r0, %r635;  mov.s32 %r641, r0;}
	// end inline asm
	mov.b32 	%r649, 16;
	// begin inline asm
	{  .reg .s32 r0;  .reg .pred p;  shfl.sync.up.b32 r0|p, %r641, %r649, %r650, %r652;  @p add.s32 r0, r0, %r641;  mov.s32 %r647, r0;}
	// end inline asm
	setp.ne.s32 	%p58, %r606, 31;
	@%p58 bra 	$L__BB2_73;
	shl.b32 	%r653, %r175, 2;
	add.s32 	%r655, %r609, %r653;
	st.shared.u32 	[%r655], %r647;
$L__BB2_73:
	bar.sync 	0;
	ld.shared.v2.u32 	{%r177, %r178}, [_ZN6thrust24THRUST_300001_SM_1000_NS8cuda_cub4core6detail5shmemE];
	setp.lt.u32 	%p59, %r1157, 32;
	selp.b32 	%r656, 0, %r177, %p59;
	setp.eq.s32 	%p60, %r606, 0;
	sub.s32 	%r657, %r647, %r627;
	selp.b32 	%r658, 0, %r657, %p60;
	add.s32 	%r179, %r656, %r658;
	add.s32 	%r659, %r122, %r177;
	add.s32 	%r660, %r659, %r178;
	add.s32 	%r1185, %r660, -64;
	bar.sync 	0;
	setp.eq.s32 	%p61, %r627, 0;
	@%p61 bra 	$L__BB2_75;
	mad.lo.s32 	%r662, %r179, 40, %r609;
	st.shared.v2.u32 	[%r662], {%r157, %r158};
	st.shared.v2.u32 	[%r662+8], {%r159, %r160};
	st.shared.v2.u32 	[%r662+16], {%r161, %r162};
	st.shared.v2.u32 	[%r662+24], {%r163, %r164};
	st.shared.v2.u32 	[%r662+32], {%r165, %r166};
$L__BB2_75:
	bar.sync 	0;
	setp.ge.s32 	%p62, %r1157, %r1185;
	@%p62 bra 	$L__BB2_82;
	ld.param.u32 	%r1116, [_ZN6thrust24THRUST_300001_SM_1000_NS8cuda_cub4core6detail13_kernel_agentINS1_8__unique11UniqueAgentINS0_6detail15normal_iteratorINS0_10device_ptrI8ColoringEEEESC_N4cuda3std3__48equal_toISA_EEiPiEEJSC_SC_SH_SI_iN3cub18CUB_300001_SM_100013ScanTileStateIiLb1EEEmEEEvDpT0__param_4];
	add.s32 	%r663, %r178, %r177;
	add.s32 	%r664, %r663, %r1116;
	sub.s32 	%r665, %r664, %r1157;
	add.s32 	%r181, %r665, -65;
	and.b32  	%r666, %r181, 192;
	setp.eq.s32 	%p63, %r666, 192;
	@%p63 bra 	$L__BB2_79;
	shr.u32 	%r667, %r181, 6;
	add.s32 	%r668, %r667, 1;
	and.b32  	%r669, %r668, 3;
	neg.s32 	%r1154, %r669;
	mad.lo.s32 	%r671, %r1157, 40, %r609;
	add.s32 	%r1153, %r671, 16;
	mul.wide.u32 	%rd114, %r1157, 40;
	add.s64 	%rd115, %rd114, %rd5;
	add.s64 	%rd185, %rd115, 20;
	shl.b32 	%r672, %r668, 6;
	and.b32  	%r673, %r672, 192;
	add.s32 	%r1157, %r1157, %r673;
$L__BB2_78:
	.pragma "nounroll";
	ld.shared.v2.u32 	{%r674, %r675}, [%r1153+-16];
	ld.shared.v2.u32 	{%r676, %r677}, [%r1153+-8];
	ld.shared.v2.u32 	{%r678, %r679}, [%r1153];
	ld.shared.v2.u32 	{%r680, %r681}, [%r1153+8];
	ld.shared.v2.u32 	{%r682, %r683}, [%r1153+16];
	st.global.u32 	[%rd185+-20], %r674;
	st.global.u32 	[%rd185+-16], %r675;
	st.global.u32 	[%rd185+-12], %r676;
	st.global.u32 	[%rd185+-8], %r677;
	st.global.u32 	[%rd185+-4], %r678;
	st.global.u32 	[%rd185], %r679;
	st.global.u32 	[%rd185+4], %r680;
	st.global.u32 	[%rd185+8], %r681;
	st.global.u32 	[%rd185+12], %r682;
	st.global.u32 	[%rd185+16], %r683;
	add.s32 	%r1154, %r1154, 1;
	setp.ne.s32 	%p64, %r1154, 0;
	add.s32 	%r1153, %r1153, 2560;
	add.s64 	%rd185, %rd185, 2560;
	@%p64 bra 	$L__BB2_78;
$L__BB2_79:
	setp.lt.u32 	%p65, %r181, 192;
	@%p65 bra 	$L__BB2_82;
	mul.wide.u32 	%rd116, %r1157, 40;
	add.s64 	%rd117, %rd116, %rd5;
	add.s64 	%rd186, %rd117, 5120;
	mad.lo.s32 	%r685, %r1157, 40, %r609;
	add.s32 	%r1156, %r685, 5120;
$L__BB2_81:
	ld.shared.v2.u32 	{%r686, %r687}, [%r1156+-5120];
	ld.shared.v2.u32 	{%r688, %r689}, [%r1156+-5112];
	ld.shared.v2.u32 	{%r690, %r691}, [%r1156+-5104];
	ld.shared.v2.u32 	{%r692, %r693}, [%r1156+-5096];
	ld.shared.v2.u32 	{%r694, %r695}, [%r1156+-5088];
	st.global.u32 	[%rd186+-5120], %r686;
	st.global.u32 	[%rd186+-5116], %r687;
	st.global.u32 	[%rd186+-5112], %r688;
	st.global.u32 	[%rd186+-5108], %r689;
	st.global.u32 	[%rd186+-5104], %r690;
	st.global.u32 	[%rd186+-5100], %r691;
	st.global.u32 	[%rd186+-5096], %r692;
	st.global.u32 	[%rd186+-5092], %r693;
	st.global.u32 	[%rd186+-5088], %r694;
	st.global.u32 	[%rd186+-5084], %r695;
	ld.shared.v2.u32 	{%r696, %r697}, [%r1156+-2560];
	ld.shared.v2.u32 	{%r698, %r699}, [%r1156+-2552];
	ld.shared.v2.u32 	{%r700, %r701}, [%r1156+-2544];
	ld.shared.v2.u32 	{%r702, %r703}, [%r1156+-2536];
	ld.shared.v2.u32 	{%r704, %r705}, [%r1156+-2528];
	st.global.u32 	[%rd186+-2560], %r696;
	st.global.u32 	[%rd186+-2556], %r697;
	st.global.u32 	[%rd186+-2552], %r698;
	st.global.u32 	[%rd186+-2548], %r699;
	st.global.u32 	[%rd186+-2544], %r700;
	st.global.u32 	[%rd186+-2540], %r701;
	st.global.u32 	[%rd186+-2536], %r702;
	st.global.u32 	[%rd186+-2532], %r703;
	st.global.u32 	[%rd186+-2528], %r704;
	st.global.u32 	[%rd186+-2524], %r705;
	ld.shared.v2.u32 	{%r706, %r707}, [%r1156];
	ld.shared.v2.u32 	{%r708, %r709}, [%r1156+8];
	ld.shared.v2.u32 	{%r710, %r711}, [%r1156+16];
	ld.shared.v2.u32 	{%r712, %r713}, [%r1156+24];
	ld.shared.v2.u32 	{%r714, %r715}, [%r1156+32];
	st.global.u32 	[%rd186], %r706;
	st.global.u32 	[%rd186+4], %r707;
	st.global.u32 	[%rd186+8], %r708;
	st.global.u32 	[%rd186+12], %r709;
	st.global.u32 	[%rd186+16], %r710;
	st.global.u32 	[%rd186+20], %r711;
	st.global.u32 	[%rd186+24], %r712;
	st.global.u32 	[%rd186+28], %r713;
	st.global.u32 	[%rd186+32], %r714;
	st.global.u32 	[%rd186+36], %r715;
	ld.shared.v2.u32 	{%r716, %r717}, [%r1156+2560];
	ld.shared.v2.u32 	{%r718, %r719}, [%r1156+2568];
	ld.shared.v2.u32 	{%r720, %r721}, [%r1156+2576];
	ld.shared.v2.u32 	{%r722, %r723}, [%r1156+2584];
	ld.shared.v2.u32 	{%r724, %r725}, [%r1156+2592];
	st.global.u32 	[%rd186+2560], %r716;
	st.global.u32 	[%rd186+2564], %r717;
	st.global.u32 	[%rd186+2568], %r718;
	st.global.u32 	[%rd186+2572], %r719;
	st.global.u32 	[%rd186+2576], %r720;
	st.global.u32 	[%rd186+2580], %r721;
	st.global.u32 	[%rd186+2584], %r722;
	st.global.u32 	[%rd186+2588], %r723;
	st.global.u32 	[%rd186+2592], %r724;
	st.global.u32 	[%rd186+2596], %r725;
	add.s32 	%r1157, %r1157, 256;
	add.s64 	%rd186, %rd186, 10240;
	add.s32 	%r1156, %r1156, 10240;
	setp.lt.s32 	%p66, %r1157, %r1185;
	@%p66 bra 	$L__BB2_81;
$L__BB2_82:
	bar.sync 	0;
	bra.uni 	$L__BB2_129;
$L__BB2_83:
	mul.wide.u32 	%rd41, %r2, 40;
	add.s64 	%rd31, %rd4, %rd41;
	// begin inline asm
	ld.global.nc.u32 %r1167, [%rd31];
	// end inline asm
	add.s64 	%rd32, %rd31, 4;
	// begin inline asm
	ld.global.nc.u32 %r1166, [%rd32];
	// end inline asm
	add.s64 	%rd33, %rd31, 8;
	// begin inline asm
	ld.global.nc.u32 %r1165, [%rd33];
	// end inline asm
	add.s64 	%rd34, %rd31, 12;
	// begin inline asm
	ld.global.nc.u32 %r1164, [%rd34];
	// end inline asm
	add.s64 	%rd35, %rd31, 16;
	// begin inline asm
	ld.global.nc.u32 %r1163, [%rd35];
	// end inline asm
	add.s64 	%rd36, %rd31, 20;
	// begin inline asm
	ld.global.nc.u32 %r1162, [%rd36];
	// end inline asm
	add.s64 	%rd37, %rd31, 24;
	// begin inline asm
	ld.global.nc.u32 %r1161, [%rd37];
	// end inline asm
	add.s64 	%rd38, %rd31, 28;
	// begin inline asm
	ld.global.nc.u32 %r1160, [%rd38];
	// end inline asm
	add.s64 	%rd39, %rd31, 32;
	// begin inline asm
	ld.global.nc.u32 %r1159, [%rd39];
	// end inline asm
	add.s64 	%rd40, %rd31, 36;
	// begin inline asm
	ld.global.nc.u32 %r1158, [%rd40];
	// end inline asm
	mov.u32 	%r1184, %tid.x;
	setp.ge.s32 	%p4, %r1184, %r122;
	@%p4 bra 	$L__BB2_85;
	add.s32 	%r336, %r2, %r1184;
	mul.wide.u32 	%rd52, %r336, 40;
	add.s64 	%rd42, %rd4, %rd52;
	// begin inline asm
	ld.global.nc.u32 %r1167, [%rd42];
	// end inline asm
	add.s64 	%rd43, %rd42, 4;
	// begin inline asm
	ld.global.nc.u32 %r1166, [%rd43];
	// end inline asm
	add.s64 	%rd44, %rd42, 8;
	// begin inline asm
	ld.global.nc.u32 %r1165, [%rd44];
	// end inline asm
	add.s64 	%rd45, %rd42, 12;
	// begin inline asm
	ld.global.nc.u32 %r1164, [%rd45];
	// end inline asm
	add.s64 	%rd46, %rd42, 16;
	// begin inline asm
	ld.global.nc.u32 %r1163, [%rd46];
	// end inline asm
	add.s64 	%rd47, %rd42, 20;
	// begin inline asm
	ld.global.nc.u32 %r1162, [%rd47];
	// end inline asm
	add.s64 	%rd48, %rd42, 24;
	// begin inline asm
	ld.global.nc.u32 %r1161, [%rd48];
	// end inline asm
	add.s64 	%rd49, %rd42, 28;
	// begin inline asm
	ld.global.nc.u32 %r1160, [%rd49];
	// end inline asm
	add.s64 	%rd50, %rd42, 32;
	// begin inline asm
	ld.global.nc.u32 %r1159, [%rd50];
	// end inline asm
	add.s64 	%rd51, %rd42, 36;
	// begin inline asm
	ld.global.nc.u32 %r1158, [%rd51];
	// end inline asm
	st.local.v2.u32 	[%rd2], {%r1167, %r1166};
	st.local.u32 	[%rd2+8], %r1165;
$L__BB2_85:
	// begin inline asm
	mov.u32 %r337, %laneid;
	// end inline asm
	and.b32  	%r348, %r1184, 992;
	add.s32 	%r349, %r337, %r348;
	mov.u32 	%r350, _ZN6thrust24THRUST_300001_SM_1000_NS8cuda_cub4core6detail5shmemE;
	mad.lo.s32 	%r351, %r349, 40, %r350;
	st.shared.v2.u32 	[%r351], {%r1167, %r1166};
	st.shared.v2.u32 	[%r351+8], {%r1165, %r1164};
	st.shared.v2.u32 	[%r351+16], {%r1163, %r1162};
	st.shared.v2.u32 	[%r351+24], {%r1161, %r1160};
	st.shared.v2.u32 	[%r351+32], {%r1159, %r1158};
	bar.warp.sync 	-1;
	ld.shared.v2.u32 	{%r228, %r229}, [%r351];
	ld.shared.v2.u32 	{%r230, %r231}, [%r351+8];
	ld.shared.v2.u32 	{%r232, %r233}, [%r351+16];
	ld.shared.v2.u32 	{%r234, %r235}, [%r351+24];
	ld.shared.v2.u32 	{%r236, %r237}, [%r351+32];
	st.local.v2.u32 	[%rd2], {%r228, %r229};
	st.local.v2.u32 	[%rd2+8], {%r230, %r231};
	st.local.v2.u32 	[%rd2+16], {%r232, %r233};
	st.local.v2.u32 	[%rd2+24], {%r234, %r235};
	st.local.v2.u32 	[%rd2+32], {%r236, %r237};
	bar.sync 	0;
	mul.wide.s32 	%rd63, %r2, 40;
	add.s64 	%rd64, %rd4, %rd63;
	add.s64 	%rd53, %rd64, -40;
	// begin inline asm
	ld.global.nc.u32 %r338, [%rd53];
	// end inline asm
	add.s64 	%rd54, %rd64, -36;
	// begin inline asm
	ld.global.nc.u32 %r339, [%rd54];
	// end inline asm
	add.s64 	%rd55, %rd64, -32;
	// begin inline asm
	ld.global.nc.u32 %r340, [%rd55];
	// end inline asm
	add.s64 	%rd56, %rd64, -28;
	// begin inline asm
	ld.global.nc.u32 %r341, [%rd56];
	// end inline asm
	add.s64 	%rd57, %rd64, -24;
	// begin inline asm
	ld.global.nc.u32 %r342, [%rd57];
	// end inline asm
	add.s64 	%rd58, %rd64, -20;
	// begin inline asm
	ld.global.nc.u32 %r343, [%rd58];
	// end inline asm
	add.s64 	%rd59, %rd64, -16;
	// begin inline asm
	ld.global.nc.u32 %r344, [%rd59];
	// end inline asm
	add.s64 	%rd60, %rd64, -12;
	// begin inline asm
	ld.global.nc.u32 %r345, [%rd60];
	// end inline asm
	add.s64 	%rd61, %rd64, -8;
	// begin inline asm
	ld.global.nc.u32 %r346, [%rd61];
	// end inline asm
	add.s64 	%rd62, %rd64, -4;
	// begin inline asm
	ld.global.nc.u32 %r347, [%rd62];
	// end inline asm
	mad.lo.s32 	%r354, %r1184, 40, %r350;
	add.s32 	%r248, %r354, 2608;
	st.shared.v2.u32 	[%r354+2608], {%r228, %r229};
	st.shared.v2.u32 	[%r354+2616], {%r230, %r231};
	st.shared.v2.u32 	[%r354+2624], {%r232, %r233};
	st.shared.v2.u32 	[%r354+2632], {%r234, %r235};
	st.shared.v2.u32 	[%r354+2640], {%r236, %r237};
	bar.sync 	0;
	setp.ne.s32 	%p5, %r1184, 0;
	@%p5 bra 	$L__BB2_87;
	st.local.v2.u32 	[%rd1], {%r338, %r339};
	st.local.v2.u32 	[%rd1+8], {%r340, %r341};
	st.local.v2.u32 	[%rd1+16], {%r342, %r343};
	st.local.v2.u32 	[%rd1+24], {%r344, %r345};
	st.local.v2.u32 	[%rd1+32], {%r346, %r347};
	bra.uni 	$L__BB2_88;
$L__BB2_87:
	ld.shared.v2.u32 	{%r355, %r356}, [%r248+-40];
	ld.shared.v2.u32 	{%r357, %r358}, [%r248+-32];
	ld.shared.v2.u32 	{%r359, %r360}, [%r248+-24];
	ld.shared.v2.u32 	{%r361, %r362}, [%r248+-16];
	ld.shared.v2.u32 	{%r363, %r364}, [%r248+-8];
	st.local.v2.u32 	[%rd1], {%r355, %r356};
	st.local.v2.u32 	[%rd1+8], {%r357, %r358};
	st.local.v2.u32 	[%rd1+16], {%r359, %r360};
	st.local.v2.u32 	[%rd1+24], {%r361, %r362};
	st.local.v2.u32 	[%rd1+32], {%r363, %r364};
$L__BB2_88:
	mov.b32 	%r1168, 0;
$L__BB2_89:
	mul.wide.u32 	%rd65, %r1168, 4;
	add.s64 	%rd66, %rd1, %rd65;
	ld.local.u32 	%r250, [%rd66];
	add.s64 	%rd67, %rd2, %rd65;
	ld.local.u32 	%r251, [%rd67];
	setp.eq.s32 	%p6, %r250, %r251;
	add.s32 	%r252, %r1168, 1;
	setp.lt.u32 	%p7, %r1168, 9;
	and.pred  	%p8, %p6, %p7;
	mov.u32 	%r1168, %r252;
	@%p8 bra 	$L__BB2_89;
	ld.param.u32 	%r1113, [_ZN6thrust24THRUST_300001_SM_1000_NS8cuda_cub4core6detail13_kernel_agentINS1_8__unique11UniqueAgentINS0_6detail15normal_iteratorINS0_10device_ptrI8ColoringEEEESC_N4cuda3std3__48equal_toISA_EEiPiEEJSC_SC_SH_SI_iN3cub18CUB_300001_SM_100013ScanTileStateIiLb1EEEmEEEvDpT0__param_4];
	setp.ne.s32 	%p9, %r250, %r251;
	shl.b32 	%r396, %r1, 6;
	sub.s32 	%r397, %r1113, %r396;
	setp.ge.s32 	%p10, %r1184, %r397;
	or.pred  	%p1, %p10, %p9;
	bar.sync 	0;
	shr.u32 	%r254, %r1184, 5;
	selp.u32 	%r370, 1, 0, %p1;
	mov.b32 	%r368, 1;
	mov.b32 	%r393, 0;
	mov.b32 	%r395, -1;
	// begin inline asm
	{  .reg .s32 r0;  .reg .pred p;  shfl.sync.up.b32 r0|p, %r370, %r368, %r393, %r395;  @p add.s32 r0, r0, %r370;  mov.s32 %r366, r0;}
	// end inline asm
	mov.b32 	%r374, 2;
	// begin inline asm
	{  .reg .s32 r0;  .reg .pred p;  shfl.sync.up.b32 r0|p, %r366, %r374, %r393, %r395;  @p add.s32 r0, r0, %r366;  mov.s32 %r372, r0;}
	// end inline asm
	mov.b32 	%r380, 4;
	// begin inline asm
	{  .reg .s32 r0;  .reg .pred p;  shfl.sync.up.b32 r0|p, %r372, %r380, %r393, %r395;  @p add.s32 r0, r0, %r372;  mov.s32 %r378, r0;}
	// end inline asm
	mov.b32 	%r386, 8;
	// begin inline asm
	{  .reg .s32 r0;  .reg .pred p;  shfl.sync.up.b32 r0|p, %r378, %r386, %r393, %r395;  @p add.s32 r0, r0, %r378;  mov.s32 %r384, r0;}
	// end inline asm
	mov.b32 	%r392, 16;
	// begin inline asm
	{  .reg .s32 r0;  .reg .pred p;  shfl.sync.up.b32 r0|p, %r384, %r392, %r393, %r395;  @p add.s32 r0, r0, %r384;  mov.s32 %r390, r0;}
	// end inline asm
	setp.ne.s32 	%p11, %r337, 31;
	@%p11 bra 	$L__BB2_92;
	shl.b32 	%r398, %r254, 2;
	mov.u32 	%r399, _ZN6thrust24THRUST_300001_SM_1000_NS8cuda_cub4core6detail5shmemE;
	add.s32 	%r400, %r399, %r398;
	st.shared.u32 	[%r400], %r390;
$L__BB2_92:
	sub.s32 	%r401, %r390, %r370;
	bar.sync 	0;
	ld.shared.v2.u32 	{%r402, %r403}, [_ZN6thrust24THRUST_300001_SM_1000_NS8cuda_cub4core6detail5shmemE];
	add.s32 	%r257, %r403, %r402;
	setp.gt.u32 	%p12, %r1184, 31;
	setp.lt.u32 	%p13, %r1184, 32;
	setp.eq.s32 	%p14, %r337, 0;
	selp.b32 	%r404, 0, %r401, %p14;
	add.s32 	%r1176, %r402, %r404;
	selp.b32 	%r259, %r401, %r1176, %p13;
	@%p12 bra 	$L__BB2_117;
	setp.ne.s32 	%p15, %r1184, 0;
	mul.wide.u32 	%rd68, %r1, 8;
	add.s64 	%rd23, %rd3, %rd68;
	@%p15 bra 	$L__BB2_95;
	st.shared.u32 	[_ZN6thrust24THRUST_300001_SM_1000_NS8cuda_cub4core6detail5shmemE+44], %r257;
	add.s64 	%rd69, %rd23, 256;
	mov.b32 	%r405, 100;
	// begin inline asm
	st.relaxed.gpu.v2.u32 [%rd69], {%r405, %r257};
	// end inline asm
$L__BB2_95:
	mov.u32 	%r260, %nctaid.x;
	setp.gt.u32 	%p16, %r260, 499;
	@%p16 bra 	$L__BB2_97;
	membar.cta;
	bra.uni 	$L__BB2_98;
$L__BB2_97:
	mov.b32 	%r407, 450;
	// begin inline asm
	nanosleep.u32 %r407;
	// end inline asm
$L__BB2_98:
	mul.wide.u32 	%rd71, %r1184, 8;
	xor.b64  	%rd72, %rd71, -8;
	add.s64 	%rd73, %rd23, %rd72;
	add.s64 	%rd70, %rd73, 256;
	// begin inline asm
	ld.relaxed.gpu.v2.u32 {%r1174, %r1170}, [%rd70];
	// end inline asm
$L__BB2_99:
	setp.eq.s32 	%p17, %r1174, 99;
	mov.b32 	%r410, -1;
	vote.sync.any.pred 	%p18, %p17, %r410;
	not.pred 	%p19, %p18;
	@%p19 bra 	$L__BB2_104;
	setp.gt.u32 	%p50, %r260, 499;
	@%p50 bra 	$L__BB2_102;
	membar.cta;
	bra.uni 	$L__BB2_103;
$L__BB2_102:
	mov.b32 	%r582, 350;
	// begin inline asm
	nanosleep.u32 %r582;
	// end inline asm
$L__BB2_103:
	// begin inline asm
	ld.relaxed.gpu.v2.u32 {%r1174, %r1170}, [%rd70];
	// end inline asm
	bra.uni 	$L__BB2_99;
$L__BB2_104:
	setp.eq.s32 	%p20, %r1174, 101;
	mov.b32 	%r437, -1;
	vote.sync.ballot.b32 	%r438, %p20, %r437;
	// begin inline asm
	mov.u32 %r412, %lanemask_ge;
	// end inline asm
	and.b32  	%r439, %r438, %r412;
	or.b32  	%r440, %r439, -2147483648;
	add.s32 	%r441, %r440, -1;
	not.b32 	%r442, %r440;
	and.b32  	%r443, %r442, %r441;
	popc.b32 	%r416, %r443;
	mov.b32 	%r415, 1;
	// begin inline asm
	shfl.sync.down.b32 %r413, %r1170, %r415, %r416, %r437;
	// end inline asm
	setp.lt.s32 	%p22, %r337, %r416;
	selp.b32 	%r444, %r413, 0, %p22;
	add.s32 	%r419, %r444, %r1170;
	mov.b32 	%r420, 2;
	// begin inline asm
	shfl.sync.down.b32 %r418, %r419, %r420, %r416, %r437;
	// end inline asm
	add.s32 	%r445, %r337, 2;
	setp.gt.s32 	%p23, %r445, %r416;
	selp.b32 	%r446, 0, %r418, %p23;
	add.s32 	%r424, %r419, %r446;
	mov.b32 	%r425, 4;
	// begin inline asm
	shfl.sync.down.b32 %r423, %r424, %r425, %r416, %r437;
	// end inline asm
	add.s32 	%r447, %r337, 4;
	setp.gt.s32 	%p24, %r447, %r416;
	selp.b32 	%r448, 0, %r423, %p24;
	add.s32 	%r429, %r424, %r448;
	mov.b32 	%r430, 8;
	// begin inline asm
	shfl.sync.down.b32 %r428, %r429, %r430, %r416, %r437;
	// end inline asm
	add.s32 	%r449, %r337, 8;
	setp.gt.s32 	%p25, %r449, %r416;
	selp.b32 	%r450, 0, %r428, %p25;
	add.s32 	%r434, %r429, %r450;
	mov.b32 	%r435, 16;
	// begin inline asm
	shfl.sync.down.b32 %r433, %r434, %r435, %r416, %r437;
	// end inline asm
	add.s32 	%r451, %r337, 16;
	setp.gt.s32 	%p26, %r451, %r416;
	selp.b32 	%r452, 0, %r433, %p26;
	add.s32 	%r1171, %r434, %r452;
	not.b32 	%r453, %r1184;
	add.s32 	%r1173, %r1, %r453;
	add.s64 	%rd24, %rd3, 256;
$L__BB2_105:
	setp.ne.s32 	%p27, %r1174, 101;
	mov.b32 	%r455, -1;
	vote.sync.all.pred 	%p28, %p27, %r455;
	not.pred 	%p29, %p28;
	@%p29 bra 	$L__BB2_113;
	mul.wide.s32 	%rd80, %r1173, 8;
	add.s64 	%rd81, %rd24, %rd80;
	add.s64 	%rd79, %rd81, -256;
	// begin inline asm
	ld.relaxed.gpu.v2.u32 {%r1174, %r1175}, [%rd79];
	// end inline asm
$L__BB2_107:
	setp.eq.s32 	%p39, %r1174, 99;
	mov.b32 	%r535, -1;
	vote.sync.any.pred 	%p40, %p39, %r535;
	not.pred 	%p41, %p40;
	@%p41 bra 	$L__BB2_112;
	mov.u32 	%r578, %nctaid.x;
	setp.gt.u32 	%p49, %r578, 499;
	@%p49 bra 	$L__BB2_110;
	membar.cta;
	bra.uni 	$L__BB2_111;
$L__BB2_110:
	mov.b32 	%r579, 350;
	// begin inline asm
	nanosleep.u32 %r579;
	// end inline asm
$L__BB2_111:
	// begin inline asm
	ld.relaxed.gpu.v2.u32 {%r1174, %r1175}, [%rd79];
	// end inline asm
	bra.uni 	$L__BB2_107;
$L__BB2_112:
	setp.eq.s32 	%p42, %r1174, 101;
	mov.b32 	%r561, -1;
	vote.sync.ballot.b32 	%r562, %p42, %r561;
	and.b32  	%r563, %r562, %r412;
	or.b32  	%r564, %r563, -2147483648;
	add.s32 	%r565, %r564, -1;
	not.b32 	%r566, %r564;
	and.b32  	%r567, %r566, %r565;
	popc.b32 	%r540, %r567;
	mov.b32 	%r539, 1;
	// begin inline asm
	shfl.sync.down.b32 %r537, %r1175, %r539, %r540, %r561;
	// end inline asm
	setp.lt.s32 	%p44, %r337, %r540;
	selp.b32 	%r568, %r537, 0, %p44;
	add.s32 	%r543, %r568, %r1175;
	mov.b32 	%r544, 2;
	// begin inline asm
	shfl.sync.down.b32 %r542, %r543, %r544, %r540, %r561;
	// end inline asm
	setp.gt.s32 	%p45, %r445, %r540;
	selp.b32 	%r570, 0, %r542, %p45;
	add.s32 	%r548, %r543, %r570;
	mov.b32 	%r549, 4;
	// begin inline asm
	shfl.sync.down.b32 %r547, %r548, %r549, %r540, %r561;
	// end inline asm
	setp.gt.s32 	%p46, %r447, %r540;
	selp.b32 	%r572, 0, %r547, %p46;
	add.s32 	%r553, %r548, %r572;
	mov.b32 	%r554, 8;
	// begin inline asm
	shfl.sync.down.b32 %r552, %r553, %r554, %r540, %r561;
	// end inline asm
	add.s32 	%r573, %r337, 8;
	setp.gt.s32 	%p47, %r573, %r540;
	selp.b32 	%r574, 0, %r552, %p47;
	add.s32 	%r558, %r553, %r574;
	mov.b32 	%r559, 16;
	// begin inline asm
	shfl.sync.down.b32 %r557, %r558, %r559, %r540, %r561;
	// end inline asm
	add.s32 	%r575, %r337, 16;
	setp.gt.s32 	%p48, %r575, %r540;
	selp.b32 	%r576, 0, %r557, %p48;
	add.s32 	%r577, %r576, %r1171;
	add.s32 	%r1171, %r577, %r558;
	add.s32 	%r1173, %r1173, -32;
	bra.uni 	$L__BB2_105;
$L__BB2_113:
	setp.ne.s32 	%p30, %r1184, 0;
	@%p30 bra 	$L__BB2_115;
	add.s32 	%r458, %r1171, %r257;
	add.s64 	%rd74, %rd23, 256;
	mov.b32 	%r457, 101;
	// begin inline asm
	st.relaxed.gpu.v2.u32 [%rd74], {%r457, %r458};
	// end inline asm
	st.shared.u32 	[_ZN6thrust24THRUST_300001_SM_1000_NS8cuda_cub4core6detail5shmemE+36], %r1171;
	st.shared.u32 	[_ZN6thrust24THRUST_300001_SM_1000_NS8cuda_cub4core6detail5shmemE+40], %r458;
$L__BB2_115:
	setp.ne.s32 	%p31, %r337, 0;
	mov.u32 	%r1176, %r259;
	@%p31 bra 	$L__BB2_117;
	st.shared.u32 	[_ZN6thrust24THRUST_300001_SM_1000_NS8cuda_cub4core6detail5shmemE+12], %r1171;
	mov.u32 	%r1176, %r1171;
$L__BB2_117:
	setp.eq.s32 	%p32, %r1184, 0;
	bar.sync 	0;
	@%p32 bra 	$L__BB2_119;
	ld.shared.u32 	%r459, [_ZN6thrust24THRUST_300001_SM_1000_NS8cuda_cub4core6detail5shmemE+12];
	add.s32 	%r1176, %r459, %r1176;
$L__BB2_119:
	ld.param.u32 	%r1114, [_ZN6thrust24THRUST_300001_SM_1000_NS8cuda_cub4core6detail13_kernel_agentINS1_8__unique11UniqueAgentINS0_6detail15normal_iteratorINS0_10device_ptrI8ColoringEEEESC_N4cuda3std3__48equal_toISA_EEiPiEEJSC_SC_SH_SI_iN3cub18CUB_300001_SM_100013ScanTileStateIiLb1EEEmEEEvDpT0__param_4];
	ld.shared.v2.u32 	{%r460, %r288}, [_ZN6thrust24THRUST_300001_SM_1000_NS8cuda_cub4core6detail5shmemE+40];
	ld.shared.u32 	%r289, [_ZN6thrust24THRUST_300001_SM_1000_NS8cuda_cub4core6detail5shmemE+36];
	sub.s32 	%r463, %r396, %r1114;
	add.s32 	%r464, %r463, 64;
	sub.s32 	%r290, %r288, %r464;
	sub.s32 	%r1185, %r460, %r464;
	bar.sync 	0;
	not.pred 	%p33, %p1;
	@%p33 bra 	$L__BB2_121;
	sub.s32 	%r465, %r1176, %r289;
	mov.u32 	%r466, _ZN6thrust24THRUST_300001_SM_1000_NS8cuda_cub4core6detail5shmemE;
	mad.lo.s32 	%r467, %r465, 40, %r466;
	st.shared.v2.u32 	[%r467], {%r228, %r229};
	st.shared.v2.u32 	[%r467+8], {%r230, %r231};
	st.shared.v2.u32 	[%r467+16], {%r232, %r233};
	st.shared.v2.u32 	[%r467+24], {%r234, %r235};
	st.shared.v2.u32 	[%r467+32], {%r236, %r237};
$L__BB2_121:
	bar.sync 	0;
	setp.ge.s32 	%p34, %r1184, %r290;
	@%p34 bra 	$L__BB2_128;
	ld.param.u32 	%r1115, [_ZN6thrust24THRUST_300001_SM_1000_NS8cuda_cub4core6detail13_kernel_agentINS1_8__unique11UniqueAgentINS0_6detail15normal_iteratorINS0_10device_ptrI8ColoringEEEESC_N4cuda3std3__48equal_toISA_EEiPiEEJSC_SC_SH_SI_iN3cub18CUB_300001_SM_100013ScanTileStateIiLb1EEEmEEEvDpT0__param_4];
	add.s32 	%r468, %r288, %r1115;
	add.s32 	%r471, %r1184, %r396;
	sub.s32 	%r472, %r468, %r471;
	add.s32 	%r292, %r472, -65;
	and.b32  	%r473, %r292, 192;
	setp.eq.s32 	%p35, %r473, 192;
	@%p35 bra 	$L__BB2_125;
	shr.u32 	%r474, %r292, 6;
	add.s32 	%r475, %r474, 1;
	and.b32  	%r476, %r475, 3;
	neg.s32 	%r1180, %r476;
	mov.u32 	%r477, _ZN6thrust24THRUST_300001_SM_1000_NS8cuda_cub4core6detail5shmemE;
	mad.lo.s32 	%r478, %r1184, 40, %r477;
	add.s32 	%r1179, %r478, 16;
	add.s64 	%rd25, %rd5, 20;
	add.s32 	%r1178, %r1184, %r289;
	shl.b32 	%r479, %r475, 6;
	and.b32  	%r480, %r479, 192;
	add.s32 	%r1184, %r1184, %r480;
$L__BB2_124:
	.pragma "nounroll";
	mul.wide.s32 	%rd75, %r1178, 40;
	add.s64 	%rd76, %rd25, %rd75;
	ld.shared.v2.u32 	{%r481, %r482}, [%r1179+-16];
	ld.shared.v2.u32 	{%r483, %r484}, [%r1179+-8];
	ld.shared.v2.u32 	{%r485, %r486}, [%r1179];
	ld.shared.v2.u32 	{%r487, %r488}, [%r1179+8];
	ld.shared.v2.u32 	{%r489, %r490}, [%r1179+16];
	st.global.u32 	[%rd76+-20], %r481;
	st.global.u32 	[%rd76+-16], %r482;
	st.global.u32 	[%rd76+-12], %r483;
	st.global.u32 	[%rd76+-8], %r484;
	st.global.u32 	[%rd76+-4], %r485;
	st.global.u32 	[%rd76], %r486;
	st.global.u32 	[%rd76+4], %r487;
	st.global.u32 	[%rd76+8], %r488;
	st.global.u32 	[%rd76+12], %r489;
	st.global.u32 	[%rd76+16], %r490;
	add.s32 	%r1180, %r1180, 1;
	setp.ne.s32 	%p36, %r1180, 0;
	add.s32 	%r1179, %r1179, 2560;
	add.s32 	%r1178, %r1178, 64;
	@%p36 bra 	$L__BB2_124;
$L__BB2_125:
	setp.lt.u32 	%p37, %r292, 192;
	@%p37 bra 	$L__BB2_128;
	add.s64 	%rd26, %rd5, 5120;
	add.s32 	%r1183, %r1184, %r289;
	mov.u32 	%r491, _ZN6thrust24THRUST_300001_SM_1000_NS8cuda_cub4core6detail5shmemE;
	mad.lo.s32 	%r492, %r1184, 40, %r491;
	add.s32 	%r1182, %r492, 5120;
$L__BB2_127:
	mul.wide.s32 	%rd77, %r1183, 40;
	add.s64 	%rd78, %rd26, %rd77;
	ld.shared.v2.u32 	{%r493, %r494}, [%r1182+-5120];
	ld.shared.v2.u32 	{%r495, %r496}, [%r1182+-5112];
	ld.shared.v2.u32 	{%r497, %r498}, [%r1182+-5104];
	ld.shared.v2.u32 	{%r499, %r500}, [%r1182+-5096];
	ld.shared.v2.u32 	{%r501, %r502}, [%r1182+-5088];
	st.global.u32 	[%rd78+-5120], %r493;
	st.global.u32 	[%rd78+-5116], %r494;
	st.global.u32 	[%rd78+-5112], %r495;
	st.global.u32 	[%rd78+-5108], %r496;
	st.global.u32 	[%rd78+-5104], %r497;
	st.global.u32 	[%rd78+-5100], %r498;
	st.global.u32 	[%rd78+-5096], %r499;
	st.global.u32 	[%rd78+-5092], %r500;
	st.global.u32 	[%rd78+-5088], %r501;
	st.global.u32 	[%rd78+-5084], %r502;
	ld.shared.v2.u32 	{%r503, %r504}, [%r1182+-2560];
	ld.shared.v2.u32 	{%r505, %r506}, [%r1182+-2552];
	ld.shared.v2.u32 	{%r507, %r508}, [%r1182+-2544];
	ld.shared.v2.u32 	{%r509, %r510}, [%r1182+-2536];
	ld.shared.v2.u32 	{%r511, %r512}, [%r1182+-2528];
	st.global.u32 	[%rd78+-2560], %r503;
	st.global.u32 	[%rd78+-2556], %r504;
	st.global.u32 	[%rd78+-2552], %r505;
	st.global.u32 	[%rd78+-2548], %r506;
	st.global.u32 	[%rd78+-2544], %r507;
	st.global.u32 	[%rd78+-2540], %r508;
	st.global.u32 	[%rd78+-2536], %r509;
	st.global.u32 	[%rd78+-2532], %r510;
	st.global.u32 	[%rd78+-2528], %r511;
	st.global.u32 	[%rd78+-2524], %r512;
	ld.shared.v2.u32 	{%r513, %r514}, [%r1182];
	ld.shared.v2.u32 	{%r515, %r516}, [%r1182+8];
	ld.shared.v2.u32 	{%r517, %r518}, [%r1182+16];
	ld.shared.v2.u32 	{%r519, %r520}, [%r1182+24];
	ld.shared.v2.u32 	{%r521, %r522}, [%r1182+32];
	st.global.u32 	[%rd78], %r513;
	st.global.u32 	[%rd78+4], %r514;
	st.global.u32 	[%rd78+8], %r515;
	st.global.u32 	[%rd78+12], %r516;
	st.global.u32 	[%rd78+16], %r517;
	st.global.u32 	[%rd78+20], %r518;
	st.global.u32 	[%rd78+24], %r519;
	st.global.u32 	[%rd78+28], %r520;
	st.global.u32 	[%rd78+32], %r521;
	st.global.u32 	[%rd78+36], %r522;
	ld.shared.v2.u32 	{%r523, %r524}, [%r1182+2560];
	ld.shared.v2.u32 	{%r525, %r526}, [%r1182+2568];
	ld.shared.v2.u32 	{%r527, %r528}, [%r1182+2576];
	ld.shared.v2.u32 	{%r529, %r530}, [%r1182+2584];
	ld.shared.v2.u32 	{%r531, %r532}, [%r1182+2592];
	st.global.u32 	[%rd78+2560], %r523;
	st.global.u32 	[%rd78+2564], %r524;
	st.global.u32 	[%rd78+2568], %r525;
	st.global.u32 	[%rd78+2572], %r526;
	st.global.u32 	[%rd78+2576], %r527;
	st.global.u32 	[%rd78+2580], %r528;
	st.global.u32 	[%rd78+2584], %r529;
	st.global.u32 	[%rd78+2588], %r530;
	st.global.u32 	[%rd78+2592], %r531;
	st.global.u32 	[%rd78+2596], %r532;
	add.s32 	%r1184, %r1184, 256;
	add.s32 	%r1183, %r1183, 256;
	add.s32 	%r1182, %r1182, 10240;
	setp.lt.s32 	%p38, %r1184, %r290;
	@%p38 bra 	$L__BB2_127;
$L__BB2_128:
	bar.sync 	0;
$L__BB2_129:
	mov.u32 	%r726, %tid.x;
	setp.ne.s32 	%p67, %r726, 0;
	@%p67 bra 	$L__BB2_131;
	ld.param.u64 	%rd182, [_ZN6thrust24THRUST_300001_SM_1000_NS8cuda_cub4core6detail13_kernel_agentINS1_8__unique11UniqueAgentINS0_6detail15normal_iteratorINS0_10device_ptrI8ColoringEEEESC_N4cuda3std3__48equal_toISA_EEiPiEEJSC_SC_SH_SI_iN3cub18CUB_300001_SM_100013ScanTileStateIiLb1EEEmEEEvDpT0__param_3];
	cvta.to.global.u64 	%rd118, %rd182;
	st.global.u32 	[%rd118], %r1185;
$L__BB2_131:
	ret;

}
	// .globl	_ZN3cub18CUB_300001_SM_10006detail11EmptyKernelIvEEvv
.visible .entry _ZN3cub18CUB_300001_SM_10006detail11EmptyKernelIvEEvv()
{


	ret;

}
	// .globl	_ZN3cub18CUB_300001_SM_10006detail8for_each13static_kernelINS2_12policy_hub_t12policy_500_tEmN6thrust24THRUST_300001_SM_1000_NS8cuda_cub20__uninitialized_fill7functorINS7_10device_ptrI8ColoringEESC_EEEEvT0_T1_
.visible .entry _ZN3cub18CUB_300001_SM_10006detail8for_each13static_kernelINS2_12policy_hub_t12policy_500_tEmN6thrust24THRUST_300001_SM_1000_NS8cuda_cub20__uninitialized_fill7functorINS7_10device_ptrI8ColoringEESC_EEEEvT0_T1_(
	.param .u64 _ZN3cub18CUB_300001_SM_10006detail8for_each13static_kernelINS2_12policy_hub_t12policy_500_tEmN6thrust24THRUST_300001_SM_1000_NS8cuda_cub20__uninitialized_fill7functorINS7_10device_ptrI8ColoringEESC_EEEEvT0_T1__param_0,
	.param .align 8 .b8 _ZN3cub18CUB_300001_SM_10006detail8for_each13static_kernelINS2_12policy_hub_t12policy_500_tEmN6thrust24THRUST_300001_SM_1000_NS8cuda_cub20__uninitialized_fill7functorINS7_10device_ptrI8ColoringEESC_EEEEvT0_T1__param_1[48]
)
.maxntid 256
{
	.reg .pred 	%p<4>;
	.reg .b32 	%r<25>;
	.reg .b64 	%rd<14>;

	ld.param.u64 	%rd4, [_ZN3cub18CUB_300001_SM_10006detail8for_each13static_kernelINS2_12policy_hub_t12policy_500_tEmN6thrust24THRUST_300001_SM_1000_NS8cuda_cub20__uninitialized_fill7functorINS7_10device_ptrI8ColoringEESC_EEEEvT0_T1__param_1];
	ld.param.u64 	%rd5, [_ZN3cub18CUB_300001_SM_10006detail8for_each13static_kernelINS2_12policy_hub_t12policy_500_tEmN6thrust24THRUST_300001_SM_1000_NS8cuda_cub20__uninitialized_fill7functorINS7_10device_ptrI8ColoringEESC_EEEEvT0_T1__param_0];
	ld.param.v2.u32 	{%r20, %r21}, [_ZN3cub18CUB_300001_SM_10006detail8for_each13static_kernelINS2_12policy_hub_t12policy_500_tEmN6thrust24THRUST_300001_SM_1000_NS8cuda_cub20__uninitialized_fill7functorINS7_10device_ptrI8ColoringEESC_EEEEvT0_T1__param_1+40];
	ld.param.v2.u32 	{%r18, %r19}, [_ZN3cub18CUB_300001_SM_10006detail8for_each13static_kernelINS2_12policy_hub_t12policy_500_tEmN6thrust24THRUST_300001_SM_1000_NS8cuda_cub20__uninitialized_fill7functorINS7_10device_ptrI8ColoringEESC_EEEEvT0_T1__param_1+32];
	ld.param.v2.u32 	{%r16, %r17}, [_ZN3cub18CUB_300001_SM_10006detail8for_each13static_kernelINS2_12policy_hub_t12policy_500_tEmN6thrust24THRUST_300001_SM_1000_NS8cuda_cub20__uninitialized_fill7functorINS7_10device_ptrI8ColoringEESC_EEEEvT0_T1__param_1+24];
	ld.param.v2.u32 	{%r14, %r15}, [_ZN3cub18CUB_300001_SM_10006detail8for_each13static_kernelINS2_12policy_hub_t12policy_500_tEmN6thrust24THRUST_300001_SM_1000_NS8cuda_cub20__uninitialized_fill7functorINS7_10device_ptrI8ColoringEESC_EEEEvT0_T1__param_1+16];
	ld.param.v2.u32 	{%r12, %r13}, [_ZN3cub18CUB_300001_SM_10006detail8for_each13static_kernelINS2_12policy_hub_t12policy_500_tEmN6thrust24THRUST_300001_SM_1000_NS8cuda_cub20__uninitialized_fill7functorINS7_10device_ptrI8ColoringEESC_EEEEvT0_T1__param_1+8];
	mov.u32 	%r22, %ctaid.x;
	mul.wide.u32 	%rd1, %r22, 512;
	sub.s64 	%rd2, %rd5, %rd1;
	setp.lt.u64 	%p1, %rd2, 512;
	@%p1 bra 	$L__BB4_2;
	mov.u32 	%r24, %tid.x;
	cvta.to.global.u64 	%rd10, %rd4;
	cvt.u64.u32 	%rd11, %r24;
	add.s64 	%rd12, %rd1, %rd11;
	mad.lo.s64 	%rd13, %rd12, 40, %rd10;
	st.global.u32 	[%rd13], %r12;
	st.global.u32 	[%rd13+4], %r13;
	st.global.u32 	[%rd13+8], %r14;
	st.global.u32 	[%rd13+12], %r15;
	st.global.u32 	[%rd13+16], %r16;
	st.global.u32 	[%rd13+20], %r17;
	st.global.u32 	[%rd13+24], %r18;
	st.global.u32 	[%rd13+28], %r19;
	st.global.u32 	[%rd13+32], %r20;
	st.global.u32 	[%rd13+36], %r21;
	st.global.u32 	[%rd13+10240], %r12;
	st.global.u32 	[%rd13+10244], %r13;
	st.global.u32 	[%rd13+10248], %r14;
	st.global.u32 	[%rd13+10252], %r15;
	st.global.u32 	[%rd13+10256], %r16;
	st.global.u32 	[%rd13+10260], %r17;
	st.global.u32 	[%rd13+10264], %r18;
	st.global.u32 	[%rd13+10268], %r19;
	st.global.u32 	[%rd13+10272], %r20;
	st.global.u32 	[%rd13+10276], %r21;
	bra.uni 	$L__BB4_6;
$L__BB4_2:
	cvta.to.global.u64 	%rd6, %rd4;
	mov.u32 	%r11, %tid.x;
	cvt.u64.u32 	%rd7, %r11;
	setp.le.u64 	%p2, %rd2, %rd7;
	add.s64 	%rd8, %rd1, %rd7;
	mad.lo.s64 	%rd3, %rd8, 40, %rd6;
	@%p2 bra 	$L__BB4_4;
	st.global.u32 	[%rd3], %r12;
	st.global.u32 	[%rd3+4], %r13;
	st.global.u32 	[%rd3+8], %r14;
	st.global.u32 	[%rd3+12], %r15;
	st.global.u32 	[%rd3+16], %r16;
	st.global.u32 	[%rd3+20], %r17;
	st.global.u32 	[%rd3+24], %r18;
	st.global.u32 	[%rd3+28], %r19;
	st.global.u32 	[%rd3+32], %r20;
	st.global.u32 	[%rd3+36], %r21;
$L__BB4_4:
	add.s32 	%r23, %r11, 256;
	cvt.u64.u32 	%rd9, %r23;
	setp.le.u64 	%p3, %rd2, %rd9;
	@%p3 bra 	$L__BB4_6;
	st.global.u32 	[%rd3+10240], %r12;
	st.global.u32 	[%rd3+10244], %r13;
	st.global.u32 	[%rd3+10248], %r14;
	st.global.u32 	[%rd3+10252], %r15;
	st.global.u32 	[%rd3+10256], %r16;
	st.global.u32 	[%rd3+10260], %r17;
	st.global.u32 	[%rd3+10264], %r18;
	st.global.u32 	[%rd3+10268], %r19;
	st.global.u32 	[%rd3+10272], %r20;
	st.global.u32 	[%rd3+10276], %r21;
$L__BB4_6:
	ret;

}
	// .globl	_ZN3cub18CUB_300001_SM_10006detail10merge_sort30DeviceMergeSortBlockSortKernelINS2_10policy_hubIN6thrust24THRUST_300001_SM_1000_NS6detail15normal_iteratorINS6_10device_ptrI8ColoringEEEEE9Policy600ESC_PNS0_8NullTypeESC_SG_jN4cuda3std3__44lessISA_EESA_SF_EEvbT0_T1_T2_T3_T4_PT6_PT7_T5_NS1_7vsmem_tE
.visible .entry _ZN3cub18CUB_300001_SM_10006detail10merge_sort30DeviceMergeSortBlockSortKernelINS2_10policy_hubIN6thrust24THRUST_300001_SM_1000_NS6detail15normal_iteratorINS6_10device_ptrI8ColoringEEEEE9Policy600ESC_PNS0_8NullTypeESC_SG_jN4cuda3std3__44lessISA_EESA_SF_EEvbT0_T1_T2_T3_T4_PT6_PT7_T5_NS1_7vsmem_tE(
	.param .u8 _ZN3cub18CUB_300001_SM_10006detail10merge_sort30DeviceMergeSortBlockSortKernelINS2_10policy_hubIN6thrust24THRUST_300001_SM_1000_NS6detail15normal_iteratorINS6_10device_ptrI8ColoringEEEEE9Policy600ESC_PNS0_8NullTypeESC_SG_jN4cuda3std3__44lessISA_EESA_SF_EEvbT0_T1_T2_T3_T4_PT6_PT7_T5_NS1_7vsmem_tE_param_0,
	.param .align 8 .b8 _ZN3cub18CUB_300001_SM_10006detail10merge_sort30DeviceMergeSortBlockSortKernelINS2_10policy_hubIN6thrust24THRUST_300001_SM_1000_NS6detail15normal_iteratorINS6_10device_ptrI8ColoringEEEEE9Policy600ESC_PNS0_8NullTypeESC_SG_jN4cuda3std3__44lessISA_EESA_SF_EEvbT0_T1_T2_T3_T4_PT6_PT7_T5_NS1_7vsmem_tE_param_1[8],
	.param .u64 .ptr .align 1 _ZN3cub18CUB_300001_SM_10006detail10merge_sort30DeviceMergeSortBlockSortKernelINS2_10policy_hubIN6thrust24THRUST_300001_SM_1000_NS6detail15normal_iteratorINS6_10device_ptrI8ColoringEEEEE9Policy600ESC_PNS0_8NullTypeESC_SG_jN4cuda3std3__44lessISA_EESA_SF_EEvbT0_T1_T2_T3_T4_PT6_PT7_T5_NS1_7vsmem_tE_param_2,
	.param .align 8 .b8 _ZN3cub18CUB_300001_SM_10006detail10merge_sort30DeviceMergeSortBlockSortKernelINS2_10policy_hubIN6thrust24THRUST_300001_SM_1000_NS6detail15normal_iteratorINS6_10device_ptrI8ColoringEEEEE9Policy600ESC_PNS0_8NullTypeESC_SG_jN4cuda3std3__44lessISA_EESA_SF_EEvbT0_T1_T2_T3_T4_PT6_PT7_T5_NS1_7vsmem_tE_param_3[8],
	.param .u64 .ptr .align 1 _ZN3cub18CUB_300001_SM_10006detail10merge_sort30DeviceMergeSortBlockSortKernelINS2_10policy_hubIN6thrust24THRUST_300001_SM_1000_NS6detail15normal_iteratorINS6_10device_ptrI8ColoringEEEEE9Policy600ESC_PNS0_8NullTypeESC_SG_jN4cuda3std3__44lessISA_EESA_SF_EEvbT0_T1_T2_T3_T4_PT6_PT7_T5_NS1_7vsmem_tE_param_4,
	.param .u32 _ZN3cub18CUB_300001_SM_10006detail10merge_sort30DeviceMergeSortBlockSortKernelINS2_10policy_hubIN6thrust24THRUST_300001_SM_1000_NS6detail15normal_iteratorINS6_10device_ptrI8ColoringEEEEE9Policy600ESC_PNS0_8NullTypeESC_SG_jN4cuda3std3__44lessISA_EESA_SF_EEvbT0_T1_T2_T3_T4_PT6_PT7_T5_NS1_7vsmem_tE_param_5,
	.param .u64 .ptr .align 1 _ZN3cub18CUB_300001_SM_10006detail10merge_sort30DeviceMergeSortBlockSortKernelINS2_10policy_hubIN6thrust24THRUST_300001_SM_1000_NS6detail15normal_iteratorINS6_10device_ptrI8ColoringEEEEE9Policy600ESC_PNS0_8NullTypeESC_SG_jN4cuda3std3__44lessISA_EESA_SF_EEvbT0_T1_T2_T3_T4_PT6_PT7_T5_NS1_7vsmem_tE_param_6,
	.param .u64 .ptr .align 1 _ZN3cub18CUB_300001_SM_10006detail10merge_sort30DeviceMergeSortBlockSortKernelINS2_10policy_hubIN6thrust24THRUST_300001_SM_1000_NS6detail15normal_iteratorINS6_10device_ptrI8ColoringEEEEE9Policy600ESC_PNS0_8NullTypeESC_SG_jN4cuda3std3__44lessISA_EESA_SF_EEvbT0_T1_T2_T3_T4_PT6_PT7_T5_NS1_7vsmem_tE_param_7,
	.param .align 1 .b8 _ZN3cub18CUB_300001_SM_10006detail10merge_sort30DeviceMergeSortBlockSortKernelINS2_10policy_hubIN6thrust24THRUST_300001_SM_1000_NS6detail15normal_iteratorINS6_10device_ptrI8ColoringEEEEE9Policy600ESC_PNS0_8NullTypeESC_SG_jN4cuda3std3__44lessISA_EESA_SF_EEvbT0_T1_T2_T3_T4_PT6_PT7_T5_NS1_7vsmem_tE_param_8[1],
	.param .align 8 .b8 _ZN3cub18CUB_300001_SM_10006detail10merge_sort30DeviceMergeSortBlockSortKernelINS2_10policy_hubIN6thrust24THRUST_300001_SM_1000_NS6detail15normal_iteratorINS6_10device_ptrI8ColoringEEEEE9Policy600ESC_PNS0_8NullTypeESC_SG_jN4cuda3std3__44lessISA_EESA_SF_EEvbT0_T1_T2_T3_T4_PT6_PT7_T5_NS1_7vsmem_tE_param_9[8]
)
.maxntid 256
{
	.local .align 4 .b8 	__local_depot5[80];
	.reg .b64 	%SP;
	.reg .b64 	%SPL;
	.reg .pred 	%p<316>;
	.reg .b16 	%rs<4>;
	.reg .b32 	%r<2006>;
	.reg .b64 	%rd<142>;
	// demoted variable
	.shared .align 16 .b8 _ZZN3cub18CUB_300001_SM_10006detail10merge_sort30DeviceMergeSortBlockSortKernelINS2_10policy_hubIN6thrust24THRUST_300001_SM_1000_NS6detail15normal_iteratorINS6_10device_ptrI8ColoringEEEEE9Policy600ESC_PNS0_8NullTypeESC_SG_jN4cuda3std3__44lessISA_EESA_SF_EEvbT0_T1_T2_T3_T4_PT6_PT7_T5_NS1_7vsmem_tEE19static_temp_storage[10288];
	mov.u64 	%SPL, __local_depot5;
	ld.param.u64 	%rd18, [_ZN3cub18CUB_300001_SM_10006detail10merge_sort30DeviceMergeSortBlockSortKernelINS2_10policy_hubIN6thrust24THRUST_300001_SM_1000_NS6detail15normal_iteratorINS6_10device_ptrI8ColoringEEEEE9Policy600ESC_PNS0_8NullTypeESC_SG_jN4cuda3std3__44lessISA_EESA_SF_EEvbT0_T1_T2_T3_T4_PT6_PT7_T5_NS1_7vsmem_tE_param_3];
	ld.param.u64 	%rd19, [_ZN3cub18CUB_300001_SM_10006detail10merge_sort30DeviceMergeSortBlockSortKernelINS2_10policy_hubIN6thrust24THRUST_300001_SM_1000_NS6detail15normal_iteratorINS6_10device_ptrI8ColoringEEEEE9Policy600ESC_PNS0_8NullTypeESC_SG_jN4cuda3std3__44lessISA_EESA_SF_EEvbT0_T1_T2_T3_T4_PT6_PT7_T5_NS1_7vsmem_tE_param_1];
	ld.param.u64 	%rd20, [_ZN3cub18CUB_300001_SM_10006detail10merge_sort30DeviceMergeSortBlockSortKernelINS2_10policy_hubIN6thrust24THRUST_300001_SM_1000_NS6detail15normal_iteratorINS6_10device_ptrI8ColoringEEEEE9Policy600ESC_PNS0_8NullTypeESC_SG_jN4cuda3std3__44lessISA_EESA_SF_EEvbT0_T1_T2_T3_T4_PT6_PT7_T5_NS1_7vsmem_tE_param_6];
	cvta.to.global.u64 	%rd1, %rd20;
	add.u64 	%rd2, %SPL, 0;
	add.u64 	%rd3, %SPL, 40;
	add.u64 	%rd4, %SPL, 0;
	add.u64 	%rd5, %SPL, 40;
	add.u64 	%rd6, %SPL, 0;
	add.u64 	%rd7, %SPL, 40;
	add.u64 	%rd8, %SPL, 0;
	add.u64 	%rd9, %SPL, 40;
	cvta.to.global.u64 	%rd10, %rd19;
	cvta.to.global.u64 	%rd11, %rd18;
	mov.u32 	%r909, %ctaid.x;
	mov.u32 	%r910, %nctaid.x;
	shl.b32 	%r1, %r909, 8;
	add.s32 	%r911, %r910, -1;
	setp.ge.u32 	%p15, %r909, %r911;
	@%p15 bra 	$L__BB5_98;
	// begin inline asm
	griddepcontrol.wait;
	// end inline asm
	cvt.u64.u32 	%rd12, %r1;
	mov.u32 	%r2, %tid.x;
	and.b32  	%r3, %r2, 31;
	and.b32  	%r4, %r2, 992;
	or.b32  	%r1309, %r4, %r3;
	cvt.u64.u32 	%rd86, %r1309;
	add.s64 	%rd13, %rd86, %rd12;
	mad.lo.s64 	%rd87, %rd13, 40, %rd10;
	ld.global.u32 	%r1310, [%rd87];
	ld.global.u32 	%r1311, [%rd87+4];
	ld.global.u32 	%r1312, [%rd87+8];
	ld.global.u32 	%r1313, [%rd87+12];
	ld.global.u32 	%r1314, [%rd87+16];
	ld.global.u32 	%r1315, [%rd87+20];
	ld.global.u32 	%r1316, [%rd87+24];
	ld.global.u32 	%r1317, [%rd87+28];
	ld.global.u32 	%r1318, [%rd87+32];
	ld.global.u32 	%r1319, [%rd87+36];
	// begin inline asm
	mov.u32 %r1308, %laneid;
	// end inline asm
	add.s32 	%r1320, %r1308, %r4;
	mov.u32 	%r1321, _ZZN3cub18CUB_300001_SM_10006detail10merge_sort30DeviceMergeSortBlockSortKernelINS2_10policy_hubIN6thrust24THRUST_300001_SM_1000_NS6detail15normal_iteratorINS6_10device_ptrI8ColoringEEEEE9Policy600ESC_PNS0_8NullTypeESC_SG_jN4cuda3std3__44lessISA_EESA_SF_EEvbT0_T1_T2_T3_T4_PT6_PT7_T5_NS1_7vsmem_tEE19static_temp_storage;
	mad.lo.s32 	%r5, %r1320, 40, %r1321;
	st.shared.v2.u32 	[%r5], {%r1310, %r1311};
	st.shared.v2.u32 	[%r5+8], {%r1312, %r1313};
	st.shared.v2.u32 	[%r5+16], {%r1314, %r1315};
	st.shared.v2.u32 	[%r5+24], {%r1316, %r1317};
	st.shared.v2.u32 	[%r5+32], {%r1318, %r1319};
	bar.warp.sync 	-1;
	ld.shared.v2.u32 	{%r1322, %r1323}, [%r5];
	ld.shared.v2.u32 	{%r1324, %r1325}, [%r5+8];
	ld.shared.v2.u32 	{%r1326, %r1327}, [%r5+16];
	ld.shared.v2.u32 	{%r1328, %r1329}, [%r5+24];
	ld.shared.v2.u32 	{%r1330, %r1331}, [%r5+32];
	bar.sync 	0;
	// begin inline asm
	griddepcontrol.launch_dependents;
	// end inline asm
	mad.lo.s32 	%r6, %r2, 40, %r1321;
	bar.sync 	0;
	st.shared.v2.u32 	[%r6], {%r1322, %r1323};
	st.shared.v2.u32 	[%r6+8], {%r1324, %r1325};
	st.shared.v2.u32 	[%r6+16], {%r1326, %r1327};
	st.shared.v2.u32 	[%r6+24], {%r1328, %r1329};
	st.shared.v2.u32 	[%r6+32], {%r1330, %r1331};
	bar.sync 	0;
	and.b32  	%r1332, %r2, 1022;
	and.b32  	%r7, %r2, 1;
	min.u32 	%r8, %r1332, 256;
	min.u32 	%r9, %r1332, 255;
	add.s32 	%r10, %r9, 1;
	min.u32 	%r1333, %r1332, 254;
	add.s32 	%r11, %r1333, 2;
	sub.s32 	%r1334, %r10, %r8;
	sub.s32 	%r1335, %r11, %r10;
	setp.lt.s32 	%p162, %r7, %r1335;
	sub.s32 	%r1336, %r7, %r1335;
	selp.b32 	%r1744, 0, %r1336, %p162;
	min.s32 	%r1740, %r1334, %r7;
	setp.ge.s32 	%p163, %r1744, %r1740;
	@%p163 bra 	$L__BB5_6;
$L__BB5_2:
	mov.u32 	%r14, %r1740;
	sub.s32 	%r1338, %r14, %r1744;
	shr.u32 	%r1339, %r1338, 31;
	add.s32 	%r1340, %r1338, %r1339;
	shr.s32 	%r1341, %r1340, 1;
	add.s32 	%r16, %r1341, %r1744;
	add.s32 	%r1342, %r16, %r8;
	mov.u32 	%r1343, _ZZN3cub18CUB_300001_SM_10006detail10merge_sort30DeviceMergeSortBlockSortKernelINS2_10policy_hubIN6thrust24THRUST_300001_SM_1000_NS6detail15normal_iteratorINS6_10device_ptrI8ColoringEEEEE9Policy600ESC_PNS0_8NullTypeESC_SG_jN4cuda3std3__44lessISA_EESA_SF_EEvbT0_T1_T2_T3_T4_PT6_PT7_T5_NS1_7vsmem_tEE19static_temp_storage;
	mad.lo.s32 	%r1344, %r1342, 40, %r1343;
	ld.shared.v2.u32 	{%r1345, %r1346}, [%r1344];
	ld.shared.v2.u32 	{%r1347, %r1348}, [%r1344+8];
	ld.shared.v2.u32 	{%r1349, %r1350}, [%r1344+16];
	ld.shared.v2.u32 	{%r1351, %r1352}, [%r1344+24];
	ld.shared.v2.u32 	{%r1353, %r1354}, [%r1344+32];
	st.local.u32 	[%rd8], %r1345;
	st.local.u32 	[%rd8+4], %r1346;
	st.local.u32 	[%rd8+8], %r1347;
	st.local.u32 	[%rd8+12], %r1348;
	st.local.u32 	[%rd8+16], %r1349;
	st.local.u32 	[%rd8+20], %r1350;
	st.local.u32 	[%rd8+24], %r1351;
	st.local.u32 	[%rd8+28], %r1352;
	st.local.u32 	[%rd8+32], %r1353;
	st.local.u32 	[%rd8+36], %r1354;
	not.b32 	%r1355, %r16;
	add.s32 	%r1356, %r9, %r7;
	add.s32 	%r1357, %r1356, %r1355;
	mad.lo.s32 	%r1358, %r1357, 40, %r1343;
	ld.shared.v2.u32 	{%r1359, %r1360}, [%r1358+40];
	ld.shared.v2.u32 	{%r1361, %r1362}, [%r1358+48];
	ld.shared.v2.u32 	{%r1363, %r1364}, [%r1358+56];
	ld.shared.v2.u32 	{%r1365, %r1366}, [%r1358+64];
	ld.shared.v2.u32 	{%r1367, %r1368}, [%r1358+72];
	st.local.u32 	[%rd9], %r1359;
	st.local.u32 	[%rd9+4], %r1360;
	st.local.u32 	[%rd9+8], %r1361;
	st.local.u32 	[%rd9+12], %r1362;
	st.local.u32 	[%rd9+16], %r1363;
	st.local.u32 	[%rd9+20], %r1364;
	st.local.u32 	[%rd9+24], %r1365;
	st.local.u32 	[%rd9+28], %r1366;
	st.local.u32 	[%rd9+32], %r1367;
	st.local.u32 	[%rd9+36], %r1368;
	mov.b32 	%r1742, 0;
$L__BB5_3:
	mul.wide.u32 	%rd88, %r1742, 4;
	add.s64 	%rd89, %rd9, %rd88;
	ld.local.u32 	%r18, [%rd89];
	add.s64 	%rd90, %rd8, %rd88;
	ld.local.u32 	%r19, [%rd90];
	setp.lt.s32 	%p164, %r18, %r19;
	mov.u32 	%r1740, %r16;
	@%p164 bra 	$L__BB5_5;
	setp.le.s32 	%p165, %r18, %r19;
	add.s32 	%r20, %r1742, 1;
	setp.lt.u32 	%p166, %r1742, 9;
	and.pred  	%p167, %p165, %p166;
	mov.u32 	%r1742, %r20;
	mov.u32 	%r1740, %r14;
	@%p167 bra 	$L__BB5_3;
$L__BB5_5:
	setp.lt.s32 	%p168, %r18, %r19;
	add.s32 	%r1369, %r16, 1;
	selp.b32 	%r1744, %r1744, %r1369, %p168;
	setp.lt.s32 	%p169, %r1744, %r1740;
	@%p169 bra 	$L__BB5_2;
$L__BB5_6:
	add.s32 	%r24, %r1744, %r8;
	add.s32 	%r1370, %r10, %r7;
	sub.s32 	%r1371, %r1370, %r1744;
	add.s32 	%r1372, %r9, %r7;
	sub.s32 	%r1373, %r1372, %r1744;
	mov.u32 	%r1374, _ZZN3cub18CUB_300001_SM_10006detail10merge_sort30DeviceMergeSortBlockSortKernelINS2_10policy_hubIN6thrust24THRUST_300001_SM_1000_NS6detail15normal_iteratorINS6_10device_ptrI8ColoringEEEEE9Policy600ESC_PNS0_8NullTypeESC_SG_jN4cuda3std3__44lessISA_EESA_SF_EEvbT0_T1_T2_T3_T4_PT6_PT7_T5_NS1_7vsmem_tEE19static_temp_storage;
	mad.lo.s32 	%r25, %r24, 40, %r1374;
	ld.shared.v2.u32 	{%r26, %r27}, [%r25];
	ld.shared.v2.u32 	{%r28, %r29}, [%r25+8];
	ld.shared.v2.u32 	{%r30, %r31}, [%r25+16];
	ld.shared.v2.u32 	{%r32, %r33}, [%r25+24];
	ld.shared.v2.u32 	{%r34, %r35}, [%r25+32];
	st.local.u32 	[%rd6], %r26;
	st.local.u32 	[%rd6+4], %r27;
	st.local.u32 	[%rd6+8], %r28;
	st.local.u32 	[%rd6+12], %r29;
	st.local.u32 	[%rd6+16], %r30;
	st.local.u32 	[%rd6+20], %r31;
	st.local.u32 	[%rd6+24], %r32;
	st.local.u32 	[%rd6+28], %r33;
	st.local.u32 	[%rd6+32], %r34;
	st.local.u32 	[%rd6+36], %r35;
	mad.lo.s32 	%r1375, %r1373, 40, %r1374;
	ld.shared.v2.u32 	{%r36, %r37}, [%r1375+40];
	ld.shared.v2.u32 	{%r38, %r39}, [%r1375+48];
	ld.shared.v2.u32 	{%r40, %r41}, [%r1375+56];
	ld.shared.v2.u32 	{%r42, %r43}, [%r1375+64];
	ld.shared.v2.u32 	{%r44, %r45}, [%r1375+72];
	st.local.u32 	[%rd7], %r36;
	st.local.u32 	[%rd7+4], %r37;
	st.local.u32 	[%rd7+8], %r38;
	st.local.u32 	[%rd7+12], %r39;
	st.local.u32 	[%rd7+16], %r40;
	st.local.u32 	[%rd7+20], %r41;
	st.local.u32 	[%rd7+24], %r42;
	st.local.u32 	[%rd7+28], %r43;
	st.local.u32 	[%rd7+32], %r44;
	st.local.u32 	[%rd7+36], %r45;
	setp.ge.s32 	%p171, %r1371, %r11;
	mov.pred 	%p170, 0;
	mov.u32 	%r1746, %r26;
	mov.u32 	%r1747, %r27;
	mov.u32 	%r1748, %r28;
	mov.u32 	%r1749, %r29;
	mov.u32 	%r1750, %r30;
	mov.u32 	%r1751, %r31;
	mov.u32 	%r1752, %r32;
	mov.u32 	%r1753, %r33;
	mov.u32 	%r1754, %r34;
	mov.u32 	%r1755, %r35;
	mov.pred 	%p302, %p170;
	@%p171 bra 	$L__BB5_11;
	setp.gt.s32 	%p173, %r24, %r9;
	mov.pred 	%p172, -1;
	mov.u32 	%r1746, %r36;
	mov.u32 	%r1747, %r37;
	mov.u32 	%r1748, %r38;
	mov.u32 	%r1749, %r39;
	mov.u32 	%r1750, %r40;
	mov.u32 	%r1751, %r41;
	mov.u32 	%r1752, %r42;
	mov.u32 	%r1753, %r43;
	mov.u32 	%r1754, %r44;
	mov.u32 	%r1755, %r45;
	mov.pred 	%p302, %p172;
	@%p173 bra 	$L__BB5_11;
	mov.b32 	%r1745, 0;
$L__BB5_9:
	mul.wide.u32 	%rd91, %r1745, 4;
	add.s64 	%rd92, %rd7, %rd91;
	ld.local.u32 	%r47, [%rd92];
	add.s64 	%rd93, %rd6, %rd91;
	ld.local.u32 	%r48, [%rd93];
	setp.lt.s32 	%p175, %r47, %r48;
	mov.u32 	%r1746, %r36;
	mov.u32 	%r1747, %r37;
	mov.u32 	%r1748, %r38;
	mov.u32 	%r1749, %r39;
	mov.u32 	%r1750, %r40;
	mov.u32 	%r1751, %r41;
	mov.u32 	%r1752, %r42;
	mov.u32 	%r1753, %r43;
	mov.u32 	%r1754, %r44;
	mov.u32 	%r1755, %r45;
	mov.pred 	%p302, %p172;
	@%p175 bra 	$L__BB5_11;
	setp.le.s32 	%p177, %r47, %r48;
	add.s32 	%r49, %r1745, 1;
	setp.lt.u32 	%p178, %r1745, 9;
	and.pred  	%p179, %p177, %p178;
	mov.u32 	%r1745, %r49;
	mov.u32 	%r1746, %r26;
	mov.u32 	%r1747, %r27;
	mov.u32 	%r1748, %r28;
	mov.u32 	%r1749, %r29;
	mov.u32 	%r1750, %r30;
	mov.u32 	%r1751, %r31;
	mov.u32 	%r1752, %r32;
	mov.u32 	%r1753, %r33;
	mov.u32 	%r1754, %r34;
	mov.u32 	%r1755, %r35;
	mov.pred 	%p302, %p170;
	@%p179 bra 	$L__BB5_9;
$L__BB5_11:
	@%p302 bra 	$L__BB5_13;
	ld.shared.v2.u32 	{%r1377, %r1378}, [%r25+40];
	ld.shared.v2.u32 	{%r1379, %r1380}, [%r25+48];
	st.local.u32 	[%rd6], %r1377;
	st.local.u32 	[%rd6+4], %r1378;
	st.local.u32 	[%rd6+8], %r1379;
	st.local.u32 	[%rd6+12], %r1380;
$L__BB5_13:
	bar.sync 	0;
	st.shared.v2.u32 	[%r6], {%r1746, %r1747};
	st.shared.v2.u32 	[%r6+8], {%r1748, %r1749};
	st.shared.v2.u32 	[%r6+16], {%r1750, %r1751};
	st.shared.v2.u32 	[%r6+24], {%r1752, %r1753};
	st.shared.v2.u32 	[%r6+32], {%r1754, %r1755};
	bar.sync 	0;
	and.b32  	%r1381, %r2, 1020;
	and.b32  	%r60, %r2, 3;
	min.u32 	%r61, %r1381, 256;
	min.u32 	%r62, %r1381, 254;
	add.s32 	%r63, %r62, 2;
	min.u32 	%r1382, %r1381, 252;
	add.s32 	%r64, %r1382, 4;
	sub.s32 	%r1383, %r63, %r61;
	sub.s32 	%r1384, %r64, %r63;
	setp.lt.s32 	%p180, %r60, %r1384;
	sub.s32 	%r1385, %r60, %r1384;
	selp.b32 	%r1760, 0, %r1385, %p180;
	min.s32 	%r1756, %r1383, %r60;
	setp.ge.s32 	%p181, %r1760, %r1756;
	@%p181 bra 	$L__BB5_18;
$L__BB5_14:
	mov.u32 	%r67, %r1756;
	sub.s32 	%r1387, %r67, %r1760;
	shr.u32 	%r1388, %r1387, 31;
	add.s32 	%r1389, %r1387, %r1388;
	shr.s32 	%r1390, %r1389, 1;
	add.s32 	%r69, %r1390, %r1760;
	add.s32 	%r1391, %r69, %r61;
	mov.u32 	%r1392, _ZZN3cub18CUB_300001_SM_10006detail10merge_sort30DeviceMergeSortBlockSortKernelINS2_10policy_hubIN6thrust24THRUST_300001_SM_1000_NS6detail15normal_iteratorINS6_10device_ptrI8ColoringEEEEE9Policy600ESC_PNS0_8NullTypeESC_SG_jN4cuda3std3__44lessISA_EESA_SF_EEvbT0_T1_T2_T3_T4_PT6_PT7_T5_NS1_7vsmem_tEE19static_temp_storage;
	mad.lo.s32 	%r1393, %r1391, 40, %r1392;
	ld.shared.v2.u32 	{%r1394, %r1395}, [%r1393];
	ld.shared.v2.u32 	{%r1396, %r1397}, [%r1393+8];
	ld.shared.v2.u32 	{%r1398, %r1399}, [%r1393+16];
	ld.shared.v2.u32 	{%r1400, %r1401}, [%r1393+24];
	ld.shared.v2.u32 	{%r1402, %r1403}, [%r1393+32];
	st.local.u32 	[%rd8], %r1394;
	st.local.u32 	[%rd8+4], %r1395;
	st.local.u32 	[%rd8+8], %r1396;
	st.local.u32 	[%rd8+12], %r1397;
	st.local.u32 	[%rd8+16], %r1398;
	st.local.u32 	[%rd8+20], %r1399;
	st.local.u32 	[%rd8+24], %r1400;
	st.local.u32 	[%rd8+28], %r1401;
	st.local.u32 	[%rd8+32], %r1402;
	st.local.u32 	[%rd8+36], %r1403;
	not.b32 	%r1404, %r69;
	add.s32 	%r1405, %r62, %r60;
	add.s32 	%r1406, %r1405, %r1404;
	mad.lo.s32 	%r1407, %r1406, 40, %r1392;
	ld.shared.v2.u32 	{%r1408, %r1409}, [%r1407+80];
	ld.shared.v2.u32 	{%r1410, %r1411}, [%r1407+88];
	ld.shared.v2.u32 	{%r1412, %r1413}, [%r1407+96];
	ld.shared.v2.u32 	{%r1414, %r1415}, [%r1407+104];
	ld.shared.v2.u32 	{%r1416, %r1417}, [%r1407+112];
	st.local.u32 	[%rd9], %r1408;
	st.local.u32 	[%rd9+4], %r1409;
	st.local.u32 	[%rd9+8], %r1410;
	st.local.u32 	[%rd9+12], %r1411;
	st.local.u32 	[%rd9+16], %r1412;
	st.local.u32 	[%rd9+20], %r1413;
	st.local.u32 	[%rd9+24], %r1414;
	st.local.u32 	[%rd9+28], %r1415;
	st.local.u32 	[%rd9+32], %r1416;
	st.local.u32 	[%rd9+36], %r1417;
	mov.b32 	%r1758, 0;
$L__BB5_15:
	mul.wide.u32 	%rd94, %r1758, 4;
	add.s64 	%rd95, %rd9, %rd94;
	ld.local.u32 	%r71, [%rd95];
	add.s64 	%rd96, %rd8, %rd94;
	ld.local.u32 	%r72, [%rd96];
	setp.lt.s32 	%p182, %r71, %r72;
	mov.u32 	%r1756, %r69;
	@%p182 bra 	$L__BB5_17;
	setp.le.s32 	%p183, %r71, %r72;
	add.s32 	%r73, %r1758, 1;
	setp.lt.u32 	%p184, %r1758, 9;
	and.pred  	%p185, %p183, %p184;
	mov.u32 	%r1758, %r73;
	mov.u32 	%r1756, %r67;
	@%p185 bra 	$L__BB5_15;
$L__BB5_17:
	setp.lt.s32 	%p186, %r71, %r72;
	add.s32 	%r1418, %r69, 1;
	selp.b32 	%r1760, %r1760, %r1418, %p186;
	setp.lt.s32 	%p187, %r1760, %r1756;
	@%p187 bra 	$L__BB5_14;
$L__BB5_18:
	add.s32 	%r77, %r1760, %r61;
	add.s32 	%r1419, %r63, %r60;
	sub.s32 	%r1420, %r1419, %r1760;
	add.s32 	%r1421, %r62, %r60;
	sub.s32 	%r1422, %r1421, %r1760;
	mov.u32 	%r1423, _ZZN3cub18CUB_300001_SM_10006detail10merge_sort30DeviceMergeSortBlockSortKernelINS2_10policy_hubIN6thrust24THRUST_300001_SM_1000_NS6detail15normal_iteratorINS6_10device_ptrI8ColoringEEEEE9Policy600ESC_PNS0_8NullTypeESC_SG_jN4cuda3std3__44lessISA_EESA_SF_EEvbT0_T1_T2_T3_T4_PT6_PT7_T5_NS1_7vsmem_tEE19static_temp_storage;
	mad.lo.s32 	%r78, %r77, 40, %r1423;
	ld.shared.v2.u32 	{%r79, %r80}, [%r78];
	ld.shared.v2.u32 	{%r81, %r82}, [%r78+8];
	ld.shared.v2.u32 	{%r83, %r84}, [%r78+16];
	ld.shared.v2.u32 	{%r85, %r86}, [%r78+24];
	ld.shared.v2.u32 	{%r87, %r88}, [%r78+32];
	st.local.u32 	[%rd6], %r79;
	st.local.u32 	[%rd6+4], %r80;
	st.local.u32 	[%rd6+8], %r81;
	st.local.u32 	[%rd6+12], %r82;
	st.local.u32 	[%rd6+16], %r83;
	st.local.u32 	[%rd6+20], %r84;
	st.local.u32 	[%rd6+24], %r85;
	st.local.u32 	[%rd6+28], %r86;
	st.local.u32 	[%rd6+32], %r87;
	st.local.u32 	[%rd6+36], %r88;
	mad.lo.s32 	%r1424, %r1422, 40, %r1423;
	ld.shared.v2.u32 	{%r89, %r90}, [%r1424+80];
	ld.shared.v2.u32 	{%r91, %r92}, [%r1424+88];
	ld.shared.v2.u32 	{%r93, %r94}, [%r1424+96];
	ld.shared.v2.u32 	{%r95, %r96}, [%r1424+104];
	ld.shared.v2.u32 	{%r97, %r98}, [%r1424+112];
	st.local.u32 	[%rd7], %r89;
	st.local.u32 	[%rd7+4], %r90;
	st.local.u32 	[%rd7+8], %r91;
	st.local.u32 	[%rd7+12], %r92;
	st.local.u32 	[%rd7+16], %r93;
	st.local.u32 	[%rd7+20], %r94;
	st.local.u32 	[%rd7+24], %r95;
	st.local.u32 	[%rd7+28], %r96;
	st.local.u32 	[%rd7+32], %r97;
	st.local.u32 	[%rd7+36], %r98;
	setp.ge.s32 	%p189, %r1420, %r64;
	mov.pred 	%p188, 0;
	mov.u32 	%r1762, %r79;
	mov.u32 	%r1763, %r80;
	mov.u32 	%r1764, %r81;
	mov.u32 	%r1765, %r82;
	mov.u32 	%r1766, %r83;
	mov.u32 	%r1767, %r84;
	mov.u32 	%r1768, %r85;
	mov.u32 	%r1769, %r86;
	mov.u32 	%r1770, %r87;
	mov.u32 	%r1771, %r88;
	mov.pred 	%p303, %p188;
	@%p189 bra 	$L__BB5_23;
	setp.ge.s32 	%p191, %r77, %r63;
	mov.pred 	%p190, -1;
	mov.u32 	%r1762, %r89;
	mov.u32 	%r1763, %r90;
	mov.u32 	%r1764, %r91;
	mov.u32 	%r1765, %r92;
	mov.u32 	%r1766, %r93;
	mov.u32 	%r1767, %r94;
	mov.u32 	%r1768, %r95;
	mov.u32 	%r1769, %r96;
	mov.u32 	%r1770, %r97;
	mov.u32 	%r1771, %r98;
	mov.pred 	%p303, %p190;
	@%p191 bra 	$L__BB5_23;
	mov.b32 	%r1761, 0;
$L__BB5_21:
	mul.wide.u32 	%rd97, %r1761, 4;
	add.s64 	%rd98, %rd7, %rd97;
	ld.local.u32 	%r100, [%rd98];
	add.s64 	%rd99, %rd6, %rd97;
	ld.local.u32 	%r101, [%rd99];
	setp.lt.s32 	%p193, %r100, %r101;
	mov.u32 	%r1762, %r89;
	mov.u32 	%r1763, %r90;
	mov.u32 	%r1764, %r91;
	mov.u32 	%r1765, %r92;
	mov.u32 	%r1766, %r93;
	mov.u32 	%r1767, %r94;
	mov.u32 	%r1768, %r95;
	mov.u32 	%r1769, %r96;
	mov.u32 	%r1770, %r97;
	mov.u32 	%r1771, %r98;
	mov.pred 	%p303, %p190;
	@%p193 bra 	$L__BB5_23;
	setp.le.s32 	%p195, %r100, %r101;
	add.s32 	%r102, %r1761, 1;
	setp.lt.u32 	%p196, %r1761, 9;
	and.pred  	%p197, %p195, %p196;
	mov.u32 	%r1761, %r102;
	mov.u32 	%r1762, %r79;
	mov.u32 	%r1763, %r80;
	mov.u32 	%r1764, %r81;
	mov.u32 	%r1765, %r82;
	mov.u32 	%r1766, %r83;
	mov.u32 	%r1767, %r84;
	mov.u32 	%r1768, %r85;
	mov.u32 	%r1769, %r86;
	mov.u32 	%r1770, %r87;
	mov.u32 	%r1771, %r88;
	mov.pred 	%p303, %p188;
	@%p197 bra 	$L__BB5_21;
$L__BB5_23:
	@%p303 bra 	$L__BB5_25;
	ld.shared.v2.u32 	{%r1426, %r1427}, [%r78+40];
	ld.shared.v2.u32 	{%r1428, %r1429}, [%r78+48];
	st.local.u32 	[%rd6], %r1426;
	st.local.u32 	[%rd6+4], %r1427;
	st.local.u32 	[%rd6+8], %r1428;
	st.local.u32 	[%rd6+12], %r1429;
$L__BB5_25:
	bar.sync 	0;
	st.shared.v2.u32 	[%r6], {%r1762, %r1763};
	st.shared.v2.u32 	[%r6+8], {%r1764, %r1765};
	st.shared.v2.u32 	[%r6+16], {%r1766, %r1767};
	st.shared.v2.u32 	[%r6+24], {%r1768, %r1769};
	st.shared.v2.u32 	[%r6+32], {%r1770, %r1771};
	bar.sync 	0;
	and.b32  	%r1430, %r2, 1016;
	and.b32  	%r113, %r2, 7;
	min.u32 	%r114, %r1430, 256;
	min.u32 	%r115, %r1430, 252;
	add.s32 	%r116, %r115, 4;
	min.u32 	%r1431, %r1430, 248;
	add.s32 	%r117, %r1431, 8;
	sub.s32 	%r1432, %r116, %r114;
	sub.s32 	%r1433, %r117, %r116;
	setp.lt.s32 	%p198, %r113, %r1433;
	sub.s32 	%r1434, %r113, %r1433;
	selp.b32 	%r1776, 0, %r1434, %p198;
	min.s32 	%r1772, %r1432, %r113;
	setp.ge.s32 	%p199, %r1776, %r1772;
	@%p199 bra 	$L__BB5_30;
$L__BB5_26:
	mov.u32 	%r120, %r1772;
	sub.s32 	%r1436, %r120, %r1776;
	shr.u32 	%r1437, %r1436, 31;
	add.s32 	%r1438, %r1436, %r1437;
	shr.s32 	%r1439, %r1438, 1;
	add.s32 	%r122, %r1439, %r1776;
	add.s32 	%r1440, %r122, %r114;
	mov.u32 	%r1441, _ZZN3cub18CUB_300001_SM_10006detail10merge_sort30DeviceMergeSortBlockSortKernelINS2_10policy_hubIN6thrust24THRUST_300001_SM_1000_NS6detail15normal_iteratorINS6_10device_ptrI8ColoringEEEEE9Policy600ESC_PNS0_8NullTypeESC_SG_jN4cuda3std3__44lessISA_EESA_SF_EEvbT0_T1_T2_T3_T4_PT6_PT7_T5_NS1_7vsmem_tEE19static_temp_storage;
	mad.lo.s32 	%r1442, %r1440, 40, %r1441;
	ld.shared.v2.u32 	{%r1443, %r1444}, [%r1442];
	ld.shared.v2.u32 	{%r1445, %r1446}, [%r1442+8];
	ld.shared.v2.u32 	{%r1447, %r1448}, [%r1442+16];
	ld.shared.v2.u32 	{%r1449, %r1450}, [%r1442+24];
	ld.shared.v2.u32 	{%r1451, %r1452}, [%r1442+32];
	st.local.u32 	[%rd8], %r1443;
	st.local.u32 	[%rd8+4], %r1444;
	st.local.u32 	[%rd8+8], %r1445;
	st.local.u32 	[%rd8+12], %r1446;
	st.local.u32 	[%rd8+16], %r1447;
	st.local.u32 	[%rd8+20], %r1448;
	st.local.u32 	[%rd8+24], %r1449;
	st.local.u32 	[%rd8+28], %r1450;
	st.local.u32 	[%rd8+32], %r1451;
	st.local.u32 	[%rd8+36], %r1452;
	not.b32 	%r1453, %r122;
	add.s32 	%r1454, %r115, %r113;
	add.s32 	%r1455, %r1454, %r1453;
	mad.lo.s32 	%r1456, %r1455, 40, %r1441;
	ld.shared.v2.u32 	{%r1457, %r1458}, [%r1456+160];
	ld.shared.v2.u32 	{%r1459, %r1460}, [%r1456+168];
	ld.shared.v2.u32 	{%r1461, %r1462}, [%r1456+176];
	ld.shared.v2.u32 	{%r1463, %r1464}, [%r1456+184];
	ld.shared.v2.u32 	{%r1465, %r1466}, [%r1456+192];
	st.local.u32 	[%rd9], %r1457;
	st.local.u32 	[%rd9+4], %r1458;
	st.local.u32 	[%rd9+8], %r1459;
	st.local.u32 	[%rd9+12], %r1460;
	st.local.u32 	[%rd9+16], %r1461;
	st.local.u32 	[%rd9+20], %r1462;
	st.local.u32 	[%rd9+24], %r1463;
	st.local.u32 	[%rd9+28], %r1464;
	st.local.u32 	[%rd9+32], %r1465;
	st.local.u32 	[%rd9+36], %r1466;
	mov.b32 	%r1774, 0;
$L__BB5_27:
	mul.wide.u32 	%rd100, %r1774, 4;
	add.s64 	%rd101, %rd9, %rd100;
	ld.local.u32 	%r124, [%rd101];
	add.s64 	%rd102, %rd8, %rd100;
	ld.local.u32 	%r125, [%rd102];
	setp.lt.s32 	%p200, %r124, %r125;
	mov.u32 	%r1772, %r122;
	@%p200 bra 	$L__BB5_29;
	setp.le.s32 	%p201, %r124, %r125;
	add.s32 	%r126, %r1774, 1;
	setp.lt.u32 	%p202, %r1774, 9;
	and.pred  	%p203, %p201, %p202;
	mov.u32 	%r1774, %r126;
	mov.u32 	%r1772, %r120;
	@%p203 bra 	$L__BB5_27;
$L__BB5_29:
	setp.lt.s32 	%p204, %r124, %r125;
	add.s32 	%r1467, %r122, 1;
	selp.b32 	%r1776, %r1776, %r1467, %p204;
	setp.lt.s32 	%p205, %r1776, %r1772;
	@%p205 bra 	$L__BB5_26;
$L__BB5_30:
	add.s32 	%r130, %r1776, %r114;
	add.s32 	%r1468, %r116, %r113;
	sub.s32 	%r1469, %r1468, %r1776;
	add.s32 	%r1470, %r115, %r113;
	sub.s32 	%r1471, %r1470, %r1776;
	mov.u32 	%r1472, _ZZN3cub18CUB_300001_SM_10006detail10merge_sort30DeviceMergeSortBlockSortKernelINS2_10policy_hubIN6thrust24THRUST_300001_SM_1000_NS6detail15normal_iteratorINS6_10device_ptrI8ColoringEEEEE9Policy600ESC_PNS0_8NullTypeESC_SG_jN4cuda3std3__44lessISA_EESA_SF_EEvbT0_T1_T2_T3_T4_PT6_PT7_T5_NS1_7vsmem_tEE19static_temp_storage;
	mad.lo.s32 	%r131, %r130, 40, %r1472;
	ld.shared.v2.u32 	{%r132, %r133}, [%r131];
	ld.shared.v2.u32 	{%r134, %r135}, [%r131+8];
	ld.shared.v2.u32 	{%r136, %r137}, [%r131+16];
	ld.shared.v2.u32 	{%r138, %r139}, [%r131+24];
	ld.shared.v2.u32 	{%r140, %r141}, [%r131+32];
	st.local.u32 	[%rd6], %r132;
	st.local.u32 	[%rd6+4], %r133;
	st.local.u32 	[%rd6+8], %r134;
	st.local.u32 	[%rd6+12], %r135;
	st.local.u32 	[%rd6+16], %r136;
	st.local.u32 	[%rd6+20], %r137;
	st.local.u32 	[%rd6+24], %r138;
	st.local.u32 	[%rd6+28], %r139;
	st.local.u32 	[%rd6+32], %r140;
	st.local.u32 	[%rd6+36], %r141;
	mad.lo.s32 	%r1473, %r1471, 40, %r1472;
	ld.shared.v2.u32 	{%r142, %r143}, [%r1473+160];
	ld.shared.v2.u32 	{%r144, %r145}, [%r1473+168];
	ld.shared.v2.u32 	{%r146, %r147}, [%r1473+176];
	ld.shared.v2.u32 	{%r148, %r149}, [%r1473+184];
	ld.shared.v2.u32 	{%r150, %r151}, [%r1473+192];
	st.local.u32 	[%rd7], %r142;
	st.local.u32 	[%rd7+4], %r143;
	st.local.u32 	[%rd7+8], %r144;
	st.local.u32 	[%rd7+12], %r145;
	st.local.u32 	[%rd7+16], %r146;
	st.local.u32 	[%rd7+20], %r147;
	st.local.u32 	[%rd7+24], %r148;
	st.local.u32 	[%rd7+28], %r149;
	st.local.u32 	[%rd7+32], %r150;
	st.local.u32 	[%rd7+36], %r151;
	setp.ge.s32 	%p207, %r1469, %r117;
	mov.pred 	%p206, 0;
	mov.u32 	%r1778, %r132;
	mov.u32 	%r1779, %r133;
	mov.u32 	%r1780, %r134;
	mov.u32 	%r1781, %r135;
	mov.u32 	%r1782, %r136;
	mov.u32 	%r1783, %r137;
	mov.u32 	%r1784, %r138;
	mov.u32 	%r1785, %r139;
	mov.u32 	%r1786, %r140;
	mov.u32 	%r1787, %r141;
	mov.pred 	%p304, %p206;
	@%p207 bra 	$L__BB5_35;
	setp.ge.s32 	%p209, %r130, %r116;
	mov.pred 	%p208, -1;
	mov.u32 	%r1778, %r142;
	mov.u32 	%r1779, %r143;
	mov.u32 	%r1780, %r144;
	mov.u32 	%r1781, %r145;
	mov.u32 	%r1782, %r146;
	mov.u32 	%r1783, %r147;
	mov.u32 	%r1784, %r148;
	mov.u32 	%r1785, %r149;
	mov.u32 	%r1786, %r150;
	mov.u32 	%r1787, %r151;
	mov.pred 	%p304, %p208;
	@%p209 bra 	$L__BB5_35;
	mov.b32 	%r1777, 0;
$L__BB5_33:
	mul.wide.u32 	%rd103, %r1777, 4;
	add.s64 	%rd104, %rd7, %rd103;
	ld.local.u32 	%r153, [%rd104];
	add.s64 	%rd105, %rd6, %rd103;
	ld.local.u32 	%r154, [%rd105];
	setp.lt.s32 	%p211, %r153, %r154;
	mov.u32 	%r1778, %r142;
	mov.u32 	%r1779, %r143;
	mov.u32 	%r1780, %r144;
	mov.u32 	%r1781, %r145;
	mov.u32 	%r1782, %r146;
	mov.u32 	%r1783, %r147;
	mov.u32 	%r1784, %r148;
	mov.u32 	%r1785, %r149;
	mov.u32 	%r1786, %r150;
	mov.u32 	%r1787, %r151;
	mov.pred 	%p304, %p208;
	@%p211 bra 	$L__BB5_35;
	setp.le.s32 	%p213, %r153, %r154;
	add.s32 	%r155, %r1777, 1;
	setp.lt.u32 	%p214, %r1777, 9;
	and.pred  	%p215, %p213, %p214;
	mov.u32 	%r1777, %r155;
	mov.u32 	%r1778, %r132;
	mov.u32 	%r1779, %r133;
	mov.u32 	%r1780, %r134;
	mov.u32 	%r1781, %r135;
	mov.u32 	%r1782, %r136;
	mov.u32 	%r1783, %r137;
	mov.u32 	%r1784, %r138;
	mov.u32 	%r1785, %r139;
	mov.u32 	%r1786, %r140;
	mov.u32 	%r1787, %r141;
	mov.pred 	%p304, %p206;
	@%p215 bra 	$L__BB5_33;
$L__BB5_35:
	@%p304 bra 	$L__BB5_37;
	ld.shared.v2.u32 	{%r1475, %r1476}, [%r131+40];
	ld.shared.v2.u32 	{%r1477, %r1478}, [%r131+48];
	st.local.u32 	[%rd6], %r1475;
	st.local.u32 	[%rd6+4], %r1476;
	st.local.u32 	[%rd6+8], %r1477;
	st.local.u32 	[%rd6+12], %r1478;
$L__BB5_37:
	bar.sync 	0;
	st.shared.v2.u32 	[%r6], {%r1778, %r1779};
	st.shared.v2.u32 	[%r6+8], {%r1780, %r1781};
	st.shared.v2.u32 	[%r6+16], {%r1782, %r1783};
	st.shared.v2.u32 	[%r6+24], {%r1784, %r1785};
	st.shared.v2.u32 	[%r6+32], {%r1786, %r1787};
	bar.sync 	0;
	and.b32  	%r1479, %r2, 1008;
	and.b32  	%r166, %r2, 15;
	min.u32 	%r167, %r1479, 256;
	min.u32 	%r168, %r1479, 248;
	add.s32 	%r169, %r168, 8;
	min.u32 	%r1480, %r1479, 240;
	add.s32 	%r170, %r1480, 16;
	sub.s32 	%r1481, %r169, %r167;
	sub.s32 	%r1482, %r170, %r169;
	setp.lt.s32 	%p216, %r166, %r1482;
	sub.s32 	%r1483, %r166, %r1482;
	selp.b32 	%r1792, 0, %r1483, %p216;
	min.s32 	%r1788, %r1481, %r166;
	setp.ge.s32 	%p217, %r1792, %r1788;
	@%p217 bra 	$L__BB5_42;
$L__BB5_38:
	mov.u32 	%r173, %r1788;
	sub.s32 	%r1485, %r173, %r1792;
	shr.u32 	%r1486, %r1485, 31;
	add.s32 	%r1487, %r1485, %r1486;
	shr.s32 	%r1488, %r1487, 1;
	add.s32 	%r175, %r1488, %r1792;
	add.s32 	%r1489, %r175, %r167;
	mov.u32 	%r1490, _ZZN3cub18CUB_300001_SM_10006detail10merge_sort30DeviceMergeSortBlockSortKernelINS2_10policy_hubIN6thrust24THRUST_300001_SM_1000_NS6detail15normal_iteratorINS6_10device_ptrI8ColoringEEEEE9Policy600ESC_PNS0_8NullTypeESC_SG_jN4cuda3std3__44lessISA_EESA_SF_EEvbT0_T1_T2_T3_T4_PT6_PT7_T5_NS1_7vsmem_tEE19static_temp_storage;
	mad.lo.s32 	%r1491, %r1489, 40, %r1490;
	ld.shared.v2.u32 	{%r1492, %r1493}, [%r1491];
	ld.shared.v2.u32 	{%r1494, %r1495}, [%r1491+8];
	ld.shared.v2.u32 	{%r1496, %r1497}, [%r1491+16];
	ld.shared.v2.u32 	{%r1498, %r1499}, [%r1491+24];
	ld.shared.v2.u32 	{%r1500, %r1501}, [%r1491+32];
	st.local.u32 	[%rd8], %r1492;
	st.local.u32 	[%rd8+4], %r1493;
	st.local.u32 	[%rd8+8], %r1494;
	st.local.u32 	[%rd8+12], %r1495;
	st.local.u32 	[%rd8+16], %r1496;
	st.local.u32 	[%rd8+20], %r1497;
	st.local.u32 	[%rd8+24], %r1498;
	st.local.u32 	[%rd8+28], %r1499;
	st.local.u32 	[%rd8+32], %r1500;
	st.local.u32 	[%rd8+36], %r1501;
	not.b32 	%r1502, %r175;
	add.s32 	%r1503, %r168, %r166;
	add.s32 	%r1504, %r1503, %r1502;
	mad.lo.s32 	%r1505, %r1504, 40, %r1490;
	ld.shared.v2.u32 	{%r1506, %r1507}, [%r1505+320];
	ld.shared.v2.u32 	{%r1508, %r1509}, [%r1505+328];
	ld.shared.v2.u32 	{%r1510, %r1511}, [%r1505+336];
	ld.shared.v2.u32 	{%r1512, %r1513}, [%r1505+344];
	ld.shared.v2.u32 	{%r1514, %r1515}, [%r1505+352];
	st.local.u32 	[%rd9], %r1506;
	st.local.u32 	[%rd9+4], %r1507;
	st.local.u32 	[%rd9+8], %r1508;
	st.local.u32 	[%rd9+12], %r1509;
	st.local.u32 	[%rd9+16], %r1510;
	st.local.u32 	[%rd9+20], %r1511;
	st.local.u32 	[%rd9+24], %r1512;
	st.local.u32 	[%rd9+28], %r1513;
	st.local.u32 	[%rd9+32], %r1514;
	st.local.u32 	[%rd9+36], %r1515;
	mov.b32 	%r1790, 0;
$L__BB5_39:
	mul.wide.u32 	%rd106, %r1790, 4;
	add.s64 	%rd107, %rd9, %rd106;
	ld.local.u32 	%r177, [%rd107];
	add.s64 	%rd108, %rd8, %rd106;
	ld.local.u32 	%r178, [%rd108];
	setp.lt.s32 	%p218, %r177, %r178;
	mov.u32 	%r1788, %r175;
	@%p218 bra 	$L__BB5_41;
	setp.le.s32 	%p219, %r177, %r178;
	add.s32 	%r179, %r1790, 1;
	setp.lt.u32 	%p220, %r1790, 9;
	and.pred  	%p221, %p219, %p220;
	mov.u32 	%r1790, %r179;
	mov.u32 	%r1788, %r173;
	@%p221 bra 	$L__BB5_39;
$L__BB5_41:
	setp.lt.s32 	%p222, %r177, %r178;
	add.s32 	%r1516, %r175, 1;
	selp.b32 	%r1792, %r1792, %r1516, %p222;
	setp.lt.s32 	%p223, %r1792, %r1788;
	@%p223 bra 	$L__BB5_38;
$L__BB5_42:
	add.s32 	%r183, %r1792, %r167;
	add.s32 	%r1517, %r169, %r166;
	sub.s32 	%r1518, %r1517, %r1792;
	add.s32 	%r1519, %r168, %r166;
	sub.s32 	%r1520, %r1519, %r1792;
	mov.u32 	%r1521, _ZZN3cub18CUB_300001_SM_10006detail10merge_sort30DeviceMergeSortBlockSortKernelINS2_10policy_hubIN6thrust24THRUST_300001_SM_1000_NS6detail15normal_iteratorINS6_10device_ptrI8ColoringEEEEE9Policy600ESC_PNS0_8NullTypeESC_SG_jN4cuda3std3__44lessISA_EESA_SF_EEvbT0_T1_T2_T3_T4_PT6_PT7_T5_NS1_7vsmem_tEE19static_temp_storage;
	mad.lo.s32 	%r184, %r183, 40, %r1521;
	ld.shared.v2.u32 	{%r185, %r186}, [%r184];
	ld.shared.v2.u32 	{%r187, %r188}, [%r184+8];
	ld.shared.v2.u32 	{%r189, %r190}, [%r184+16];
	ld.shared.v2.u32 	{%r191, %r192}, [%r184+24];
	ld.shared.v2.u32 	{%r193, %r194}, [%r184+32];
	st.local.u32 	[%rd6], %r185;
	st.local.u32 	[%rd6+4], %r186;
	st.local.u32 	[%rd6+8], %r187;
	st.local.u32 	[%rd6+12], %r188;
	st.local.u32 	[%rd6+16], %r189;
	st.local.u32 	[%rd6+20], %r190;
	st.local.u32 	[%rd6+24], %r191;
	st.local.u32 	[%rd6+28], %r192;
	st.local.u32 	[%rd6+32], %r193;
	st.local.u32 	[%rd6+36], %r194;
	mad.lo.s32 	%r1522, %r1520, 40, %r1521;
	ld.shared.v2.u32 	{%r195, %r196}, [%r1522+320];
	ld.shared.v2.u32 	{%r197, %r198}, [%r1522+328];
	ld.shared.v2.u32 	{%r199, %r200}, [%r1522+336];
	ld.shared.v2.u32 	{%r201, %r202}, [%r1522+344];
	ld.shared.v2.u32 	{%r203, %r204}, [%r1522+352];
	st.local.u32 	[%rd7], %r195;
	st.local.u32 	[%rd7+4], %r196;
	st.local.u32 	[%rd7+8], %r197;
	st.local.u32 	[%rd7+12], %r198;
	st.local.u32 	[%rd7+16], %r199;
	st.local.u32 	[%rd7+20], %r200;
	st.local.u32 	[%rd7+24], %r201;
	st.local.u32 	[%rd7+28], %r202;
	st.local.u32 	[%rd7+32], %r203;
	st.local.u32 	[%rd7+36], %r204;
	setp.ge.s32 	%p225, %r1518, %r170;
	mov.pred 	%p224, 0;
	mov.u32 	%r1794, %r185;
	mov.u32 	%r1795, %r186;
	mov.u32 	%r1796, %r187;
	mov.u32 	%r1797, %r188;
	mov.u32 	%r1798, %r189;
	mov.u32 	%r1799, %r190;
	mov.u32 	%r1800, %r191;
	mov.u32 	%r1801, %r192;
	mov.u32 	%r1802, %r193;
	mov.u32 	%r1803, %r194;
	mov.pred 	%p305, %p224;
	@%p225 bra 	$L__BB5_47;
	setp.ge.s32 	%p227, %r183, %r169;
	mov.pred 	%p226, -1;
	mov.u32 	%r1794, %r195;
	mov.u32 	%r1795, %r196;
	mov.u32 	%r1796, %r197;
	mov.u32 	%r1797, %r198;
	mov.u32 	%r1798, %r199;
	mov.u32 	%r1799, %r200;
	mov.u32 	%r1800, %r201;
	mov.u32 	%r1801, %r202;
	mov.u32 	%r1802, %r203;
	mov.u32 	%r1803, %r204;
	mov.pred 	%p305, %p226;
	@%p227 bra 	$L__BB5_47;
	mov.b32 	%r1793, 0;
$L__BB5_45:
	mul.wide.u32 	%rd109, %r1793, 4;
	add.s64 	%rd110, %rd7, %rd109;
	ld.local.u32 	%r206, [%rd110];
	add.s64 	%rd111, %rd6, %rd109;
	ld.local.u32 	%r207, [%rd111];
	setp.lt.s32 	%p229, %r206, %r207;
	mov.u32 	%r1794, %r195;
	mov.u32 	%r1795, %r196;
	mov.u32 	%r1796, %r197;
	mov.u32 	%r1797, %r198;
	mov.u32 	%r1798, %r199;
	mov.u32 	%r1799, %r200;
	mov.u32 	%r1800, %r201;
	mov.u32 	%r1801, %r202;
	mov.u32 	%r1802, %r203;
	mov.u32 	%r1803, %r204;
	mov.pred 	%p305, %p226;
	@%p229 bra 	$L__BB5_47;
	setp.le.s32 	%p231, %r206, %r207;
	add.s32 	%r208, %r1793, 1;
	setp.lt.u32 	%p232, %r1793, 9;
	and.pred  	%p233, %p231, %p232;
	mov.u32 	%r1793, %r208;
	mov.u32 	%r1794, %r185;
	mov.u32 	%r1795, %r186;
	mov.u32 	%r1796, %r187;
	mov.u32 	%r1797, %r188;
	mov.u32 	%r1798, %r189;
	mov.u32 	%r1799, %r190;
	mov.u32 	%r1800, %r191;
	mov.u32 	%r1801, %r192;
	mov.u32 	%r1802, %r193;
	mov.u32 	%r1803, %r194;
	mov.pred 	%p305, %p224;
	@%p233 bra 	$L__BB5_45;
$L__BB5_47:
	@%p305 bra 	$L__BB5_49;
	ld.shared.v2.u32 	{%r1524, %r1525}, [%r184+40];
	ld.shared.v2.u32 	{%r1526, %r1527}, [%r184+48];
	st.local.u32 	[%rd6], %r1524;
	st.local.u32 	[%rd6+4], %r1525;
	st.local.u32 	[%rd6+8], %r1526;
	st.local.u32 	[%rd6+12], %r1527;
$L__BB5_49:
	bar.sync 	0;
	st.shared.v2.u32 	[%r6], {%r1794, %r1795};
	st.shared.v2.u32 	[%r6+8], {%r1796, %r1797};
	st.shared.v2.u32 	[%r6+16], {%r1798, %r1799};
	st.shared.v2.u32 	[%r6+24], {%r1800, %r1801};
	st.shared.v2.u32 	[%r6+32], {%r1802, %r1803};
	bar.sync 	0;
	min.u32 	%r219, %r4, 256;
	min.u32 	%r220, %r4, 240;
	add.s32 	%r221, %r220, 16;
	min.u32 	%r1528, %r4, 224;
	add.s32 	%r222, %r1528, 32;
	sub.s32 	%r1529, %r221, %r219;
	sub.s32 	%r1530, %r222, %r221;
	setp.lt.s32 	%p234, %r3, %r1530;
	sub.s32 	%r1531, %r3, %r1530;
	selp.b32 	%r1808, 0, %r1531, %p234;
	min.s32 	%r1804, %r1529, %r3;
	setp.ge.s32 	%p235, %r1808, %r1804;
	@%p235 bra 	$L__BB5_54;
$L__BB5_50:
	mov.u32 	%r225, %r1804;
	sub.s32 	%r1533, %r225, %r1808;
	shr.u32 	%r1534, %r1533, 31;
	add.s32 	%r1535, %r1533, %r1534;
	shr.s32 	%r1536, %r1535, 1;
	add.s32 	%r227, %r1536, %r1808;
	add.s32 	%r1537, %r227, %r219;
	mov.u32 	%r1538, _ZZN3cub18CUB_300001_SM_10006detail10merge_sort30DeviceMergeSortBlockSortKernelINS2_10policy_hubIN6thrust24THRUST_300001_SM_1000_NS6detail15normal_iteratorINS6_10device_ptrI8ColoringEEEEE9Policy600ESC_PNS0_8NullTypeESC_SG_jN4cuda3std3__44lessISA_EESA_SF_EEvbT0_T1_T2_T3_T4_PT6_PT7_T5_NS1_7vsmem_tEE19static_temp_storage;
	mad.lo.s32 	%r1539, %r1537, 40, %r1538;
	ld.shared.v2.u32 	{%r1540, %r1541}, [%r1539];
	ld.shared.v2.u32 	{%r1542, %r1543}, [%r1539+8];
	ld.shared.v2.u32 	{%r1544, %r1545}, [%r1539+16];
	ld.shared.v2.u32 	{%r1546, %r1547}, [%r1539+24];
	ld.shared.v2.u32 	{%r1548, %r1549}, [%r1539+32];
	st.local.u32 	[%rd8], %r1540;
	st.local.u32 	[%rd8+4], %r1541;
	st.local.u32 	[%rd8+8], %r1542;
	st.local.u32 	[%rd8+12], %r1543;
	st.local.u32 	[%rd8+16], %r1544;
	st.local.u32 	[%rd8+20], %r1545;
	st.local.u32 	[%rd8+24], %r1546;
	st.local.u32 	[%rd8+28], %r1547;
	st.local.u32 	[%rd8+32], %r1548;
	st.local.u32 	[%rd8+36], %r1549;
	not.b32 	%r1550, %r227;
	add.s32 	%r1551, %r220, %r3;
	add.s32 	%r1552, %r1551, %r1550;
	mad.lo.s32 	%r1553, %r1552, 40, %r1538;
	ld.shared.v2.u32 	{%r1554, %r1555}, [%r1553+640];
	ld.shared.v2.u32 	{%r1556, %r1557}, [%r1553+648];
	ld.shared.v2.u32 	{%r1558, %r1559}, [%r1553+656];
	ld.shared.v2.u32 	{%r1560, %r1561}, [%r1553+664];
	ld.shared.v2.u32 	{%r1562, %r1563}, [%r1553+672];
	st.local.u32 	[%rd9], %r1554;
	st.local.u32 	[%rd9+4], %r1555;
	st.local.u32 	[%rd9+8], %r1556;
	st.local.u32 	[%rd9+12], %r1557;
	st.local.u32 	[%rd9+16], %r1558;
	st.local.u32 	[%rd9+20], %r1559;
	st.local.u32 	[%rd9+24], %r1560;
	st.local.u32 	[%rd9+28], %r1561;
	st.local.u32 	[%rd9+32], %r1562;
	st.local.u32 	[%rd9+36], %r1563;
	mov.b32 	%r1806, 0;
$L__BB5_51:
	mul.wide.u32 	%rd112, %r1806, 4;
	add.s64 	%rd113, %rd9, %rd112;
	ld.local.u32 	%r229, [%rd113];
	add.s64 	%rd114, %rd8, %rd112;
	ld.local.u32 	%r230, [%rd114];
	setp.lt.s32 	%p236, %r229, %r230;
	mov.u32 	%r1804, %r227;
	@%p236 bra 	$L__BB5_53;
	setp.le.s32 	%p237, %r229, %r230;
	add.s32 	%r231, %r1806, 1;
	setp.lt.u32 	%p238, %r1806, 9;
	and.pred  	%p239, %p237, %p238;
	mov.u32 	%r1806, %r231;
	mov.u32 	%r1804, %r225;
	@%p239 bra 	$L__BB5_51;
$L__BB5_53:
	setp.lt.s32 	%p240, %r229, %r230;
	add.s32 	%r1564, %r227, 1;
	selp.b32 	%r1808, %r1808, %r1564, %p240;
	setp.lt.s32 	%p241, %r1808, %r1804;
	@%p241 bra 	$L__BB5_50;
$L__BB5_54:
	add.s32 	%r235, %r1808, %r219;
	add.s32 	%r1565, %r221, %r3;
	sub.s32 	%r1566, %r1565, %r1808;
	add.s32 	%r1567, %r220, %r3;
	sub.s32 	%r1568, %r1567, %r1808;
	mov.u32 	%r1569, _ZZN3cub18CUB_300001_SM_10006detail10merge_sort30DeviceMergeSortBlockSortKernelINS2_10policy_hubIN6thrust24THRUST_300001_SM_1000_NS6detail15normal_iteratorINS6_10device_ptrI8ColoringEEEEE9Policy600ESC_PNS0_8NullTypeESC_SG_jN4cuda3std3__44lessISA_EESA_SF_EEvbT0_T1_T2_T3_T4_PT6_PT7_T5_NS1_7vsmem_tEE19static_temp_storage;
	mad.lo.s32 	%r236, %r235, 40, %r1569;
	ld.shared.v2.u32 	{%r237, %r238}, [%r236];
	ld.shared.v2.u32 	{%r239, %r240}, [%r236+8];
	ld.shared.v2.u32 	{%r241, %r242}, [%r236+16];
	ld.shared.v2.u32 	{%r243, %r244}, [%r236+24];
	ld.shared.v2.u32 	{%r245, %r246}, [%r236+32];
	st.local.u32 	[%rd6], %r237;
	st.local.u32 	[%rd6+4], %r238;
	st.local.u32 	[%rd6+8], %r239;
	st.local.u32 	[%rd6+12], %r240;
	st.local.u32 	[%rd6+16], %r241;
	st.local.u32 	[%rd6+20], %r242;
	st.local.u32 	[%rd6+24], %r243;
	st.local.u32 	[%rd6+28], %r244;
	st.local.u32 	[%rd6+32], %r245;
	st.local.u32 	[%rd6+36], %r246;
	mad.lo.s32 	%r1570, %r1568, 40, %r1569;
	ld.shared.v2.u32 	{%r247, %r248}, [%r1570+640];
	ld.shared.v2.u32 	{%r249, %r250}, [%r1570+648];
	ld.shared.v2.u32 	{%r251, %r252}, [%r1570+656];
	ld.shared.v2.u32 	{%r253, %r254}, [%r1570+664];
	ld.shared.v2.u32 	{%r255, %r256}, [%r1570+672];
	st.local.u32 	[%rd7], %r247;
	st.local.u32 	[%rd7+4], %r248;
	st.local.u32 	[%rd7+8], %r249;
	st.local.u32 	[%rd7+12], %r250;
	st.local.u32 	[%rd7+16], %r251;
	st.local.u32 	[%rd7+20], %r252;
	st.local.u32 	[%rd7+24], %r253;
	st.local.u32 	[%rd7+28], %r254;
	st.local.u32 	[%rd7+32], %r255;
	st.local.u32 	[%rd7+36], %r256;
	setp.ge.s32 	%p243, %r1566, %r222;
	mov.pred 	%p242, 0;
	mov.u32 	%r1810, %r237;
	mov.u32 	%r1811, %r238;
	mov.u32 	%r1812, %r239;
	mov.u32 	%r1813, %r240;
	mov.u32 	%r1814, %r241;
	mov.u32 	%r1815, %r242;
	mov.u32 	%r1816, %r243;
	mov.u32 	%r1817, %r244;
	mov.u32 	%r1818, %r245;
	mov.u32 	%r1819, %r246;
	mov.pred 	%p306, %p242;
	@%p243 bra 	$L__BB5_59;
	setp.ge.s32 	%p245, %r235, %r221;
	mov.pred 	%p244, -1;
	mov.u32 	%r1810, %r247;
	mov.u32 	%r1811, %r248;
	mov.u32 	%r1812, %r249;
	mov.u32 	%r1813, %r250;
	mov.u32 	%r1814, %r251;
	mov.u32 	%r1815, %r252;
	mov.u32 	%r1816, %r253;
	mov.u32 	%r1817, %r254;
	mov.u32 	%r1818, %r255;
	mov.u32 	%r1819, %r256;
	mov.pred 	%p306, %p244;
	@%p245 bra 	$L__BB5_59;
	mov.b32 	%r1809, 0;
$L__BB5_57:
	mul.wide.u32 	%rd115, %r1809, 4;
	add.s64 	%rd116, %rd7, %rd115;
	ld.local.u32 	%r258, [%rd116];
	add.s64 	%rd117, %rd6, %rd115;
	ld.local.u32 	%r259, [%rd117];
	setp.lt.s32 	%p247, %r258, %r259;
	mov.u32 	%r1810, %r247;
	mov.u32 	%r1811, %r248;
	mov.u32 	%r1812, %r249;
	mov.u32 	%r1813, %r250;
	mov.u32 	%r1814, %r251;
	mov.u32 	%r1815, %r252;
	mov.u32 	%r1816, %r253;
	mov.u32 	%r1817, %r254;
	mov.u32 	%r1818, %r255;
	mov.u32 	%r1819, %r256;
	mov.pred 	%p306, %p244;
	@%p247 bra 	$L__BB5_59;
	setp.le.s32 	%p249, %r258, %r259;
	add.s32 	%r260, %r1809, 1;
	setp.lt.u32 	%p250, %r1809, 9;
	and.pred  	%p251, %p249, %p250;
	mov.u32 	%r1809, %r260;
	mov.u32 	%r1810, %r237;
	mov.u32 	%r1811, %r238;
	mov.u32 	%r1812, %r239;
	mov.u32 	%r1813, %r240;
	mov.u32 	%r1814, %r241;
	mov.u32 	%r1815, %r242;
	mov.u32 	%r1816, %r243;
	mov.u32 	%r1817, %r244;
	mov.u32 	%r1818, %r245;
	mov.u32 	%r1819, %r246;
	mov.pred 	%p306, %p242;
	@%p251 bra 	$L__BB5_57;
$L__BB5_59:
	@%p306 bra 	$L__BB5_61;
	ld.shared.v2.u32 	{%r1572, %r1573}, [%r236+40];
	ld.shared.v2.u32 	{%r1574, %r1575}, [%r236+48];
	st.local.u32 	[%rd6], %r1572;
	st.local.u32 	[%rd6+4], %r1573;
	st.local.u32 	[%rd6+8], %r1574;
	st.local.u32 	[%rd6+12], %r1575;
$L__BB5_61:
	bar.sync 	0;
	st.shared.v2.u32 	[%r6], {%r1810, %r1811};
	st.shared.v2.u32 	[%r6+8], {%r1812, %r1813};
	st.shared.v2.u32 	[%r6+16], {%r1814, %r1815};
	st.shared.v2.u32 	[%r6+24], {%r1816, %r1817};
	st.shared.v2.u32 	[%r6+32], {%r1818, %r1819};
	bar.sync 	0;
	and.b32  	%r1576, %r2, 960;
	and.b32  	%r271, %r2, 63;
	min.u32 	%r272, %r1576, 256;
	min.u32 	%r273, %r1576, 224;
	add.s32 	%r274, %r273, 32;
	min.u32 	%r1577, %r1576, 192;
	add.s32 	%r275, %r1577, 64;
	sub.s32 	%r1578, %r274, %r272;
	sub.s32 	%r1579, %r275, %r274;
	setp.lt.s32 	%p252, %r271, %r1579;
	sub.s32 	%r1580, %r271, %r1579;
	selp.b32 	%r1824, 0, %r1580, %p252;
	min.s32 	%r1820, %r1578, %r271;
	setp.ge.s32 	%p253, %r1824, %r1820;
	@%p253 bra 	$L__BB5_66;
$L__BB5_62:
	mov.u32 	%r278, %r1820;
	sub.s32 	%r1582, %r278, %r1824;
	shr.u32 	%r1583, %r1582, 31;
	add.s32 	%r1584, %r1582, %r1583;
	shr.s32 	%r1585, %r1584, 1;
	add.s32 	%r280, %r1585, %r1824;
	add.s32 	%r1586, %r280, %r272;
	mov.u32 	%r1587, _ZZN3cub18CUB_300001_SM_10006detail10merge_sort30DeviceMergeSortBlockSortKernelINS2_10policy_hubIN6thrust24THRUST_300001_SM_1000_NS6detail15normal_iteratorINS6_10device_ptrI8ColoringEEEEE9Policy600ESC_PNS0_8NullTypeESC_SG_jN4cuda3std3__44lessISA_EESA_SF_EEvbT0_T1_T2_T3_T4_PT6_PT7_T5_NS1_7vsmem_tEE19static_temp_storage;
	mad.lo.s32 	%r1588, %r1586, 40, %r1587;
	ld.shared.v2.u32 	{%r1589, %r1590}, [%r1588];
	ld.shared.v2.u32 	{%r1591, %r1592}, [%r1588+8];
	ld.shared.v2.u32 	{%r1593, %r1594}, [%r1588+16];
	ld.shared.v2.u32 	{%r1595, %r1596}, [%r1588+24];
	ld.shared.v2.u32 	{%r1597, %r1598}, [%r1588+32];
	st.local.u32 	[%rd8], %r1589;
	st.local.u32 	[%rd8+4], %r1590;
	st.local.u32 	[%rd8+8], %r1591;
	st.local.u32 	[%rd8+12], %r1592;
	st.local.u32 	[%rd8+16], %r1593;
	st.local.u32 	[%rd8+20], %r1594;
	st.local.u32 	[%rd8+24], %r1595;
	st.local.u32 	[%rd8+28], %r1596;
	st.local.u32 	[%rd8+32], %r1597;
	st.local.u32 	[%rd8+36], %r1598;
	not.b32 	%r1599, %r280;
	add.s32 	%r1600, %r273, %r271;
	add.s32 	%r1601, %r1600, %r1599;
	mad.lo.s32 	%r1602, %r1601, 40, %r1587;
	ld.shared.v2.u32 	{%r1603, %r1604}, [%r1602+1280];
	ld.shared.v2.u32 	{%r1605, %r1606}, [%r1602+1288];
	ld.shared.v2.u32 	{%r1607, %r1608}, [%r1602+1296];
	ld.shared.v2.u32 	{%r1609, %r1610}, [%r1602+1304];
	ld.shared.v2.u32 	{%r1611, %r1612}, [%r1602+1312];
	st.local.u32 	[%rd9], %r1603;
	st.local.u32 	[%rd9+4], %r1604;
	st.local.u32 	[%rd9+8], %r1605;
	st.local.u32 	[%rd9+12], %r1606;
	st.local.u32 	[%rd9+16], %r1607;
	st.local.u32 	[%rd9+20], %r1608;
	st.local.u32 	[%rd9+24], %r1609;
	st.local.u32 	[%rd9+28], %r1610;
	st.local.u32 	[%rd9+32], %r1611;
	st.local.u32 	[%rd9+36], %r1612;
	mov.b32 	%r1822, 0;
$L__BB5_63:
	mul.wide.u32 	%rd118, %r1822, 4;
	add.s64 	%rd119, %rd9, %rd118;
	ld.local.u32 	%r282, [%rd119];
	add.s64 	%rd120, %rd8, %rd118;
	ld.local.u32 	%r283, [%rd120];
	setp.lt.s32 	%p254, %r282, %r283;
	mov.u32 	%r1820, %r280;
	@%p254 bra 	$L__BB5_65;
	setp.le.s32 	%p255, %r282, %r283;
	add.s32 	%r284, %r1822, 1;
	setp.lt.u32 	%p256, %r1822, 9;
	and.pred  	%p257, %p255, %p256;
	mov.u32 	%r1822, %r284;
	mov.u32 	%r1820, %r278;
	@%p257 bra 	$L__BB5_63;
$L__BB5_65:
	setp.lt.s32 	%p258, %r282, %r283;
	add.s32 	%r1613, %r280, 1;
	selp.b32 	%r1824, %r1824, %r1613, %p258;
	setp.lt.s32 	%p259, %r1824, %r1820;
	@%p259 bra 	$L__BB5_62;
$L__BB5_66:
	add.s32 	%r288, %r1824, %r272;
	add.s32 	%r1614, %r274, %r271;
	sub.s32 	%r1615, %r1614, %r1824;
	add.s32 	%r1616, %r273, %r271;
	sub.s32 	%r1617, %r1616, %r1824;
	mov.u32 	%r1618, _ZZN3cub18CUB_300001_SM_10006detail10merge_sort30DeviceMergeSortBlockSortKernelINS2_10policy_hubIN6thrust24THRUST_300001_SM_1000_NS6detail15normal_iteratorINS6_10device_ptrI8ColoringEEEEE9Policy600ESC_PNS0_8NullTypeESC_SG_jN4cuda3std3__44lessISA_EESA_SF_EEvbT0_T1_T2_T3_T4_PT6_PT7_T5_NS1_7vsmem_tEE19static_temp_storage;
	mad.lo.s32 	%r289, %r288, 40, %r1618;
	ld.shared.v2.u32 	{%r290, %r291}, [%r289];
	ld.shared.v2.u32 	{%r292, %r293}, [%r289+8];
	ld.shared.v2.u32 	{%r294, %r295}, [%r289+16];
	ld.shared.v2.u32 	{%r296, %r297}, [%r289+24];
	ld.shared.v2.u32 	{%r298, %r299}, [%r289+32];
	st.local.u32 	[%rd6], %r290;
	st.local.u32 	[%rd6+4], %r291;
	st.local.u32 	[%rd6+8], %r292;
	st.local.u32 	[%rd6+12], %r293;
	st.local.u32 	[%rd6+16], %r294;
	st.local.u32 	[%rd6+20], %r295;
	st.local.u32 	[%rd6+24], %r296;
	st.local.u32 	[%rd6+28], %r297;
	st.local.u32 	[%rd6+32], %r298;
	st.local.u32 	[%rd6+36], %r299;
	mad.lo.s32 	%r1619, %r1617, 40, %r1618;
	ld.shared.v2.u32 	{%r300, %r301}, [%r1619+1280];
	ld.shared.v2.u32 	{%r302, %r303}, [%r1619+1288];
	ld.shared.v2.u32 	{%r304, %r305}, [%r1619+1296];
	ld.shared.v2.u32 	{%r306, %r307}, [%r1619+1304];
	ld.shared.v2.u32 	{%r308, %r309}, [%r1619+1312];
	st.local.u32 	[%rd7], %r300;
	st.local.u32 	[%rd7+4], %r301;
	st.local.u32 	[%rd7+8], %r302;
	st.local.u32 	[%rd7+12], %r303;
	st.local.u32 	[%rd7+16], %r304;
	st.local.u32 	[%rd7+20], %r305;
	st.local.u32 	[%rd7+24], %r306;
	st.local.u32 	[%rd7+28], %r307;
	st.local.u32 	[%rd7+32], %r308;
	st.local.u32 	[%rd7+36], %r309;
	setp.ge.s32 	%p261, %r1615, %r275;
	mov.pred 	%p260, 0;
	mov.u32 	%r1826, %r290;
	mov.u32 	%r1827, %r291;
	mov.u32 	%r1828, %r292;
	mov.u32 	%r1829, %r293;
	mov.u32 	%r1830, %r294;
	mov.u32 	%r1831, %r295;
	mov.u32 	%r1832, %r296;
	mov.u32 	%r1833, %r297;
	mov.u32 	%r1834, %r298;
	mov.u32 	%r1835, %r299;
	mov.pred 	%p307, %p260;
	@%p261 bra 	$L__BB5_71;
	setp.ge.s32 	%p263, %r288, %r274;
	mov.pred 	%p262, -1;
	mov.u32 	%r1826, %r300;
	mov.u32 	%r1827, %r301;
	mov.u32 	%r1828, %r302;
	mov.u32 	%r1829, %r303;
	mov.u32 	%r1830, %r304;
	mov.u32 	%r1831, %r305;
	mov.u32 	%r1832, %r306;
	mov.u32 	%r1833, %r307;
	mov.u32 	%r1834, %r308;
	mov.u32 	%r1835, %r309;
	mov.pred 	%p307, %p262;
	@%p263 bra 	$L__BB5_71;
	mov.b32 	%r1825, 0;
$L__BB5_69:
	mul.wide.u32 	%rd121, %r1825, 4;
	add.s64 	%rd122, %rd7, %rd121;
	ld.local.u32 	%r311, [%rd122];
	add.s64 	%rd123, %rd6, %rd121;
	ld.local.u32 	%r312, [%rd123];
	setp.lt.s32 	%p265, %r311, %r312;
	mov.u32 	%r1826, %r300;
	mov.u32 	%r1827, %r301;
	mov.u32 	%r1828, %r302;
	mov.u32 	%r1829, %r303;
	mov.u32 	%r1830, %r304;
	mov.u32 	%r1831, %r305;
	mov.u32 	%r1832, %r306;
	mov.u32 	%r1833, %r307;
	mov.u32 	%r1834, %r308;
	mov.u32 	%r1835, %r309;
	mov.pred 	%p307, %p262;
	@%p265 bra 	$L__BB5_71;
	setp.le.s32 	%p267, %r311, %r312;
	add.s32 	%r313, %r1825, 1;
	setp.lt.u32 	%p268, %r1825, 9;
	and.pred  	%p269, %p267, %p268;
	mov.u32 	%r1825, %r313;
	mov.u32 	%r1826, %r290;
	mov.u32 	%r1827, %r291;
	mov.u32 	%r1828, %r292;
	mov.u32 	%r1829, %r293;
	mov.u32 	%r1830, %r294;
	mov.u32 	%r1831, %r295;
	mov.u32 	%r1832, %r296;
	mov.u32 	%r1833, %r297;
	mov.u32 	%r1834, %r298;
	mov.u32 	%r1835, %r299;
	mov.pred 	%p307, %p260;
	@%p269 bra 	$L__BB5_69;
$L__BB5_71:
	@%p307 bra 	$L__BB5_73;
	ld.shared.v2.u32 	{%r1621, %r1622}, [%r289+40];
	ld.shared.v2.u32 	{%r1623, %r1624}, [%r289+48];
	st.local.u32 	[%rd6], %r1621;
	st.local.u32 	[%rd6+4], %r1622;
	st.local.u32 	[%rd6+8], %r1623;
	st.local.u32 	[%rd6+12], %r1624;
$L__BB5_73:
	bar.sync 	0;
	st.shared.v2.u32 	[%r6], {%r1826, %r1827};
	st.shared.v2.u32 	[%r6+8], {%r1828, %r1829};
	st.shared.v2.u32 	[%r6+16], {%r1830, %r1831};
	st.shared.v2.u32 	[%r6+24], {%r1832, %r1833};
	st.shared.v2.u32 	[%r6+32], {%r1834, %r1835};
	bar.sync 	0;
	and.b32  	%r1625, %r2, 896;
	and.b32  	%r324, %r2, 127;
	min.u32 	%r325, %r1625, 256;
	min.u32 	%r326, %r1625, 192;
	add.s32 	%r327, %r326, 64;
	min.u32 	%r1626, %r1625, 128;
	add.s32 	%r328, %r1626, 128;
	sub.s32 	%r1627, %r327, %r325;
	sub.s32 	%r1628, %r328, %r327;
	setp.lt.s32 	%p270, %r324, %r1628;
	sub.s32 	%r1629, %r324, %r1628;
	selp.b32 	%r1840, 0, %r1629, %p270;
	min.s32 	%r1836, %r1627, %r324;
	setp.ge.s32 	%p271, %r1840, %r1836;
	@%p271 bra 	$L__BB5_78;
$L__BB5_74:
	mov.u32 	%r331, %r1836;
	sub.s32 	%r1631, %r331, %r1840;
	shr.u32 	%r1632, %r1631, 31;
	add.s32 	%r1633, %r1631, %r1632;
	shr.s32 	%r1634, %r1633, 1;
	add.s32 	%r333, %r1634, %r1840;
	add.s32 	%r1635, %r333, %r325;
	mov.u32 	%r1636, _ZZN3cub18CUB_300001_SM_10006detail10merge_sort30DeviceMergeSortBlockSortKernelINS2_10policy_hubIN6thrust24THRUST_300001_SM_1000_NS6detail15normal_iteratorINS6_10device_ptrI8ColoringEEEEE9Policy600ESC_PNS0_8NullTypeESC_SG_jN4cuda3std3__44lessISA_EESA_SF_EEvbT0_T1_T2_T3_T4_PT6_PT7_T5_NS1_7vsmem_tEE19static_temp_storage;
	mad.lo.s32 	%r1637, %r1635, 40, %r1636;
	ld.shared.v2.u32 	{%r1638, %r1639}, [%r1637];
	ld.shared.v2.u32 	{%r1640, %r1641}, [%r1637+8];
	ld.shared.v2.u32 	{%r1642, %r1643}, [%r1637+16];
	ld.shared.v2.u32 	{%r1644, %r1645}, [%r1637+24];
	ld.shared.v2.u32 	{%r1646, %r1647}, [%r1637+32];
	st.local.u32 	[%rd8], %r1638;
	st.local.u32 	[%rd8+4], %r1639;
	st.local.u32 	[%rd8+8], %r1640;
	st.local.u32 	[%rd8+12], %r1641;
	st.local.u32 	[%rd8+16], %r1642;
	st.local.u32 	[%rd8+20], %r1643;
	st.local.u32 	[%rd8+24], %r1644;
	st.local.u32 	[%rd8+28], %r1645;
	st.local.u32 	[%rd8+32], %r1646;
	st.local.u32 	[%rd8+36], %r1647;
	not.b32 	%r1648, %r333;
	add.s32 	%r1649, %r326, %r324;
	add.s32 	%r1650, %r1649, %r1648;
	mad.lo.s32 	%r1651, %r1650, 40, %r1636;
	ld.shared.v2.u32 	{%r1652, %r1653}, [%r1651+2560];
	ld.shared.v2.u32 	{%r1654, %r1655}, [%r1651+2568];
	ld.shared.v2.u32 	{%r1656, %r1657}, [%r1651+2576];
	ld.shared.v2.u32 	{%r1658, %r1659}, [%r1651+2584];
	ld.shared.v2.u32 	{%r1660, %r1661}, [%r1651+2592];
	st.local.u32 	[%rd9], %r1652;
	st.local.u32 	[%rd9+4], %r1653;
	st.local.u32 	[%rd9+8], %r1654;
	st.local.u32 	[%rd9+12], %r1655;
	st.local.u32 	[%rd9+16], %r1656;
	st.local.u32 	[%rd9+20], %r1657;
	st.local.u32 	[%rd9+24], %r1658;
	st.local.u32 	[%rd9+28], %r1659;
	st.local.u32 	[%rd9+32], %r1660;
	st.local.u32 	[%rd9+36], %r1661;
	mov.b32 	%r1838, 0;
$L__BB5_75:
	mul.wide.u32 	%rd124, %r1838, 4;
	add.s64 	%rd125, %rd9, %rd124;
	ld.local.u32 	%r335, [%rd125];
	add.s64 	%rd126, %rd8, %rd124;
	ld.local.u32 	%r336, [%rd126];
	setp.lt.s32 	%p272, %r335, %r336;
	mov.u32 	%r1836, %r333;
	@%p272 bra 	$L__BB5_77;
	setp.le.s32 	%p273, %r335, %r336;
	add.s32 	%r337, %r1838, 1;
	setp.lt.u32 	%p274, %r1838, 9;
	and.pred  	%p275, %p273, %p274;
	mov.u32 	%r1838, %r337;
	mov.u32 	%r1836, %r331;
	@%p275 bra 	$L__BB5_75;
$L__BB5_77:
	setp.lt.s32 	%p276, %r335, %r336;
	add.s32 	%r1662, %r333, 1;
	selp.b32 	%r1840, %r1840, %r1662, %p276;
	setp.lt.s32 	%p277, %r1840, %r1836;
	@%p277 bra 	$L__BB5_74;
$L__BB5_78:
	add.s32 	%r341, %r1840, %r325;
	add.s32 	%r1663, %r327, %r324;
	sub.s32 	%r1664, %r1663, %r1840;
	add.s32 	%r1665, %r326, %r324;
	sub.s32 	%r1666, %r1665, %r1840;
	mov.u32 	%r1667, _ZZN3cub18CUB_300001_SM_10006detail10merge_sort30DeviceMergeSortBlockSortKernelINS2_10policy_hubIN6thrust24THRUST_300001_SM_1000_NS6detail15normal_iteratorINS6_10device_ptrI8ColoringEEEEE9Policy600ESC_PNS0_8NullTypeESC_SG_jN4cuda3std3__44lessISA_EESA_SF_EEvbT0_T1_T2_T3_T4_PT6_PT7_T5_NS1_7vsmem_tEE19static_temp_storage;
	mad.lo.s32 	%r342, %r341, 40, %r1667;
	ld.shared.v2.u32 	{%r343, %r344}, [%r342];
	ld.shared.v2.u32 	{%r345, %r346}, [%r342+8];
	ld.shared.v2.u32 	{%r347, %r348}, [%r342+16];
	ld.shared.v2.u32 	{%r349, %r350}, [%r342+24];
	ld.shared.v2.u32 	{%r351, %r352}, [%r342+32];
	st.local.u32 	[%rd6], %r343;
	st.local.u32 	[%rd6+4], %r344;
	st.local.u32 	[%rd6+8], %r345;
	st.local.u32 	[%rd6+12], %r346;
	st.local.u32 	[%rd6+16], %r347;
	st.local.u32 	[%rd6+20], %r348;
	st.local.u32 	[%rd6+24], %r349;
	st.local.u32 	[%rd6+28], %r350;
	st.local.u32 	[%rd6+32], %r351;
	st.local.u32 	[%rd6+36], %r352;
	mad.lo.s32 	%r1668, %r1666, 40, %r1667;
	ld.shared.v2.u32 	{%r353, %r354}, [%r1668+2560];
	ld.shared.v2.u32 	{%r355, %r356}, [%r1668+2568];
	ld.shared.v2.u32 	{%r357, %r358}, [%r1668+2576];
	ld.shared.v2.u32 	{%r359, %r360}, [%r1668+2584];
	ld.shared.v2.u32 	{%r361, %r362}, [%r1668+2592];
	st.local.u32 	[%rd7], %r353;
	st.local.u32 	[%rd7+4], %r354;
	st.local.u32 	[%rd7+8], %r355;
	st.local.u32 	[%rd7+12], %r356;
	st.local.u32 	[%rd7+16], %r357;
	st.local.u32 	[%rd7+20], %r358;
	st.local.u32 	[%rd7+24], %r359;
	st.local.u32 	[%rd7+28], %r360;
	st.local.u32 	[%rd7+32], %r361;
	st.local.u32 	[%rd7+36], %r362;
	setp.ge.s32 	%p279, %r1664, %r328;
	mov.pred 	%p278, 0;
	mov.u32 	%r1842, %r343;
	mov.u32 	%r1843, %r344;
	mov.u32 	%r1844, %r345;
	mov.u32 	%r1845, %r346;
	mov.u32 	%r1846, %r347;
	mov.u32 	%r1847, %r348;
	mov.u32 	%r1848, %r349;
	mov.u32 	%r1849, %r350;
	mov.u32 	%r1850, %r351;
	mov.u32 	%r1851, %r352;
	mov.pred 	%p308, %p278;
	@%p279 bra 	$L__BB5_83;
	setp.ge.s32 	%p281, %r341, %r327;
	mov.pred 	%p280, -1;
	mov.u32 	%r1842, %r353;
	mov.u32 	%r1843, %r354;
	mov.u32 	%r1844, %r355;
	mov.u32 	%r1845, %r356;
	mov.u32 	%r1846, %r357;
	mov.u32 	%r1847, %r358;
	mov.u32 	%r1848, %r359;
	mov.u32 	%r1849, %r360;
	mov.u32 	%r1850, %r361;
	mov.u32 	%r1851, %r362;
	mov.pred 	%p308, %p280;
	@%p281 bra 	$L__BB5_83;
	mov.b32 	%r1841, 0;
$L__BB5_81:
	mul.wide.u32 	%rd127, %r1841, 4;
	add.s64 	%rd128, %rd7, %rd127;
	ld.local.u32 	%r364, [%rd128];
	add.s64 	%rd129, %rd6, %rd127;
	ld.local.u32 	%r365, [%rd129];
	setp.lt.s32 	%p283, %r364, %r365;
	mov.u32 	%r1842, %r353;
	mov.u32 	%r1843, %r354;
	mov.u32 	%r1844, %r355;
	mov.u32 	%r1845, %r356;
	mov.u32 	%r1846, %r357;
	mov.u32 	%r1847, %r358;
	mov.u32 	%r1848, %r359;
	mov.u32 	%r1849, %r360;
	mov.u32 	%r1850, %r361;
	mov.u32 	%r1851, %r362;
	mov.pred 	%p308, %p280;
	@%p283 bra 	$L__BB5_83;
	setp.le.s32 	%p285, %r364, %r365;
	add.s32 	%r366, %r1841, 1;
	setp.lt.u32 	%p286, %r1841, 9;
	and.pred  	%p287, %p285, %p286;
	mov.u32 	%r1841, %r366;
	mov.u32 	%r1842, %r343;
	mov.u32 	%r1843, %r344;
	mov.u32 	%r1844, %r345;
	mov.u32 	%r1845, %r346;
	mov.u32 	%r1846, %r347;
	mov.u32 	%r1847, %r348;
	mov.u32 	%r1848, %r349;
	mov.u32 	%r1849, %r350;
	mov.u32 	%r1850, %r351;
	mov.u32 	%r1851, %r352;
	mov.pred 	%p308, %p278;
	@%p287 bra 	$L__BB5_81;
$L__BB5_83:
	@%p308 bra 	$L__BB5_85;
	ld.shared.v2.u32 	{%r1670, %r1671}, [%r342+40];
	ld.shared.v2.u32 	{%r1672, %r1673}, [%r342+48];
	st.local.u32 	[%rd6], %r1670;
	st.local.u32 	[%rd6+4], %r1671;
	st.local.u32 	[%rd6+8], %r1672;
	st.local.u32 	[%rd6+12], %r1673;
$L__BB5_85:
	bar.sync 	0;
	st.shared.v2.u32 	[%r6], {%r1842, %r1843};
	st.shared.v2.u32 	[%r6+8], {%r1844, %r1845};
	st.shared.v2.u32 	[%r6+16], {%r1846, %r1847};
	st.shared.v2.u32 	[%r6+24], {%r1848, %r1849};
	st.shared.v2.u32 	[%r6+32], {%r1850, %r1851};
	bar.sync 	0;
	and.b32  	%r1674, %r2, 768;
	and.b32  	%r377, %r2, 255;
	min.u32 	%r378, %r1674, 256;
	min.u32 	%r379, %r1674, 128;
	add.s32 	%r380, %r379, 128;
	sub.s32 	%r1675, %r380, %r378;
	xor.b32  	%r1676, %r379, 128;
	max.u32 	%r1677, %r377, %r1676;
	sub.s32 	%r1856, %r1677, %r1676;
	min.s32 	%r1852, %r1675, %r377;
	setp.ge.s32 	%p288, %r1856, %r1852;
	@%p288 bra 	$L__BB5_90;
$L__BB5_86:
	mov.u32 	%r383, %r1852;
	sub.s32 	%r1679, %r383, %r1856;
	shr.u32 	%r1680, %r1679, 31;
	add.s32 	%r1681, %r1679, %r1680;
	shr.s32 	%r1682, %r1681, 1;
	add.s32 	%r385, %r1682, %r1856;
	add.s32 	%r1683, %r385, %r378;
	mov.u32 	%r1684, _ZZN3cub18CUB_300001_SM_10006detail10merge_sort30DeviceMergeSortBlockSortKernelINS2_10policy_hubIN6thrust24THRUST_300001_SM_1000_NS6detail15normal_iteratorINS6_10device_ptrI8ColoringEEEEE9Policy600ESC_PNS0_8NullTypeESC_SG_jN4cuda3std3__44lessISA_EESA_SF_EEvbT0_T1_T2_T3_T4_PT6_PT7_T5_NS1_7vsmem_tEE19static_temp_storage;
	mad.lo.s32 	%r1685, %r1683, 40, %r1684;
	ld.shared.v2.u32 	{%r1686, %r1687}, [%r1685];
	ld.shared.v2.u32 	{%r1688, %r1689}, [%r1685+8];
	ld.shared.v2.u32 	{%r1690, %r1691}, [%r1685+16];
	ld.shared.v2.u32 	{%r1692, %r1693}, [%r1685+24];
	ld.shared.v2.u32 	{%r1694, %r1695}, [%r1685+32];
	st.local.u32 	[%rd8], %r1686;
	st.local.u32 	[%rd8+4], %r1687;
	st.local.u32 	[%rd8+8], %r1688;
	st.local.u32 	[%rd8+12], %r1689;
	st.local.u32 	[%rd8+16], %r1690;
	st.local.u32 	[%rd8+20], %r1691;
	st.local.u32 	[%rd8+24], %r1692;
	st.local.u32 	[%rd8+28], %r1693;
	st.local.u32 	[%rd8+32], %r1694;
	st.local.u32 	[%rd8+36], %r1695;
	not.b32 	%r1696, %r385;
	add.s32 	%r1697, %r379, %r377;
	add.s32 	%r1698, %r1697, %r1696;
	mad.lo.s32 	%r1699, %r1698, 40, %r1684;
	ld.shared.v2.u32 	{%r1700, %r1701}, [%r1699+5120];
	ld.shared.v2.u32 	{%r1702, %r1703}, [%r1699+5128];
	ld.shared.v2.u32 	{%r1704, %r1705}, [%r1699+5136];
	ld.shared.v2.u32 	{%r1706, %r1707}, [%r1699+5144];
	ld.shared.v2.u32 	{%r1708, %r1709}, [%r1699+5152];
	st.local.u32 	[%rd9], %r1700;
	st.local.u32 	[%rd9+4], %r1701;
	st.local.u32 	[%rd9+8], %r1702;
	st.local.u32 	[%rd9+12], %r1703;
	st.local.u32 	[%rd9+16], %r1704;
	st.local.u32 	[%rd9+20], %r1705;
	st.local.u32 	[%rd9+24], %r1706;
	st.local.u32 	[%rd9+28], %r1707;
	st.local.u32 	[%rd9+32], %r1708;
	st.local.u32 	[%rd9+36], %r1709;
	mov.b32 	%r1854, 0;
$L__BB5_87:
	mul.wide.u32 	%rd130, %r1854, 4;
	add.s64 	%rd131, %rd9, %rd130;
	ld.local.u32 	%r387, [%rd131];
	add.s64 	%rd132, %rd8, %rd130;
	ld.local.u32 	%r388, [%rd132];
	setp.lt.s32 	%p289, %r387, %r388;
	mov.u32 	%r1852, %r385;
	@%p289 bra 	$L__BB5_89;
	setp.le.s32 	%p290, %r387, %r388;
	add.s32 	%r389, %r1854, 1;
	setp.lt.u32 	%p291, %r1854, 9;
	and.pred  	%p292, %p290, %p291;
	mov.u32 	%r1854, %r389;
	mov.u32 	%r1852, %r383;
	@%p292 bra 	$L__BB5_87;
$L__BB5_89:
	setp.lt.s32 	%p293, %r387, %r388;
	add.s32 	%r1710, %r385, 1;
	selp.b32 	%r1856, %r1856, %r1710, %p293;
	setp.lt.s32 	%p294, %r1856, %r1852;
	@%p294 bra 	$L__BB5_86;
$L__BB5_90:
	add.s32 	%r393, %r1856, %r378;
	add.s32 	%r1711, %r380, %r377;
	sub.s32 	%r1712, %r1711, %r1856;
	add.s32 	%r1713, %r379, %r377;
	sub.s32 	%r1714, %r1713, %r1856;
	mov.u32 	%r1715, _ZZN3cub18CUB_300001_SM_10006detail10merge_sort30DeviceMergeSortBlockSortKernelINS2_10policy_hubIN6thrust24THRUST_300001_SM_1000_NS6detail15normal_iteratorINS6_10device_ptrI8ColoringEEEEE9Policy600ESC_PNS0_8NullTypeESC_SG_jN4cuda3std3__44lessISA_EESA_SF_EEvbT0_T1_T2_T3_T4_PT6_PT7_T5_NS1_7vsmem_tEE19static_temp_storage;
	mad.lo.s32 	%r1716, %r393, 40, %r1715;
	ld.shared.v2.u32 	{%r394, %r395}, [%r1716];
	ld.shared.v2.u32 	{%r396, %r397}, [%r1716+8];
	ld.shared.v2.u32 	{%r398, %r399}, [%r1716+16];
	ld.shared.v2.u32 	{%r400, %r401}, [%r1716+24];
	ld.shared.v2.u32 	{%r402, %r403}, [%r1716+32];
	st.local.u32 	[%rd6], %r394;
	st.local.u32 	[%rd6+4], %r395;
	st.local.u32 	[%rd6+8], %r396;
	st.local.u32 	[%rd6+12], %r397;
	st.local.u32 	[%rd6+16], %r398;
	st.local.u32 	[%rd6+20], %r399;
	st.local.u32 	[%rd6+24], %r400;
	st.local.u32 	[%rd6+28], %r401;
	st.local.u32 	[%rd6+32], %r402;
	st.local.u32 	[%rd6+36], %r403;
	mad.lo.s32 	%r1717, %r1714, 40, %r1715;
	ld.shared.v2.u32 	{%r404, %r405}, [%r1717+5120];
	ld.shared.v2.u32 	{%r406, %r407}, [%r1717+5128];
	ld.shared.v2.u32 	{%r408, %r409}, [%r1717+5136];
	ld.shared.v2.u32 	{%r410, %r411}, [%r1717+5144];
	ld.shared.v2.u32 	{%r412, %r413}, [%r1717+5152];
	st.local.u32 	[%rd7], %r404;
	st.local.u32 	[%rd7+4], %r405;
	st.local.u32 	[%rd7+8], %r406;
	st.local.u32 	[%rd7+12], %r407;
	st.local.u32 	[%rd7+16], %r408;
	st.local.u32 	[%rd7+20], %r409;
	st.local.u32 	[%rd7+24], %r410;
	st.local.u32 	[%rd7+28], %r411;
	st.local.u32 	[%rd7+32], %r412;
	st.local.u32 	[%rd7+36], %r413;
	setp.gt.s32 	%p295, %r1712, 255;
	mov.u32 	%r1858, %r394;
	mov.u32 	%r1859, %r395;
	mov.u32 	%r1860, %r396;
	mov.u32 	%r1861, %r397;
	mov.u32 	%r1862, %r398;
	mov.u32 	%r1863, %r399;
	mov.u32 	%r1864, %r400;
	mov.u32 	%r1865, %r401;
	mov.u32 	%r1866, %r402;
	mov.u32 	%r1867, %r403;
	@%p295 bra 	$L__BB5_95;
	setp.ge.s32 	%p296, %r393, %r380;
	mov.u32 	%r1858, %r404;
	mov.u32 	%r1859, %r405;
	mov.u32 	%r1860, %r406;
	mov.u32 	%r1861, %r407;
	mov.u32 	%r1862, %r408;
	mov.u32 	%r1863, %r409;
	mov.u32 	%r1864, %r410;
	mov.u32 	%r1865, %r411;
	mov.u32 	%r1866, %r412;
	mov.u32 	%r1867, %r413;
	@%p296 bra 	$L__BB5_95;
	mov.b32 	%r1857, 0;
$L__BB5_93:
	mul.wide.u32 	%rd133, %r1857, 4;
	add.s64 	%rd134, %rd7, %rd133;
	ld.local.u32 	%r415, [%rd134];
	add.s64 	%rd135, %rd6, %rd133;
	ld.local.u32 	%r416, [%rd135];
	setp.lt.s32 	%p297, %r415, %r416;
	mov.u32 	%r1858, %r404;
	mov.u32 	%r1859, %r405;
	mov.u32 	%r1860, %r406;
	mov.u32 	%r1861, %r407;
	mov.u32 	%r1862, %r408;
	mov.u32 	%r1863, %r409;
	mov.u32 	%r1864, %r410;
	mov.u32 	%r1865, %r411;
	mov.u32 	%r1866, %r412;
	mov.u32 	%r1867, %r413;
	@%p297 bra 	$L__BB5_95;
	setp.le.s32 	%p298, %r415, %r416;
	add.s32 	%r417, %r1857, 1;
	setp.lt.u32 	%p299, %r1857, 9;
	and.pred  	%p300, %p298, %p299;
	mov.u32 	%r1857, %r417;
	mov.u32 	%r1858, %r394;
	mov.u32 	%r1859, %r395;
	mov.u32 	%r1860, %r396;
	mov.u32 	%r1861, %r397;
	mov.u32 	%r1862, %r398;
	mov.u32 	%r1863, %r399;
	mov.u32 	%r1864, %r400;
	mov.u32 	%r1865, %r401;
	mov.u32 	%r1866, %r402;
	mov.u32 	%r1867, %r403;
	@%p300 bra 	$L__BB5_93;
$L__BB5_95:
	ld.param.s8 	%rs3, [_ZN3cub18CUB_300001_SM_10006detail10merge_sort30DeviceMergeSortBlockSortKernelINS2_10policy_hubIN6thrust24THRUST_300001_SM_1000_NS6detail15normal_iteratorINS6_10device_ptrI8ColoringEEEEE9Policy600ESC_PNS0_8NullTypeESC_SG_jN4cuda3std3__44lessISA_EESA_SF_EEvbT0_T1_T2_T3_T4_PT6_PT7_T5_NS1_7vsmem_tE_param_0];
	bar.sync 	0;
	setp.eq.s16 	%p301, %rs3, 0;
	@%p301 bra 	$L__BB5_97;
	st.shared.v2.u32 	[%r5], {%r1858, %r1859};
	st.shared.v2.u32 	[%r5+8], {%r1860, %r1861};
	st.shared.v2.u32 	[%r5+16], {%r1862, %r1863};
	st.shared.v2.u32 	[%r5+24], {%r1864, %r1865};
	st.shared.v2.u32 	[%r5+32], {%r1866, %r1867};
	bar.warp.sync 	-1;
	ld.shared.v2.u32 	{%r1719, %r1720}, [%r5];
	ld.shared.v2.u32 	{%r1721, %r1722}, [%r5+8];
	ld.shared.v2.u32 	{%r1723, %r1724}, [%r5+16];
	ld.shared.v2.u32 	{%r1725, %r1726}, [%r5+24];
	ld.shared.v2.u32 	{%r1727, %r1728}, [%r5+32];
	cvt.u64.u32 	%rd136, %r4;
	add.s64 	%rd137, %rd12, %rd136;
	cvt.u64.u32 	%rd138, %r3;
	add.s64 	%rd139, %rd137, %rd138;
	mad.lo.s64 	%rd140, %rd139, 40, %rd11;
	st.global.u32 	[%rd140], %r1719;
	st.global.u32 	[%rd140+4], %r1720;
	st.global.u32 	[%rd140+8], %r1721;
	st.global.u32 	[%rd140+12], %r1722;
	st.global.u32 	[%rd140+16], %r1723;
	st.global.u32 	[%rd140+20], %r1724;
	st.global.u32 	[%rd140+24], %r1725;
	st.global.u32 	[%rd140+28], %r1726;
	st.global.u32 	[%rd140+32], %r1727;
	st.global.u32 	[%rd140+36], %r1728;
	bra.uni 	$L__BB5_211;
$L__BB5_97:
	st.shared.v2.u32 	[%r5], {%r1858, %r1859};
	st.shared.v2.u32 	[%r5+8], {%r1860, %r1861};
	st.shared.v2.u32 	[%r5+16], {%r1862, %r1863};
	st.shared.v2.u32 	[%r5+24], {%r1864, %r1865};
	st.shared.v2.u32 	[%r5+32], {%r1866, %r1867};
	bar.warp.sync 	-1;
	ld.shared.v2.u32 	{%r1729, %r1730}, [%r5];
	ld.shared.v2.u32 	{%r1731, %r1732}, [%r5+8];
	ld.shared.v2.u32 	{%r1733, %r1734}, [%r5+16];
	ld.shared.v2.u32 	{%r1735, %r1736}, [%r5+24];
	ld.shared.v2.u32 	{%r1737, %r1738}, [%r5+32];
	mad.lo.s64 	%rd141, %rd13, 40, %rd1;
	st.global.u32 	[%rd141], %r1729;
	st.global.u32 	[%rd141+4], %r1730;
	st.global.u32 	[%rd141+8], %r1731;
	st.global.u32 	[%rd141+12], %r1732;
	st.global.u32 	[%rd141+16], %r1733;
	st.global.u32 	[%rd141+20], %r1734;
	st.global.u32 	[%rd141+24], %r1735;
	st.global.u32 	[%rd141+28], %r1736;
	st.global.u32 	[%rd141+32], %r1737;
	st.global.u32 	[%rd141+36], %r1738;
	bra.uni 	$L__BB5_211;
$L__BB5_98:
	ld.param.u32 	%r1739, [_ZN3cub18CUB_300001_SM_10006detail10merge_sort30DeviceMergeSortBlockSortKernelINS2_10policy_hubIN6thrust24THRUST_300001_SM_1000_NS6detail15normal_iteratorINS6_10device_ptrI8ColoringEEEEE9Policy600ESC_PNS0_8NullTypeESC_SG_jN4cuda3std3__44lessISA_EESA_SF_EEvbT0_T1_T2_T3_T4_PT6_PT7_T5_NS1_7vsmem_tE_param_5];
	sub.s32 	%r912, %r1739, %r1;
	min.s32 	%r428, %r912, 256;
	// begin inline asm
	griddepcontrol.wait;
	// end inline asm
	cvt.u64.u32 	%rd14, %r1;
	mul.wide.u32 	%rd29, %r1, 40;
	add.s64 	%rd15, %rd10, %rd29;
	ld.global.u32 	%r1877, [%rd15];
	ld.global.u32 	%r1876, [%rd15+4];
	ld.global.u32 	%r1875, [%rd15+8];
	ld.global.u32 	%r1874, [%rd15+12];
	ld.global.u32 	%r1873, [%rd15+16];
	ld.global.u32 	%r1872, [%rd15+20];
	ld.global.u32 	%r1871, [%rd15+24];
	ld.global.u32 	%r1870, [%rd15+28];
	ld.global.u32 	%r1869, [%rd15+32];
	ld.global.u32 	%r1868, [%rd15+36];
	mov.u32 	%r439, %tid.x;
	and.b32  	%r440, %r439, 31;
	and.b32  	%r441, %r439, 992;
	or.b32  	%r442, %r441, %r440;
	setp.ge.s32 	%p16, %r442, %r428;
	@%p16 bra 	$L__BB5_100;
	mul.lo.s32 	%r913, %r442, 40;
	cvt.u64.u32 	%rd30, %r913;
	add.s64 	%rd31, %rd15, %rd30;
	ld.global.u32 	%r1877, [%rd31];
	ld.global.u32 	%r1876, [%rd31+4];
	ld.global.u32 	%r1875, [%rd31+8];
	ld.global.u32 	%r1874, [%rd31+12];
	ld.global.u32 	%r1873, [%rd31+16];
	ld.global.u32 	%r1872, [%rd31+20];
	ld.global.u32 	%r1871, [%rd31+24];
	ld.global.u32 	%r1870, [%rd31+28];
	ld.global.u32 	%r1869, [%rd31+32];
	ld.global.u32 	%r1868, [%rd31+36];
$L__BB5_100:
	// begin inline asm
	mov.u32 %r914, %laneid;
	// end inline asm
	add.s32 	%r915, %r914, %r441;
	mov.u32 	%r916, _ZZN3cub18CUB_300001_SM_10006detail10merge_sort30DeviceMergeSortBlockSortKernelINS2_10policy_hubIN6thrust24THRUST_300001_SM_1000_NS6detail15normal_iteratorINS6_10device_ptrI8ColoringEEEEE9Policy600ESC_PNS0_8NullTypeESC_SG_jN4cuda3std3__44lessISA_EESA_SF_EEvbT0_T1_T2_T3_T4_PT6_PT7_T5_NS1_7vsmem_tEE19static_temp_storage;
	mad.lo.s32 	%r463, %r915, 40, %r916;
	st.shared.v2.u32 	[%r463], {%r1877, %r1876};
	st.shared.v2.u32 	[%r463+8], {%r1875, %r1874};
	st.shared.v2.u32 	[%r463+16], {%r1873, %r1872};
	st.shared.v2.u32 	[%r463+24], {%r1871, %r1870};
	st.shared.v2.u32 	[%r463+32], {%r1869, %r1868};
	bar.warp.sync 	-1;
	ld.shared.v2.u32 	{%r917, %r918}, [%r463];
	ld.shared.v2.u32 	{%r919, %r920}, [%r463+8];
	ld.shared.v2.u32 	{%r921, %r922}, [%r463+16];
	ld.shared.v2.u32 	{%r923, %r924}, [%r463+24];
	ld.shared.v2.u32 	{%r925, %r926}, [%r463+32];
	bar.sync 	0;
	// begin inline asm
	griddepcontrol.launch_dependents;
	// end inline asm
	mad.lo.s32 	%r464, %r439, 40, %r916;
	bar.sync 	0;
	st.shared.v2.u32 	[%r464], {%r917, %r918};
	st.shared.v2.u32 	[%r464+8], {%r919, %r920};
	st.shared.v2.u32 	[%r464+16], {%r921, %r922};
	st.shared.v2.u32 	[%r464+24], {%r923, %r924};
	st.shared.v2.u32 	[%r464+32], {%r925, %r926};
	bar.sync 	0;
	and.b32  	%r927, %r439, 1022;
	and.b32  	%r928, %r439, 1;
	min.s32 	%r465, %r928, %r428;
	min.s32 	%r466, %r927, %r428;
	add.s32 	%r929, %r466, 1;
	min.s32 	%r467, %r929, %r428;
	add.s32 	%r930, %r467, 1;
	min.s32 	%r468, %r930, %r428;
	sub.s32 	%r931, %r467, %r466;
	sub.s32 	%r932, %r468, %r467;
	setp.lt.s32 	%p17, %r465, %r932;
	sub.s32 	%r933, %r465, %r932;
	selp.b32 	%r1882, 0, %r933, %p17;
	min.s32 	%r1878, %r931, %r465;
	setp.ge.s32 	%p18, %r1882, %r1878;
	@%p18 bra 	$L__BB5_106;
	add.s32 	%r471, %r467, %r465;
$L__BB5_102:
	mov.u32 	%r472, %r1878;
	sub.s32 	%r935, %r472, %r1882;
	shr.u32 	%r936, %r935, 31;
	add.s32 	%r937, %r935, %r936;
	shr.s32 	%r938, %r937, 1;
	add.s32 	%r474, %r938, %r1882;
	add.s32 	%r939, %r474, %r466;
	mov.u32 	%r940, _ZZN3cub18CUB_300001_SM_10006detail10merge_sort30DeviceMergeSortBlockSortKernelINS2_10policy_hubIN6thrust24THRUST_300001_SM_1000_NS6detail15normal_iteratorINS6_10device_ptrI8ColoringEEEEE9Policy600ESC_PNS0_8NullTypeESC_SG_jN4cuda3std3__44lessISA_EESA_SF_EEvbT0_T1_T2_T3_T4_PT6_PT7_T5_NS1_7vsmem_tEE19static_temp_storage;
	mad.lo.s32 	%r941, %r939, 40, %r940;
	ld.shared.v2.u32 	{%r942, %r943}, [%r941];
	ld.shared.v2.u32 	{%r944, %r945}, [%r941+8];
	ld.shared.v2.u32 	{%r946, %r947}, [%r941+16];
	ld.shared.v2.u32 	{%r948, %r949}, [%r941+24];
	ld.shared.v2.u32 	{%r950, %r951}, [%r941+32];
	st.local.u32 	[%rd4], %r942;
	st.local.u32 	[%rd4+4], %r943;
	st.local.u32 	[%rd4+8], %r944;
	st.local.u32 	[%rd4+12], %r945;
	st.local.u32 	[%rd4+16], %r946;
	st.local.u32 	[%rd4+20], %r947;
	st.local.u32 	[%rd4+24], %r948;
	st.local.u32 	[%rd4+28], %r949;
	st.local.u32 	[%rd4+32], %r950;
	st.local.u32 	[%rd4+36], %r951;
	not.b32 	%r952, %r474;
	add.s32 	%r953, %r471, %r952;
	mad.lo.s32 	%r954, %r953, 40, %r940;
	ld.shared.v2.u32 	{%r955, %r956}, [%r954];
	ld.shared.v2.u32 	{%r957, %r958}, [%r954+8];
	ld.shared.v2.u32 	{%r959, %r960}, [%r954+16];
	ld.shared.v2.u32 	{%r961, %r962}, [%r954+24];
	ld.shared.v2.u32 	{%r963, %r964}, [%r954+32];
	st.local.u32 	[%rd5], %r955;
	st.local.u32 	[%rd5+4], %r956;
	st.local.u32 	[%rd5+8], %r957;
	st.local.u32 	[%rd5+12], %r958;
	st.local.u32 	[%rd5+16], %r959;
	st.local.u32 	[%rd5+20], %r960;
	st.local.u32 	[%rd5+24], %r961;
	st.local.u32 	[%rd5+28], %r962;
	st.local.u32 	[%rd5+32], %r963;
	st.local.u32 	[%rd5+36], %r964;
	mov.b32 	%r1880, 0;
$L__BB5_103:
	mul.wide.u32 	%rd32, %r1880, 4;
	add.s64 	%rd33, %rd5, %rd32;
	ld.local.u32 	%r476, [%rd33];
	add.s64 	%rd34, %rd4, %rd32;
	ld.local.u32 	%r477, [%rd34];
	setp.lt.s32 	%p19, %r476, %r477;
	mov.u32 	%r1878, %r474;
	@%p19 bra 	$L__BB5_105;
	setp.le.s32 	%p20, %r476, %r477;
	add.s32 	%r478, %r1880, 1;
	setp.lt.u32 	%p21, %r1880, 9;
	and.pred  	%p22, %p20, %p21;
	mov.u32 	%r1880, %r478;
	mov.u32 	%r1878, %r472;
	@%p22 bra 	$L__BB5_103;
$L__BB5_105:
	setp.lt.s32 	%p23, %r476, %r477;
	add.s32 	%r965, %r474, 1;
	selp.b32 	%r1882, %r1882, %r965, %p23;
	setp.lt.s32 	%p24, %r1882, %r1878;
	@%p24 bra 	$L__BB5_102;
$L__BB5_106:
	add.s32 	%r482, %r1882, %r466;
	add.s32 	%r966, %r467, %r465;
	sub.s32 	%r967, %r966, %r1882;
	mov.u32 	%r968, _ZZN3cub18CUB_300001_SM_10006detail10merge_sort30DeviceMergeSortBlockSortKernelINS2_10policy_hubIN6thrust24THRUST_300001_SM_1000_NS6detail15normal_iteratorINS6_10device_ptrI8ColoringEEEEE9Policy600ESC_PNS0_8NullTypeESC_SG_jN4cuda3std3__44lessISA_EESA_SF_EEvbT0_T1_T2_T3_T4_PT6_PT7_T5_NS1_7vsmem_tEE19static_temp_storage;
	mad.lo.s32 	%r483, %r482, 40, %r968;
	ld.shared.v2.u32 	{%r484, %r485}, [%r483];
	ld.shared.v2.u32 	{%r486, %r487}, [%r483+8];
	ld.shared.v2.u32 	{%r488, %r489}, [%r483+16];
	ld.shared.v2.u32 	{%r490, %r491}, [%r483+24];
	ld.shared.v2.u32 	{%r492, %r493}, [%r483+32];
	st.local.u32 	[%rd2], %r484;
	st.local.u32 	[%rd2+4], %r485;
	st.local.u32 	[%rd2+8], %r486;
	st.local.u32 	[%rd2+12], %r487;
	st.local.u32 	[%rd2+16], %r488;
	st.local.u32 	[%rd2+20], %r489;
	st.local.u32 	[%rd2+24], %r490;
	st.local.u32 	[%rd2+28], %r491;
	st.local.u32 	[%rd2+32], %r492;
	st.local.u32 	[%rd2+36], %r493;
	mad.lo.s32 	%r969, %r967, 40, %r968;
	ld.shared.v2.u32 	{%r494, %r495}, [%r969];
	ld.shared.v2.u32 	{%r496, %r497}, [%r969+8];
	ld.shared.v2.u32 	{%r498, %r499}, [%r969+16];
	ld.shared.v2.u32 	{%r500, %r501}, [%r969+24];
	ld.shared.v2.u32 	{%r502, %r503}, [%r969+32];
	st.local.u32 	[%rd3], %r494;
	st.local.u32 	[%rd3+4], %r495;
	st.local.u32 	[%rd3+8], %r496;
	st.local.u32 	[%rd3+12], %r497;
	st.local.u32 	[%rd3+16], %r498;
	st.local.u32 	[%rd3+20], %r499;
	st.local.u32 	[%rd3+24], %r500;
	st.local.u32 	[%rd3+28], %r501;
	st.local.u32 	[%rd3+32], %r502;
	st.local.u32 	[%rd3+36], %r503;
	setp.ge.s32 	%p26, %r967, %r468;
	mov.pred 	%p25, 0;
	mov.u32 	%r1884, %r484;
	mov.u32 	%r1885, %r485;
	mov.u32 	%r1886, %r486;
	mov.u32 	%r1887, %r487;
	mov.u32 	%r1888, %r488;
	mov.u32 	%r1889, %r489;
	mov.u32 	%r1890, %r490;
	mov.u32 	%r1891, %r491;
	mov.u32 	%r1892, %r492;
	mov.u32 	%r1893, %r493;
	mov.pred 	%p309, %p25;
	@%p26 bra 	$L__BB5_111;
	setp.ge.s32 	%p28, %r482, %r467;
	mov.pred 	%p27, -1;
	mov.u32 	%r1884, %r494;
	mov.u32 	%r1885, %r495;
	mov.u32 	%r1886, %r496;
	mov.u32 	%r1887, %r497;
	mov.u32 	%r1888, %r498;
	mov.u32 	%r1889, %r499;
	mov.u32 	%r1890, %r500;
	mov.u32 	%r1891, %r501;
	mov.u32 	%r1892, %r502;
	mov.u32 	%r1893, %r503;
	mov.pred 	%p309, %p27;
	@%p28 bra 	$L__BB5_111;
	mov.b32 	%r1883, 0;
$L__BB5_109:
	mul.wide.u32 	%rd35, %r1883, 4;
	add.s64 	%rd36, %rd3, %rd35;
	ld.local.u32 	%r505, [%rd36];
	add.s64 	%rd37, %rd2, %rd35;
	ld.local.u32 	%r506, [%rd37];
	setp.lt.s32 	%p30, %r505, %r506;
	mov.u32 	%r1884, %r494;
	mov.u32 	%r1885, %r495;
	mov.u32 	%r1886, %r496;
	mov.u32 	%r1887, %r497;
	mov.u32 	%r1888, %r498;
	mov.u32 	%r1889, %r499;
	mov.u32 	%r1890, %r500;
	mov.u32 	%r1891, %r501;
	mov.u32 	%r1892, %r502;
	mov.u32 	%r1893, %r503;
	mov.pred 	%p309, %p27;
	@%p30 bra 	$L__BB5_111;
	setp.le.s32 	%p32, %r505, %r506;
	add.s32 	%r507, %r1883, 1;
	setp.lt.u32 	%p33, %r1883, 9;
	and.pred  	%p34, %p32, %p33;
	mov.u32 	%r1883, %r507;
	mov.u32 	%r1884, %r484;
	mov.u32 	%r1885, %r485;
	mov.u32 	%r1886, %r486;
	mov.u32 	%r1887, %r487;
	mov.u32 	%r1888, %r488;
	mov.u32 	%r1889, %r489;
	mov.u32 	%r1890, %r490;
	mov.u32 	%r1891, %r491;
	mov.u32 	%r1892, %r492;
	mov.u32 	%r1893, %r493;
	mov.pred 	%p309, %p25;
	@%p34 bra 	$L__BB5_109;
$L__BB5_111:
	@%p309 bra 	$L__BB5_113;
	ld.shared.v2.u32 	{%r971, %r972}, [%r483+40];
	ld.shared.v2.u32 	{%r973, %r974}, [%r483+48];
	st.local.u32 	[%rd2], %r971;
	st.local.u32 	[%rd2+4], %r972;
	st.local.u32 	[%rd2+8], %r973;
	st.local.u32 	[%rd2+12], %r974;
$L__BB5_113:
	bar.sync 	0;
	st.shared.v2.u32 	[%r464], {%r1884, %r1885};
	st.shared.v2.u32 	[%r464+8], {%r1886, %r1887};
	st.shared.v2.u32 	[%r464+16], {%r1888, %r1889};
	st.shared.v2.u32 	[%r464+24], {%r1890, %r1891};
	st.shared.v2.u32 	[%r464+32], {%r1892, %r1893};
	bar.sync 	0;
	and.b32  	%r975, %r439, 1020;
	and.b32  	%r976, %r439, 3;
	min.s32 	%r518, %r976, %r428;
	min.s32 	%r519, %r975, %r428;
	add.s32 	%r977, %r519, 2;
	min.s32 	%r520, %r977, %r428;
	add.s32 	%r978, %r520, 2;
	min.s32 	%r521, %r978, %r428;
	sub.s32 	%r979, %r520, %r519;
	sub.s32 	%r980, %r521, %r520;
	setp.lt.s32 	%p35, %r518, %r980;
	sub.s32 	%r981, %r518, %r980;
	selp.b32 	%r1898, 0, %r981, %p35;
	min.s32 	%r1894, %r979, %r518;
	setp.ge.s32 	%p36, %r1898, %r1894;
	@%p36 bra 	$L__BB5_119;
	add.s32 	%r524, %r520, %r518;
$L__BB5_115:
	mov.u32 	%r525, %r1894;
	sub.s32 	%r983, %r525, %r1898;
	shr.u32 	%r984, %r983, 31;
	add.s32 	%r985, %r983, %r984;
	shr.s32 	%r986, %r985, 1;
	add.s32 	%r527, %r986, %r1898;
	add.s32 	%r987, %r527, %r519;
	mov.u32 	%r988, _ZZN3cub18CUB_300001_SM_10006detail10merge_sort30DeviceMergeSortBlockSortKernelINS2_10policy_hubIN6thrust24THRUST_300001_SM_1000_NS6detail15normal_iteratorINS6_10device_ptrI8ColoringEEEEE9Policy600ESC_PNS0_8NullTypeESC_SG_jN4cuda3std3__44lessISA_EESA_SF_EEvbT0_T1_T2_T3_T4_PT6_PT7_T5_NS1_7vsmem_tEE19static_temp_storage;
	mad.lo.s32 	%r989, %r987, 40, %r988;
	ld.shared.v2.u32 	{%r990, %r991}, [%r989];
	ld.shared.v2.u32 	{%r992, %r993}, [%r989+8];
	ld.shared.v2.u32 	{%r994, %r995}, [%r989+16];
	ld.shared.v2.u32 	{%r996, %r997}, [%r989+24];
	ld.shared.v2.u32 	{%r998, %r999}, [%r989+32];
	st.local.u32 	[%rd4], %r990;
	st.local.u32 	[%rd4+4], %r991;
	st.local.u32 	[%rd4+8], %r992;
	st.local.u32 	[%rd4+12], %r993;
	st.local.u32 	[%rd4+16], %r994;
	st.local.u32 	[%rd4+20], %r995;
	st.local.u32 	[%rd4+24], %r996;
	st.local.u32 	[%rd4+28], %r997;
	st.local.u32 	[%rd4+32], %r998;
	st.local.u32 	[%rd4+36], %r999;
	not.b32 	%r1000, %r527;
	add.s32 	%r1001, %r524, %r1000;
	mad.lo.s32 	%r1002, %r1001, 40, %r988;
	ld.shared.v2.u32 	{%r1003, %r1004}, [%r1002];
	ld.shared.v2.u32 	{%r1005, %r1006}, [%r1002+8];
	ld.shared.v2.u32 	{%r1007, %r1008}, [%r1002+16];
	ld.shared.v2.u32 	{%r1009, %r1010}, [%r1002+24];
	ld.shared.v2.u32 	{%r1011, %r1012}, [%r1002+32];
	st.local.u32 	[%rd5], %r1003;
	st.local.u32 	[%rd5+4], %r1004;
	st.local.u32 	[%rd5+8], %r1005;
	st.local.u32 	[%rd5+12], %r1006;
	st.local.u32 	[%rd5+16], %r1007;
	st.local.u32 	[%rd5+20], %r1008;
	st.local.u32 	[%rd5+24], %r1009;
	st.local.u32 	[%rd5+28], %r1010;
	st.local.u32 	[%rd5+32], %r1011;
	st.local.u32 	[%rd5+36], %r1012;
	mov.b32 	%r1896, 0;
$L__BB5_116:
	mul.wide.u32 	%rd38, %r1896, 4;
	add.s64 	%rd39, %rd5, %rd38;
	ld.local.u32 	%r529, [%rd39];
	add.s64 	%rd40, %rd4, %rd38;
	ld.local.u32 	%r530, [%rd40];
	setp.lt.s32 	%p37, %r529, %r530;
	mov.u32 	%r1894, %r527;
	@%p37 bra 	$L__BB5_118;
	setp.le.s32 	%p38, %r529, %r530;
	add.s32 	%r531, %r1896, 1;
	setp.lt.u32 	%p39, %r1896, 9;
	and.pred  	%p40, %p38, %p39;
	mov.u32 	%r1896, %r531;
	mov.u32 	%r1894, %r525;
	@%p40 bra 	$L__BB5_116;
$L__BB5_118:
	setp.lt.s32 	%p41, %r529, %r530;
	add.s32 	%r1013, %r527, 1;
	selp.b32 	%r1898, %r1898, %r1013, %p41;
	setp.lt.s32 	%p42, %r1898, %r1894;
	@%p42 bra 	$L__BB5_115;
$L__BB5_119:
	add.s32 	%r535, %r1898, %r519;
	add.s32 	%r1014, %r520, %r518;
	sub.s32 	%r1015, %r1014, %r1898;
	mov.u32 	%r1016, _ZZN3cub18CUB_300001_SM_10006detail10merge_sort30DeviceMergeSortBlockSortKernelINS2_10policy_hubIN6thrust24THRUST_300001_SM_1000_NS6detail15normal_iteratorINS6_10device_ptrI8ColoringEEEEE9Policy600ESC_PNS0_8NullTypeESC_SG_jN4cuda3std3__44lessISA_EESA_SF_EEvbT0_T1_T2_T3_T4_PT6_PT7_T5_NS1_7vsmem_tEE19static_temp_storage;
	mad.lo.s32 	%r536, %r535, 40, %r1016;
	ld.shared.v2.u32 	{%r537, %r538}, [%r536];
	ld.shared.v2.u32 	{%r539, %r540}, [%r536+8];
	ld.shared.v2.u32 	{%r541, %r542}, [%r536+16];
	ld.shared.v2.u32 	{%r543, %r544}, [%r536+24];
	ld.shared.v2.u32 	{%r545, %r546}, [%r536+32];
	st.local.u32 	[%rd2], %r537;
	st.local.u32 	[%rd2+4], %r538;
	st.local.u32 	[%rd2+8], %r539;
	st.local.u32 	[%rd2+12], %r540;
	st.local.u32 	[%rd2+16], %r541;
	st.local.u32 	[%rd2+20], %r542;
	st.local.u32 	[%rd2+24], %r543;
	st.local.u32 	[%rd2+28], %r544;
	st.local.u32 	[%rd2+32], %r545;
	st.local.u32 	[%rd2+36], %r546;
	mad.lo.s32 	%r1017, %r1015, 40, %r1016;
	ld.shared.v2.u32 	{%r547, %r548}, [%r1017];
	ld.shared.v2.u32 	{%r549, %r550}, [%r1017+8];
	ld.shared.v2.u32 	{%r551, %r552}, [%r1017+16];
	ld.shared.v2.u32 	{%r553, %r554}, [%r1017+24];
	ld.shared.v2.u32 	{%r555, %r556}, [%r1017+32];
	st.local.u32 	[%rd3], %r547;
	st.local.u32 	[%rd3+4], %r548;
	st.local.u32 	[%rd3+8], %r549;
	st.local.u32 	[%rd3+12], %r550;
	st.local.u32 	[%rd3+16], %r551;
	st.local.u32 	[%rd3+20], %r552;
	st.local.u32 	[%rd3+24], %r553;
	st.local.u32 	[%rd3+28], %r554;
	st.local.u32 	[%rd3+32], %r555;
	st.local.u32 	[%rd3+36], %r556;
	setp.ge.s32 	%p44, %r1015, %r521;
	mov.pred 	%p43, 0;
	mov.u32 	%r1900, %r537;
	mov.u32 	%r1901, %r538;
	mov.u32 	%r1902, %r539;
	mov.u32 	%r1903, %r540;
	mov.u32 	%r1904, %r541;
	mov.u32 	%r1905, %r542;
	mov.u32 	%r1906, %r543;
	mov.u32 	%r1907, %r544;
	mov.u32 	%r1908, %r545;
	mov.u32 	%r1909, %r546;
	mov.pred 	%p310, %p43;
	@%p44 bra 	$L__BB5_124;
	setp.ge.s32 	%p46, %r535, %r520;
	mov.pred 	%p45, -1;
	mov.u32 	%r1900, %r547;
	mov.u32 	%r1901, %r548;
	mov.u32 	%r1902, %r549;
	mov.u32 	%r1903, %r550;
	mov.u32 	%r1904, %r551;
	mov.u32 	%r1905, %r552;
	mov.u32 	%r1906, %r553;
	mov.u32 	%r1907, %r554;
	mov.u32 	%r1908, %r555;
	mov.u32 	%r1909, %r556;
	mov.pred 	%p310, %p45;
	@%p46 bra 	$L__BB5_124;
	mov.b32 	%r1899, 0;
$L__BB5_122:
	mul.wide.u32 	%rd41, %r1899, 4;
	add.s64 	%rd42, %rd3, %rd41;
	ld.local.u32 	%r558, [%rd42];
	add.s64 	%rd43, %rd2, %rd41;
	ld.local.u32 	%r559, [%rd43];
	setp.lt.s32 	%p48, %r558, %r559;
	mov.u32 	%r1900, %r547;
	mov.u32 	%r1901, %r548;
	mov.u32 	%r1902, %r549;
	mov.u32 	%r1903, %r550;
	mov.u32 	%r1904, %r551;
	mov.u32 	%r1905, %r552;
	mov.u32 	%r1906, %r553;
	mov.u32 	%r1907, %r554;
	mov.u32 	%r1908, %r555;
	mov.u32 	%r1909, %r556;
	mov.pred 	%p310, %p45;
	@%p48 bra 	$L__BB5_124;
	setp.le.s32 	%p50, %r558, %r559;
	add.s32 	%r560, %r1899, 1;
	setp.lt.u32 	%p51, %r1899, 9;
	and.pred  	%p52, %p50, %p51;
	mov.u32 	%r1899, %r560;
	mov.u32 	%r1900, %r537;
	mov.u32 	%r1901, %r538;
	mov.u32 	%r1902, %r539;
	mov.u32 	%r1903, %r540;
	mov.u32 	%r1904, %r541;
	mov.u32 	%r1905, %r542;
	mov.u32 	%r1906, %r543;
	mov.u32 	%r1907, %r544;
	mov.u32 	%r1908, %r545;
	mov.u32 	%r1909, %r546;
	mov.pred 	%p310, %p43;
	@%p52 bra 	$L__BB5_122;
$L__BB5_124:
	@%p310 bra 	$L__BB5_126;
	ld.shared.v2.u32 	{%r1019, %r1020}, [%r536+40];
	ld.shared.v2.u32 	{%r1021, %r1022}, [%r536+48];
	st.local.u32 	[%rd2], %r1019;
	st.local.u32 	[%rd2+4], %r1020;
	st.local.u32 	[%rd2+8], %r1021;
	st.local.u32 	[%rd2+12], %r1022;
$L__BB5_126:
	bar.sync 	0;
	st.shared.v2.u32 	[%r464], {%r1900, %r1901};
	st.shared.v2.u32 	[%r464+8], {%r1902, %r1903};
	st.shared.v2.u32 	[%r464+16], {%r1904, %r1905};
	st.shared.v2.u32 	[%r464+24], {%r1906, %r1907};
	st.shared.v2.u32 	[%r464+32], {%r1908, %r1909};
	bar.sync 	0;
	and.b32  	%r1023, %r439, 1016;
	and.b32  	%r1024, %r439, 7;
	min.s32 	%r571, %r1024, %r428;
	min.s32 	%r572, %r1023, %r428;
	add.s32 	%r1025, %r572, 4;
	min.s32 	%r573, %r1025, %r428;
	add.s32 	%r1026, %r573, 4;
	min.s32 	%r574, %r1026, %r428;
	sub.s32 	%r1027, %r573, %r572;
	sub.s32 	%r1028, %r574, %r573;
	setp.lt.s32 	%p53, %r571, %r1028;
	sub.s32 	%r1029, %r571, %r1028;
	selp.b32 	%r1914, 0, %r1029, %p53;
	min.s32 	%r1910, %r1027, %r571;
	setp.ge.s32 	%p54, %r1914, %r1910;
	@%p54 bra 	$L__BB5_132;
	add.s32 	%r577, %r573, %r571;
$L__BB5_128:
	mov.u32 	%r578, %r1910;
	sub.s32 	%r1031, %r578, %r1914;
	shr.u32 	%r1032, %r1031, 31;
	add.s32 	%r1033, %r1031, %r1032;
	shr.s32 	%r1034, %r1033, 1;
	add.s32 	%r580, %r1034, %r1914;
	add.s32 	%r1035, %r580, %r572;
	mov.u32 	%r1036, _ZZN3cub18CUB_300001_SM_10006detail10merge_sort30DeviceMergeSortBlockSortKernelINS2_10policy_hubIN6thrust24THRUST_300001_SM_1000_NS6detail15normal_iteratorINS6_10device_ptrI8ColoringEEEEE9Policy600ESC_PNS0_8NullTypeESC_SG_jN4cuda3std3__44lessISA_EESA_SF_EEvbT0_T1_T2_T3_T4_PT6_PT7_T5_NS1_7vsmem_tEE19static_temp_storage;
	mad.lo.s32 	%r1037, %r1035, 40, %r1036;
	ld.shared.v2.u32 	{%r1038, %r1039}, [%r1037];
	ld.shared.v2.u32 	{%r1040, %r1041}, [%r1037+8];
	ld.shared.v2.u32 	{%r1042, %r1043}, [%r1037+16];
	ld.shared.v2.u32 	{%r1044, %r1045}, [%r1037+24];
	ld.shared.v2.u32 	{%r1046, %r1047}, [%r1037+32];
	st.local.u32 	[%rd4], %r1038;
	st.local.u32 	[%rd4+4], %r1039;
	st.local.u32 	[%rd4+8], %r1040;
	st.local.u32 	[%rd4+12], %r1041;
	st.local.u32 	[%rd4+16], %r1042;
	st.local.u32 	[%rd4+20], %r1043;
	st.local.u32 	[%rd4+24], %r1044;
	st.local.u32 	[%rd4+28], %r1045;
	st.local.u32 	[%rd4+32], %r1046;
	st.local.u32 	[%rd4+36], %r1047;
	not.b32 	%r1048, %r580;
	add.s32 	%r1049, %r577, %r1048;
	mad.lo.s32 	%r1050, %r1049, 40, %r1036;
	ld.shared.v2.u32 	{%r1051, %r1052}, [%r1050];
	ld.shared.v2.u32 	{%r1053, %r1054}, [%r1050+8];
	ld.shared.v2.u32 	{%r1055, %r1056}, [%r1050+16];
	ld.shared.v2.u32 	{%r1057, %r1058}, [%r1050+24];
	ld.shared.v2.u32 	{%r1059, %r1060}, [%r1050+32];
	st.local.u32 	[%rd5], %r1051;
	st.local.u32 	[%rd5+4], %r1052;
	st.local.u32 	[%rd5+8], %r1053;
	st.local.u32 	[%rd5+12], %r1054;
	st.local.u32 	[%rd5+16], %r1055;
	st.local.u32 	[%rd5+20], %r1056;
	st.local.u32 	[%rd5+24], %r1057;
	st.local.u32 	[%rd5+28], %r1058;
	st.local.u32 	[%rd5+32], %r1059;
	st.local.u32 	[%rd5+36], %r1060;
	mov.b32 	%r1912, 0;
$L__BB5_129:
	mul.wide.u32 	%rd44, %r1912, 4;
	add.s64 	%rd45, %rd5, %rd44;
	ld.local.u32 	%r582, [%rd45];
	add.s64 	%rd46, %rd4, %rd44;
	ld.local.u32 	%r583, [%rd46];
	setp.lt.s32 	%p55, %r582, %r583;
	mov.u32 	%r1910, %r580;
	@%p55 bra 	$L__BB5_131;
	setp.le.s32 	%p56, %r582, %r583;
	add.s32 	%r584, %r1912, 1;
	setp.lt.u32 	%p57, %r1912, 9;
	and.pred  	%p58, %p56, %p57;
	mov.u32 	%r1912, %r584;
	mov.u32 	%r1910, %r578;
	@%p58 bra 	$L__BB5_129;
$L__BB5_131:
	setp.lt.s32 	%p59, %r582, %r583;
	add.s32 	%r1061, %r580, 1;
	selp.b32 	%r1914, %r1914, %r1061, %p59;
	setp.lt.s32 	%p60, %r1914, %r1910;
	@%p60 bra 	$L__BB5_128;
$L__BB5_132:
	add.s32 	%r588, %r1914, %r572;
	add.s32 	%r1062, %r573, %r571;
	sub.s32 	%r1063, %r1062, %r1914;
	mov.u32 	%r1064, _ZZN3cub18CUB_300001_SM_10006detail10merge_sort30DeviceMergeSortBlockSortKernelINS2_10policy_hubIN6thrust24THRUST_300001_SM_1000_NS6detail15normal_iteratorINS6_10device_ptrI8ColoringEEEEE9Policy600ESC_PNS0_8NullTypeESC_SG_jN4cuda3std3__44lessISA_EESA_SF_EEvbT0_T1_T2_T3_T4_PT6_PT7_T5_NS1_7vsmem_tEE19static_temp_storage;
	mad.lo.s32 	%r589, %r588, 40, %r1064;
	ld.shared.v2.u32 	{%r590, %r591}, [%r589];
	ld.shared.v2.u32 	{%r592, %r593}, [%r589+8];
	ld.shared.v2.u32 	{%r594, %r595}, [%r589+16];
	ld.shared.v2.u32 	{%r596, %r597}, [%r589+24];
	ld.shared.v2.u32 	{%r598, %r599}, [%r589+32];
	st.local.u32 	[%rd2], %r590;
	st.local.u32 	[%rd2+4], %r591;
	st.local.u32 	[%rd2+8], %r592;
	st.local.u32 	[%rd2+12], %r593;
	st.local.u32 	[%rd2+16], %r594;
	st.local.u32 	[%rd2+20], %r595;
	st.local.u32 	[%rd2+24], %r596;
	st.local.u32 	[%rd2+28], %r597;
	st.local.u32 	[%rd2+32], %r598;
	st.local.u32 	[%rd2+36], %r599;
	mad.lo.s32 	%r1065, %r1063, 40, %r1064;
	ld.shared.v2.u32 	{%r600, %r601}, [%r1065];
	ld.shared.v2.u32 	{%r602, %r603}, [%r1065+8];
	ld.shared.v2.u32 	{%r604, %r605}, [%r1065+16];
	ld.shared.v2.u32 	{%r606, %r607}, [%r1065+24];
	ld.shared.v2.u32 	{%r608, %r609}, [%r1065+32];
	st.local.u32 	[%rd3], %r600;
	st.local.u32 	[%rd3+4], %r601;
	st.local.u32 	[%rd3+8], %r602;
	st.local.u32 	[%rd3+12], %r603;
	st.local.u32 	[%rd3+16], %r604;
	st.local.u32 	[%rd3+20], %r605;
	st.local.u32 	[%rd3+24], %r606;
	st.local.u32 	[%rd3+28], %r607;
	st.local.u32 	[%rd3+32], %r608;
	st.local.u32 	[%rd3+36], %r609;
	setp.ge.s32 	%p62, %r1063, %r574;
	mov.pred 	%p61, 0;
	mov.u32 	%r1916, %r590;
	mov.u32 	%r1917, %r591;
	mov.u32 	%r1918, %r592;
	mov.u32 	%r1919, %r593;
	mov.u32 	%r1920, %r594;
	mov.u32 	%r1921, %r595;
	mov.u32 	%r1922, %r596;
	mov.u32 	%r1923, %r597;
	mov.u32 	%r1924, %r598;
	mov.u32 	%r1925, %r599;
	mov.pred 	%p311, %p61;
	@%p62 bra 	$L__BB5_137;
	setp.ge.s32 	%p64, %r588, %r573;
	mov.pred 	%p63, -1;
	mov.u32 	%r1916, %r600;
	mov.u32 	%r1917, %r601;
	mov.u32 	%r1918, %r602;
	mov.u32 	%r1919, %r603;
	mov.u32 	%r1920, %r604;
	mov.u32 	%r1921, %r605;
	mov.u32 	%r1922, %r606;
	mov.u32 	%r1923, %r607;
	mov.u32 	%r1924, %r608;
	mov.u32 	%r1925, %r609;
	mov.pred 	%p311, %p63;
	@%p64 bra 	$L__BB5_137;
	mov.b32 	%r1915, 0;
$L__BB5_135:
	mul.wide.u32 	%rd47, %r1915, 4;
	add.s64 	%rd48, %rd3, %rd47;
	ld.local.u32 	%r611, [%rd48];
	add.s64 	%rd49, %rd2, %rd47;
	ld.local.u32 	%r612, [%rd49];
	setp.lt.s32 	%p66, %r611, %r612;
	mov.u32 	%r1916, %r600;
	mov.u32 	%r1917, %r601;
	mov.u32 	%r1918, %r602;
	mov.u32 	%r1919, %r603;
	mov.u32 	%r1920, %r604;
	mov.u32 	%r1921, %r605;
	mov.u32 	%r1922, %r606;
	mov.u32 	%r1923, %r607;
	mov.u32 	%r1924, %r608;
	mov.u32 	%r1925, %r609;
	mov.pred 	%p311, %p63;
	@%p66 bra 	$L__BB5_137;
	setp.le.s32 	%p68, %r611, %r612;
	add.s32 	%r613, %r1915, 1;
	setp.lt.u32 	%p69, %r1915, 9;
	and.pred  	%p70, %p68, %p69;
	mov.u32 	%r1915, %r613;
	mov.u32 	%r1916, %r590;
	mov.u32 	%r1917, %r591;
	mov.u32 	%r1918, %r592;
	mov.u32 	%r1919, %r593;
	mov.u32 	%r1920, %r594;
	mov.u32 	%r1921, %r595;
	mov.u32 	%r1922, %r596;
	mov.u32 	%r1923, %r597;
	mov.u32 	%r1924, %r598;
	mov.u32 	%r1925, %r599;
	mov.pred 	%p311, %p61;
	@%p70 bra 	$L__BB5_135;
$L__BB5_137:
	@%p311 bra 	$L__BB5_139;
	ld.shared.v2.u32 	{%r1067, %r1068}, [%r589+40];
	ld.shared.v2.u32 	{%r1069, %r1070}, [%r589+48];
	st.local.u32 	[%rd2], %r1067;
	st.local.u32 	[%rd2+4], %r1068;
	st.local.u32 	[%rd2+8], %r1069;
	st.local.u32 	[%rd2+12], %r1070;
$L__BB5_139:
	bar.sync 	0;
	st.shared.v2.u32 	[%r464], {%r1916, %r1917};
	st.shared.v2.u32 	[%r464+8], {%r1918, %r1919};
	st.shared.v2.u32 	[%r464+16], {%r1920, %r1921};
	st.shared.v2.u32 	[%r464+24], {%r1922, %r1923};
	st.shared.v2.u32 	[%r464+32], {%r1924, %r1925};
	bar.sync 	0;
	and.b32  	%r1071, %r439, 1008;
	and.b32  	%r1072, %r439, 15;
	min.s32 	%r624, %r1072, %r428;
	min.s32 	%r625, %r1071, %r428;
	add.s32 	%r1073, %r625, 8;
	min.s32 	%r626, %r1073, %r428;
	add.s32 	%r1074, %r626, 8;
	min.s32 	%r627, %r1074, %r428;
	sub.s32 	%r1075, %r626, %r625;
	sub.s32 	%r1076, %r627, %r626;
	setp.lt.s32 	%p71, %r624, %r1076;
	sub.s32 	%r1077, %r624, %r1076;
	selp.b32 	%r1930, 0, %r1077, %p71;
	min.s32 	%r1926, %r1075, %r624;
	setp.ge.s32 	%p72, %r1930, %r1926;
	@%p72 bra 	$L__BB5_145;
	add.s32 	%r630, %r626, %r624;
$L__BB5_141:
	mov.u32 	%r631, %r1926;
	sub.s32 	%r1079, %r631, %r1930;
	shr.u32 	%r1080, %r1079, 31;
	add.s32 	%r1081, %r1079, %r1080;
	shr.s32 	%r1082, %r1081, 1;
	add.s32 	%r633, %r1082, %r1930;
	add.s32 	%r1083, %r633, %r625;
	mov.u32 	%r1084, _ZZN3cub18CUB_300001_SM_10006detail10merge_sort30DeviceMergeSortBlockSortKernelINS2_10policy_hubIN6thrust24THRUST_300001_SM_1000_NS6detail15normal_iteratorINS6_10device_ptrI8ColoringEEEEE9Policy600ESC_PNS0_8NullTypeESC_SG_jN4cuda3std3__44lessISA_EESA_SF_EEvbT0_T1_T2_T3_T4_PT6_PT7_T5_NS1_7vsmem_tEE19static_temp_storage;
	mad.lo.s32 	%r1085, %r1083, 40, %r1084;
	ld.shared.v2.u32 	{%r1086, %r1087}, [%r1085];
	ld.shared.v2.u32 	{%r1088, %r1089}, [%r1085+8];
	ld.shared.v2.u32 	{%r1090, %r1091}, [%r1085+16];
	ld.shared.v2.u32 	{%r1092, %r1093}, [%r1085+24];
	ld.shared.v2.u32 	{%r1094, %r1095}, [%r1085+32];
	st.local.u32 	[%rd4], %r1086;
	st.local.u32 	[%rd4+4], %r1087;
	st.local.u32 	[%rd4+8], %r1088;
	st.local.u32 	[%rd4+12], %r1089;
	st.local.u32 	[%rd4+16], %r1090;
	st.local.u32 	[%rd4+20], %r1091;
	st.local.u32 	[%rd4+24], %r1092;
	st.local.u32 	[%rd4+28], %r1093;
	st.local.u32 	[%rd4+32], %r1094;
	st.local.u32 	[%rd4+36], %r1095;
	not.b32 	%r1096, %r633;
	add.s32 	%r1097, %r630, %r1096;
	mad.lo.s32 	%r1098, %r1097, 40, %r1084;
	ld.shared.v2.u32 	{%r1099, %r1100}, [%r1098];
	ld.shared.v2.u32 	{%r1101, %r1102}, [%r1098+8];
	ld.shared.v2.u32 	{%r1103, %r1104}, [%r1098+16];
	ld.shared.v2.u32 	{%r1105, %r1106}, [%r1098+24];
	ld.shared.v2.u32 	{%r1107, %r1108}, [%r1098+32];
	st.local.u32 	[%rd5], %r1099;
	st.local.u32 	[%rd5+4], %r1100;
	st.local.u32 	[%rd5+8], %r1101;
	st.local.u32 	[%rd5+12], %r1102;
	st.local.u32 	[%rd5+16], %r1103;
	st.local.u32 	[%rd5+20], %r1104;
	st.local.u32 	[%rd5+24], %r1105;
	st.local.u32 	[%rd5+28], %r1106;
	st.local.u32 	[%rd5+32], %r1107;
	st.local.u32 	[%rd5+36], %r1108;
	mov.b32 	%r1928, 0;
$L__BB5_142:
	mul.wide.u32 	%rd50, %r1928, 4;
	add.s64 	%rd51, %rd5, %rd50;
	ld.local.u32 	%r635, [%rd51];
	add.s64 	%rd52, %rd4, %rd50;
	ld.local.u32 	%r636, [%rd52];
	setp.lt.s32 	%p73, %r635, %r636;
	mov.u32 	%r1926, %r633;
	@%p73 bra 	$L__BB5_144;
	setp.le.s32 	%p74, %r635, %r636;
	add.s32 	%r637, %r1928, 1;
	setp.lt.u32 	%p75, %r1928, 9;
	and.pred  	%p76, %p74, %p75;
	mov.u32 	%r1928, %r637;
	mov.u32 	%r1926, %r631;
	@%p76 bra 	$L__BB5_142;
$L__BB5_144:
	setp.lt.s32 	%p77, %r635, %r636;
	add.s32 	%r1109, %r633, 1;
	selp.b32 	%r1930, %r1930, %r1109, %p77;
	setp.lt.s32 	%p78, %r1930, %r1926;
	@%p78 bra 	$L__BB5_141;
$L__BB5_145:
	add.s32 	%r641, %r1930, %r625;
	add.s32 	%r1110, %r626, %r624;
	sub.s32 	%r1111, %r1110, %r1930;
	mov.u32 	%r1112, _ZZN3cub18CUB_300001_SM_10006detail10merge_sort30DeviceMergeSortBlockSortKernelINS2_10policy_hubIN6thrust24THRUST_300001_SM_1000_NS6detail15normal_iteratorINS6_10device_ptrI8ColoringEEEEE9Policy600ESC_PNS0_8NullTypeESC_SG_jN4cuda3std3__44lessISA_EESA_SF_EEvbT0_T1_T2_T3_T4_PT6_PT7_T5_NS1_7vsmem_tEE19static_temp_storage;
	mad.lo.s32 	%r642, %r641, 40, %r1112;
	ld.shared.v2.u32 	{%r643, %r644}, [%r642];
	ld.shared.v2.u32 	{%r645, %r646}, [%r642+8];
	ld.shared.v2.u32 	{%r647, %r648}, [%r642+16];
	ld.shared.v2.u32 	{%r649, %r650}, [%r642+24];
	ld.shared.v2.u32 	{%r651, %r652}, [%r642+32];
	st.local.u32 	[%rd2], %r643;
	st.local.u32 	[%rd2+4], %r644;
	st.local.u32 	[%rd2+8], %r645;
	st.local.u32 	[%rd2+12], %r646;
	st.local.u32 	[%rd2+16], %r647;
	st.local.u32 	[%rd2+20], %r648;
	st.local.u32 	[%rd2+24], %r649;
	st.local.u32 	[%rd2+28], %r650;
	st.local.u32 	[%rd2+32], %r651;
	st.local.u32 	[%rd2+36], %r652;
	mad.lo.s32 	%r1113, %r1111, 40, %r1112;
	ld.shared.v2.u32 	{%r653, %r654}, [%r1113];
	ld.shared.v2.u32 	{%r655, %r656}, [%r1113+8];
	ld.shared.v2.u32 	{%r657, %r658}, [%r1113+16];
	ld.shared.v2.u32 	{%r659, %r660}, [%r1113+24];
	ld.shared.v2.u32 	{%r661, %r662}, [%r1113+32];
	st.local.u32 	[%rd3], %r653;
	st.local.u32 	[%rd3+4], %r654;
	st.local.u32 	[%rd3+8], %r655;
	st.local.u32 	[%rd3+12], %r656;
	st.local.u32 	[%rd3+16], %r657;
	st.local.u32 	[%rd3+20], %r658;
	st.local.u32 	[%rd3+24], %r659;
	st.local.u32 	[%rd3+28], %r660;
	st.local.u32 	[%rd3+32], %r661;
	st.local.u32 	[%rd3+36], %r662;
	setp.ge.s32 	%p80, %r1111, %r627;
	mov.pred 	%p79, 0;
	mov.u32 	%r1932, %r643;
	mov.u32 	%r1933, %r644;
	mov.u32 	%r1934, %r645;
	mov.u32 	%r1935, %r646;
	mov.u32 	%r1936, %r647;
	mov.u32 	%r1937, %r648;
	mov.u32 	%r1938, %r649;
	mov.u32 	%r1939, %r650;
	mov.u32 	%r1940, %r651;
	mov.u32 	%r1941, %r652;
	mov.pred 	%p312, %p79;
	@%p80 bra 	$L__BB5_150;
	setp.ge.s32 	%p82, %r641, %r626;
	mov.pred 	%p81, -1;
	mov.u32 	%r1932, %r653;
	mov.u32 	%r1933, %r654;
	mov.u32 	%r1934, %r655;
	mov.u32 	%r1935, %r656;
	mov.u32 	%r1936, %r657;
	mov.u32 	%r1937, %r658;
	mov.u32 	%r1938, %r659;
	mov.u32 	%r1939, %r660;
	mov.u32 	%r1940, %r661;
	mov.u32 	%r1941, %r662;
	mov.pred 	%p312, %p81;
	@%p82 bra 	$L__BB5_150;
	mov.b32 	%r1931, 0;
$L__BB5_148:
	mul.wide.u32 	%rd53, %r1931, 4;
	add.s64 	%rd54, %rd3, %rd53;
	ld.local.u32 	%r664, [%rd54];
	add.s64 	%rd55, %rd2, %rd53;
	ld.local.u32 	%r665, [%rd55];
	setp.lt.s32 	%p84, %r664, %r665;
	mov.u32 	%r1932, %r653;
	mov.u32 	%r1933, %r654;
	mov.u32 	%r1934, %r655;
	mov.u32 	%r1935, %r656;
	mov.u32 	%r1936, %r657;
	mov.u32 	%r1937, %r658;
	mov.u32 	%r1938, %r659;
	mov.u32 	%r1939, %r660;
	mov.u32 	%r1940, %r661;
	mov.u32 	%r1941, %r662;
	mov.pred 	%p312, %p81;
	@%p84 bra 	$L__BB5_150;
	setp.le.s32 	%p86, %r664, %r665;
	add.s32 	%r666, %r1931, 1;
	setp.lt.u32 	%p87, %r1931, 9;
	and.pred  	%p88, %p86, %p87;
	mov.u32 	%r1931, %r666;
	mov.u32 	%r1932, %r643;
	mov.u32 	%r1933, %r644;
	mov.u32 	%r1934, %r645;
	mov.u32 	%r1935, %r646;
	mov.u32 	%r1936, %r647;
	mov.u32 	%r1937, %r648;
	mov.u32 	%r1938, %r649;
	mov.u32 	%r1939, %r650;
	mov.u32 	%r1940, %r651;
	mov.u32 	%r1941, %r652;
	mov.pred 	%p312, %p79;
	@%p88 bra 	$L__BB5_148;
$L__BB5_150:
	@%p312 bra 	$L__BB5_152;
	ld.shared.v2.u32 	{%r1115, %r1116}, [%r642+40];
	ld.shared.v2.u32 	{%r1117, %r1118}, [%r642+48];
	st.local.u32 	[%rd2], %r1115;
	st.local.u32 	[%rd2+4], %r1116;
	st.local.u32 	[%rd2+8], %r1117;
	st.local.u32 	[%rd2+12], %r1118;
$L__BB5_152:
	bar.sync 	0;
	st.shared.v2.u32 	[%r464], {%r1932, %r1933};
	st.shared.v2.u32 	[%r464+8], {%r1934, %r1935};
	st.shared.v2.u32 	[%r464+16], {%r1936, %r1937};
	st.shared.v2.u32 	[%r464+24], {%r1938, %r1939};
	st.shared.v2.u32 	[%r464+32], {%r1940, %r1941};
	bar.sync 	0;
	min.s32 	%r677, %r440, %r428;
	min.s32 	%r678, %r441, %r428;
	add.s32 	%r1119, %r678, 16;
	min.s32 	%r679, %r1119, %r428;
	add.s32 	%r1120, %r679, 16;
	min.s32 	%r680, %r1120, %r428;
	sub.s32 	%r1121, %r679, %r678;
	sub.s32 	%r1122, %r680, %r679;
	setp.lt.s32 	%p89, %r677, %r1122;
	sub.s32 	%r1123, %r677, %r1122;
	selp.b32 	%r1946, 0, %r1123, %p89;
	min.s32 	%r1942, %r1121, %r677;
	setp.ge.s32 	%p90, %r1946, %r1942;
	@%p90 bra 	$L__BB5_158;
	add.s32 	%r683, %r679, %r677;
$L__BB5_154:
	mov.u32 	%r684, %r1942;
	sub.s32 	%r1125, %r684, %r1946;
	shr.u32 	%r1126, %r1125, 31;
	add.s32 	%r1127, %r1125, %r1126;
	shr.s32 	%r1128, %r1127, 1;
	add.s32 	%r686, %r1128, %r1946;
	add.s32 	%r1129, %r686, %r678;
	mov.u32 	%r1130, _ZZN3cub18CUB_300001_SM_10006detail10merge_sort30DeviceMergeSortBlockSortKernelINS2_10policy_hubIN6thrust24THRUST_300001_SM_1000_NS6detail15normal_iteratorINS6_10device_ptrI8ColoringEEEEE9Policy600ESC_PNS0_8NullTypeESC_SG_jN4cuda3std3__44lessISA_EESA_SF_EEvbT0_T1_T2_T3_T4_PT6_PT7_T5_NS1_7vsmem_tEE19static_temp_storage;
	mad.lo.s32 	%r1131, %r1129, 40, %r1130;
	ld.shared.v2.u32 	{%r1132, %r1133}, [%r1131];
	ld.shared.v2.u32 	{%r1134, %r1135}, [%r1131+8];
	ld.shared.v2.u32 	{%r1136, %r1137}, [%r1131+16];
	ld.shared.v2.u32 	{%r1138, %r1139}, [%r1131+24];
	ld.shared.v2.u32 	{%r1140, %r1141}, [%r1131+32];
	st.local.u32 	[%rd4], %r1132;
	st.local.u32 	[%rd4+4], %r1133;
	st.local.u32 	[%rd4+8], %r1134;
	st.local.u32 	[%rd4+12], %r1135;
	st.local.u32 	[%rd4+16], %r1136;
	st.local.u32 	[%rd4+20], %r1137;
	st.local.u32 	[%rd4+24], %r1138;
	st.local.u32 	[%rd4+28], %r1139;
	st.local.u32 	[%rd4+32], %r1140;
	st.local.u32 	[%rd4+36], %r1141;
	not.b32 	%r1142, %r686;
	add.s32 	%r1143, %r683, %r1142;
	mad.lo.s32 	%r1144, %r1143, 40, %r1130;
	ld.shared.v2.u32 	{%r1145, %r1146}, [%r1144];
	ld.shared.v2.u32 	{%r1147, %r1148}, [%r1144+8];
	ld.shared.v2.u32 	{%r1149, %r1150}, [%r1144+16];
	ld.shared.v2.u32 	{%r1151, %r1152}, [%r1144+24];
	ld.shared.v2.u32 	{%r1153, %r1154}, [%r1144+32];
	st.local.u32 	[%rd5], %r1145;
	st.local.u32 	[%rd5+4], %r1146;
	st.local.u32 	[%rd5+8], %r1147;
	st.local.u32 	[%rd5+12], %r1148;
	st.local.u32 	[%rd5+16], %r1149;
	st.local.u32 	[%rd5+20], %r1150;
	st.local.u32 	[%rd5+24], %r1151;
	st.local.u32 	[%rd5+28], %r1152;
	st.local.u32 	[%rd5+32], %r1153;
	st.local.u32 	[%rd5+36], %r1154;
	mov.b32 	%r1944, 0;
$L__BB5_155:
	mul.wide.u32 	%rd56, %r1944, 4;
	add.s64 	%rd57, %rd5, %rd56;
	ld.local.u32 	%r688, [%rd57];
	add.s64 	%rd58, %rd4, %rd56;
	ld.local.u32 	%r689, [%rd58];
	setp.lt.s32 	%p91, %r688, %r689;
	mov.u32 	%r1942, %r686;
	@%p91 bra 	$L__BB5_157;
	setp.le.s32 	%p92, %r688, %r689;
	add.s32 	%r690, %r1944, 1;
	setp.lt.u32 	%p93, %r1944, 9;
	and.pred  	%p94, %p92, %p93;
	mov.u32 	%r1944, %r690;
	mov.u32 	%r1942, %r684;
	@%p94 bra 	$L__BB5_155;
$L__BB5_157:
	setp.lt.s32 	%p95, %r688, %r689;
	add.s32 	%r1155, %r686, 1;
	selp.b32 	%r1946, %r1946, %r1155, %p95;
	setp.lt.s32 	%p96, %r1946, %r1942;
	@%p96 bra 	$L__BB5_154;
$L__BB5_158:
	add.s32 	%r694, %r1946, %r678;
	add.s32 	%r1156, %r679, %r677;
	sub.s32 	%r1157, %r1156, %r1946;
	mov.u32 	%r1158, _ZZN3cub18CUB_300001_SM_10006detail10merge_sort30DeviceMergeSortBlockSortKernelINS2_10policy_hubIN6thrust24THRUST_300001_SM_1000_NS6detail15normal_iteratorINS6_10device_ptrI8ColoringEEEEE9Policy600ESC_PNS0_8NullTypeESC_SG_jN4cuda3std3__44lessISA_EESA_SF_EEvbT0_T1_T2_T3_T4_PT6_PT7_T5_NS1_7vsmem_tEE19static_temp_storage;
	mad.lo.s32 	%r695, %r694, 40, %r1158;
	ld.shared.v2.u32 	{%r696, %r697}, [%r695];
	ld.shared.v2.u32 	{%r698, %r699}, [%r695+8];
	ld.shared.v2.u32 	{%r700, %r701}, [%r695+16];
	ld.shared.v2.u32 	{%r702, %r703}, [%r695+24];
	ld.shared.v2.u32 	{%r704, %r705}, [%r695+32];
	st.local.u32 	[%rd2], %r696;
	st.local.u32 	[%rd2+4], %r697;
	st.local.u32 	[%rd2+8], %r698;
	st.local.u32 	[%rd2+12], %r699;
	st.local.u32 	[%rd2+16], %r700;
	st.local.u32 	[%rd2+20], %r701;
	st.local.u32 	[%rd2+24], %r702;
	st.local.u32 	[%rd2+28], %r703;
	st.local.u32 	[%rd2+32], %r704;
	st.local.u32 	[%rd2+36], %r705;
	mad.lo.s32 	%r1159, %r1157, 40, %r1158;
	ld.shared.v2.u32 	{%r706, %r707}, [%r1159];
	ld.shared.v2.u32 	{%r708, %r709}, [%r1159+8];
	ld.shared.v2.u32 	{%r710, %r711}, [%r1159+16];
	ld.shared.v2.u32 	{%r712, %r713}, [%r1159+24];
	ld.shared.v2.u32 	{%r714, %r715}, [%r1159+32];
	st.local.u32 	[%rd3], %r706;
	st.local.u32 	[%rd3+4], %r707;
	st.local.u32 	[%rd3+8], %r708;
	st.local.u32 	[%rd3+12], %r709;
	st.local.u32 	[%rd3+16], %r710;
	st.local.u32 	[%rd3+20], %r711;
	st.local.u32 	[%rd3+24], %r712;
	st.local.u32 	[%rd3+28], %r713;
	st.local.u32 	[%rd3+32], %r714;
	st.local.u32 	[%rd3+36], %r715;
	setp.ge.s32 	%p98, %r1157, %r680;
	mov.pred 	%p97, 0;
	mov.u32 	%r1948, %r696;
	mov.u32 	%r1949, %r697;
	mov.u32 	%r1950, %r698;
	mov.u32 	%r1951, %r699;
	mov.u32 	%r1952, %r700;
	mov.u32 	%r1953, %r701;
	mov.u32 	%r1954, %r702;
	mov.u32 	%r1955, %r703;
	mov.u32 	%r1956, %r704;
	mov.u32 	%r1957, %r705;
	mov.pred 	%p313, %p97;
	@%p98 bra 	$L__BB5_163;
	setp.ge.s32 	%p100, %r694, %r679;
	mov.pred 	%p99, -1;
	mov.u32 	%r1948, %r706;
	mov.u32 	%r1949, %r707;
	mov.u32 	%r1950, %r708;
	mov.u32 	%r1951, %r709;
	mov.u32 	%r1952, %r710;
	mov.u32 	%r1953, %r711;
	mov.u32 	%r1954, %r712;
	mov.u32 	%r1955, %r713;
	mov.u32 	%r1956, %r714;
	mov.u32 	%r1957, %r715;
	mov.pred 	%p313, %p99;
	@%p100 bra 	$L__BB5_163;
	mov.b32 	%r1947, 0;
$L__BB5_161:
	mul.wide.u32 	%rd59, %r1947, 4;
	add.s64 	%rd60, %rd3, %rd59;
	ld.local.u32 	%r717, [%rd60];
	add.s64 	%rd61, %rd2, %rd59;
	ld.local.u32 	%r718, [%rd61];
	setp.lt.s32 	%p102, %r717, %r718;
	mov.u32 	%r1948, %r706;
	mov.u32 	%r1949, %r707;
	mov.u32 	%r1950, %r708;
	mov.u32 	%r1951, %r709;
	mov.u32 	%r1952, %r710;
	mov.u32 	%r1953, %r711;
	mov.u32 	%r1954, %r712;
	mov.u32 	%r1955, %r713;
	mov.u32 	%r1956, %r714;
	mov.u32 	%r1957, %r715;
	mov.pred 	%p313, %p99;
	@%p102 bra 	$L__BB5_163;
	setp.le.s32 	%p104, %r717, %r718;
	add.s32 	%r719, %r1947, 1;
	setp.lt.u32 	%p105, %r1947, 9;
	and.pred  	%p106, %p104, %p105;
	mov.u32 	%r1947, %r719;
	mov.u32 	%r1948, %r696;
	mov.u32 	%r1949, %r697;
	mov.u32 	%r1950, %r698;
	mov.u32 	%r1951, %r699;
	mov.u32 	%r1952, %r700;
	mov.u32 	%r1953, %r701;
	mov.u32 	%r1954, %r702;
	mov.u32 	%r1955, %r703;
	mov.u32 	%r1956, %r704;
	mov.u32 	%r1957, %r705;
	mov.pred 	%p313, %p97;
	@%p106 bra 	$L__BB5_161;
$L__BB5_163:
	@%p313 bra 	$L__BB5_165;
	ld.shared.v2.u32 	{%r1161, %r1162}, [%r695+40];
	ld.shared.v2.u32 	{%r1163, %r1164}, [%r695+48];
	st.local.u32 	[%rd2], %r1161;
	st.local.u32 	[%rd2+4], %r1162;
	st.local.u32 	[%rd2+8], %r1163;
	st.local.u32 	[%rd2+12], %r1164;
$L__BB5_165:
	bar.sync 	0;
	st.shared.v2.u32 	[%r464], {%r1948, %r1949};
	st.shared.v2.u32 	[%r464+8], {%r1950, %r1951};
	st.shared.v2.u32 	[%r464+16], {%r1952, %r1953};
	st.shared.v2.u32 	[%r464+24], {%r1954, %r1955};
	st.shared.v2.u32 	[%r464+32], {%r1956, %r1957};
	bar.sync 	0;
	and.b32  	%r1165, %r439, 960;
	and.b32  	%r1166, %r439, 63;
	min.s32 	%r730, %r1166, %r428;
	min.s32 	%r731, %r1165, %r428;
	add.s32 	%r1167, %r731, 32;
	min.s32 	%r732, %r1167, %r428;
	add.s32 	%r1168, %r732, 32;
	min.s32 	%r733, %r1168, %r428;
	sub.s32 	%r1169, %r732, %r731;
	sub.s32 	%r1170, %r733, %r732;
	setp.lt.s32 	%p107, %r730, %r1170;
	sub.s32 	%r1171, %r730, %r1170;
	selp.b32 	%r1962, 0, %r1171, %p107;
	min.s32 	%r1958, %r1169, %r730;
	setp.ge.s32 	%p108, %r1962, %r1958;
	@%p108 bra 	$L__BB5_171;
	add.s32 	%r736, %r732, %r730;
$L__BB5_167:
	mov.u32 	%r737, %r1958;
	sub.s32 	%r1173, %r737, %r1962;
	shr.u32 	%r1174, %r1173, 31;
	add.s32 	%r1175, %r1173, %r1174;
	shr.s32 	%r1176, %r1175, 1;
	add.s32 	%r739, %r1176, %r1962;
	add.s32 	%r1177, %r739, %r731;
	mov.u32 	%r1178, _ZZN3cub18CUB_300001_SM_10006detail10merge_sort30DeviceMergeSortBlockSortKernelINS2_10policy_hubIN6thrust24THRUST_300001_SM_1000_NS6detail15normal_iteratorINS6_10device_ptrI8ColoringEEEEE9Policy600ESC_PNS0_8NullTypeESC_SG_jN4cuda3std3__44lessISA_EESA_SF_EEvbT0_T1_T2_T3_T4_PT6_PT7_T5_NS1_7vsmem_tEE19static_temp_storage;
	mad.lo.s32 	%r1179, %r1177, 40, %r1178;
	ld.shared.v2.u32 	{%r1180, %r1181}, [%r1179];
	ld.shared.v2.u32 	{%r1182, %r1183}, [%r1179+8];
	ld.shared.v2.u32 	{%r1184, %r1185}, [%r1179+16];
	ld.shared.v2.u32 	{%r1186, %r1187}, [%r1179+24];
	ld.shared.v2.u32 	{%r1188, %r1189}, [%r1179+32];
	st.local.u32 	[%rd4], %r1180;
	st.local.u32 	[%rd4+4], %r1181;
	st.local.u32 	[%rd4+8], %r1182;
	st.local.u32 	[%rd4+12], %r1183;
	st.local.u32 	[%rd4+16], %r1184;
	st.local.u32 	[%rd4+20], %r1185;
	st.local.u32 	[%rd4+24], %r1186;
	st.local.u32 	[%rd4+28], %r1187;
	st.local.u32 	[%rd4+32], %r1188;
	st.local.u32 	[%rd4+36], %r1189;
	not.b32 	%r1190, %r739;
	add.s32 	%r1191, %r736, %r1190;
	mad.lo.s32 	%r1192, %r1191, 40, %r1178;
	ld.shared.v2.u32 	{%r1193, %r1194}, [%r1192];
	ld.shared.v2.u32 	{%r1195, %r1196}, [%r1192+8];
	ld.shared.v2.u32 	{%r1197, %r1198}, [%r1192+16];
	ld.shared.v2.u32 	{%r1199, %r1200}, [%r1192+24];
	ld.shared.v2.u32 	{%r1201, %r1202}, [%r1192+32];
	st.local.u32 	[%rd5], %r1193;
	st.local.u32 	[%rd5+4], %r1194;
	st.local.u32 	[%rd5+8], %r1195;
	st.local.u32 	[%rd5+12], %r1196;
	st.local.u32 	[%rd5+16], %r1197;
	st.local.u32 	[%rd5+20], %r1198;
	st.local.u32 	[%rd5+24], %r1199;
	st.local.u32 	[%rd5+28], %r1200;
	st.local.u32 	[%rd5+32], %r1201;
	st.local.u32 	[%rd5+36], %r1202;
	mov.b32 	%r1960, 0;
$L__BB5_168:
	mul.wide.u32 	%rd62, %r1960, 4;
	add.s64 	%rd63, %rd5, %rd62;
	ld.local.u32 	%r741, [%rd63];
	add.s64 	%rd64, %rd4, %rd62;
	ld.local.u32 	%r742, [%rd64];
	setp.lt.s32 	%p109, %r741, %r742;
	mov.u32 	%r1958, %r739;
	@%p109 bra 	$L__BB5_170;
	setp.le.s32 	%p110, %r741, %r742;
	add.s32 	%r743, %r1960, 1;
	setp.lt.u32 	%p111, %r1960, 9;
	and.pred  	%p112, %p110, %p111;
	mov.u32 	%r1960, %r743;
	mov.u32 	%r1958, %r737;
	@%p112 bra 	$L__BB5_168;
$L__BB5_170:
	setp.lt.s32 	%p113, %r741, %r742;
	add.s32 	%r1203, %r739, 1;
	selp.b32 	%r1962, %r1962, %r1203, %p113;
	setp.lt.s32 	%p114, %r1962, %r1958;
	@%p114 bra 	$L__BB5_167;
$L__BB5_171:
	add.s32 	%r747, %r1962, %r731;
	add.s32 	%r1204, %r732, %r730;
	sub.s32 	%r1205, %r1204, %r1962;
	mov.u32 	%r1206, _ZZN3cub18CUB_300001_SM_10006detail10merge_sort30DeviceMergeSortBlockSortKernelINS2_10policy_hubIN6thrust24THRUST_300001_SM_1000_NS6detail15normal_iteratorINS6_10device_ptrI8ColoringEEEEE9Policy600ESC_PNS0_8NullTypeESC_SG_jN4cuda3std3__44lessISA_EESA_SF_EEvbT0_T1_T2_T3_T4_PT6_PT7_T5_NS1_7vsmem_tEE19static_temp_storage;
	mad.lo.s32 	%r748, %r747, 40, %r1206;
	ld.shared.v2.u32 	{%r749, %r750}, [%r748];
	ld.shared.v2.u32 	{%r751, %r752}, [%r748+8];
	ld.shared.v2.u32 	{%r753, %r754}, [%r748+16];
	ld.shared.v2.u32 	{%r755, %r756}, [%r748+24];
	ld.shared.v2.u32 	{%r757, %r758}, [%r748+32];
	st.local.u32 	[%rd2], %r749;
	st.local.u32 	[%rd2+4], %r750;
	st.local.u32 	[%rd2+8], %r751;
	st.local.u32 	[%rd2+12], %r752;
	st.local.u32 	[%rd2+16], %r753;
	st.local.u32 	[%rd2+20], %r754;
	st.local.u32 	[%rd2+24], %r755;
	st.local.u32 	[%rd2+28], %r756;
	st.local.u32 	[%rd2+32], %r757;
	st.local.u32 	[%rd2+36], %r758;
	mad.lo.s32 	%r1207, %r1205, 40, %r1206;
	ld.shared.v2.u32 	{%r759, %r760}, [%r1207];
	ld.shared.v2.u32 	{%r761, %r762}, [%r1207+8];
	ld.shared.v2.u32 	{%r763, %r764}, [%r1207+16];
	ld.shared.v2.u32 	{%r765, %r766}, [%r1207+24];
	ld.shared.v2.u32 	{%r767, %r768}, [%r1207+32];
	st.local.u32 	[%rd3], %r759;
	st.local.u32 	[%rd3+4], %r760;
	st.local.u32 	[%rd3+8], %r761;
	st.local.u32 	[%rd3+12], %r762;
	st.local.u32 	[%rd3+16], %r763;
	st.local.u32 	[%rd3+20], %r764;
	st.local.u32 	[%rd3+24], %r765;
	st.local.u32 	[%rd3+28], %r766;
	st.local.u32 	[%rd3+32], %r767;
	st.local.u32 	[%rd3+36], %r768;
	setp.ge.s32 	%p116, %r1205, %r733;
	mov.pred 	%p115, 0;
	mov.u32 	%r1964, %r749;
	mov.u32 	%r1965, %r750;
	mov.u32 	%r1966, %r751;
	mov.u32 	%r1967, %r752;
	mov.u32 	%r1968, %r753;
	mov.u32 	%r1969, %r754;
	mov.u32 	%r1970, %r755;
	mov.u32 	%r1971, %r756;
	mov.u32 	%r1972, %r757;
	mov.u32 	%r1973, %r758;
	mov.pred 	%p314, %p115;
	@%p116 bra 	$L__BB5_176;
	setp.ge.s32 	%p118, %r747, %r732;
	mov.pred 	%p117, -1;
	mov.u32 	%r1964, %r759;
	mov.u32 	%r1965, %r760;
	mov.u32 	%r1966, %r761;
	mov.u32 	%r1967, %r762;
	mov.u32 	%r1968, %r763;
	mov.u32 	%r1969, %r764;
	mov.u32 	%r1970, %r765;
	mov.u32 	%r1971, %r766;
	mov.u32 	%r1972, %r767;
	mov.u32 	%r1973, %r768;
	mov.pred 	%p314, %p117;
	@%p118 bra 	$L__BB5_176;
	mov.b32 	%r1963, 0;
$L__BB5_174:
	mul.wide.u32 	%rd65, %r1963, 4;
	add.s64 	%rd66, %rd3, %rd65;
	ld.local.u32 	%r770, [%rd66];
	add.s64 	%rd67, %rd2, %rd65;
	ld.local.u32 	%r771, [%rd67];
	setp.lt.s32 	%p120, %r770, %r771;
	mov.u32 	%r1964, %r759;
	mov.u32 	%r1965, %r760;
	mov.u32 	%r1966, %r761;
	mov.u32 	%r1967, %r762;
	mov.u32 	%r1968, %r763;
	mov.u32 	%r1969, %r764;
	mov.u32 	%r1970, %r765;
	mov.u32 	%r1971, %r766;
	mov.u32 	%r1972, %r767;
	mov.u32 	%r1973, %r768;
	mov.pred 	%p314, %p117;
	@%p120 bra 	$L__BB5_176;
	setp.le.s32 	%p122, %r770, %r771;
	add.s32 	%r772, %r1963, 1;
	setp.lt.u32 	%p123, %r1963, 9;
	and.pred  	%p124, %p122, %p123;
	mov.u32 	%r1963, %r772;
	mov.u32 	%r1964, %r749;
	mov.u32 	%r1965, %r750;
	mov.u32 	%r1966, %r751;
	mov.u32 	%r1967, %r752;
	mov.u32 	%r1968, %r753;
	mov.u32 	%r1969, %r754;
	mov.u32 	%r1970, %r755;
	mov.u32 	%r1971, %r756;
	mov.u32 	%r1972, %r757;
	mov.u32 	%r1973, %r758;
	mov.pred 	%p314, %p115;
	@%p124 bra 	$L__BB5_174;
$L__BB5_176:
	@%p314 bra 	$L__BB5_178;
	ld.shared.v2.u32 	{%r1209, %r1210}, [%r748+40];
	ld.shared.v2.u32 	{%r1211, %r1212}, [%r748+48];
	st.local.u32 	[%rd2], %r1209;
	st.local.u32 	[%rd2+4], %r1210;
	st.local.u32 	[%rd2+8], %r1211;
	st.local.u32 	[%rd2+12], %r1212;
$L__BB5_178:
	bar.sync 	0;
	st.shared.v2.u32 	[%r464], {%r1964, %r1965};
	st.shared.v2.u32 	[%r464+8], {%r1966, %r1967};
	st.shared.v2.u32 	[%r464+16], {%r1968, %r1969};
	st.shared.v2.u32 	[%r464+24], {%r1970, %r1971};
	st.shared.v2.u32 	[%r464+32], {%r1972, %r1973};
	bar.sync 	0;
	and.b32  	%r1213, %r439, 896;
	and.b32  	%r1214, %r439, 127;
	min.s32 	%r783, %r1214, %r428;
	min.s32 	%r784, %r1213, %r428;
	add.s32 	%r1215, %r784, 64;
	min.s32 	%r785, %r1215, %r428;
	add.s32 	%r1216, %r785, 64;
	min.s32 	%r786, %r1216, %r428;
	sub.s32 	%r1217, %r785, %r784;
	sub.s32 	%r1218, %r786, %r785;
	setp.lt.s32 	%p125, %r783, %r1218;
	sub.s32 	%r1219, %r783, %r1218;
	selp.b32 	%r1978, 0, %r1219, %p125;
	min.s32 	%r1974, %r1217, %r783;
	setp.ge.s32 	%p126, %r1978, %r1974;
	@%p126 bra 	$L__BB5_184;
	add.s32 	%r789, %r785, %r783;
$L__BB5_180:
	mov.u32 	%r790, %r1974;
	sub.s32 	%r1221, %r790, %r1978;
	shr.u32 	%r1222, %r1221, 31;
	add.s32 	%r1223, %r1221, %r1222;
	shr.s32 	%r1224, %r1223, 1;
	add.s32 	%r792, %r1224, %r1978;
	add.s32 	%r1225, %r792, %r784;
	mov.u32 	%r1226, _ZZN3cub18CUB_300001_SM_10006detail10merge_sort30DeviceMergeSortBlockSortKernelINS2_10policy_hubIN6thrust24THRUST_300001_SM_1000_NS6detail15normal_iteratorINS6_10device_ptrI8ColoringEEEEE9Policy600ESC_PNS0_8NullTypeESC_SG_jN4cuda3std3__44lessISA_EESA_SF_EEvbT0_T1_T2_T3_T4_PT6_PT7_T5_NS1_7vsmem_tEE19static_temp_storage;
	mad.lo.s32 	%r1227, %r1225, 40, %r1226;
	ld.shared.v2.u32 	{%r1228, %r1229}, [%r1227];
	ld.shared.v2.u32 	{%r1230, %r1231}, [%r1227+8];
	ld.shared.v2.u32 	{%r1232, %r1233}, [%r1227+16];
	ld.shared.v2.u32 	{%r1234, %r1235}, [%r1227+24];
	ld.shared.v2.u32 	{%r1236, %r1237}, [%r1227+32];
	st.local.u32 	[%rd4], %r1228;
	st.local.u32 	[%rd4+4], %r1229;
	st.local.u32 	[%rd4+8], %r1230;
	st.local.u32 	[%rd4+12], %r1231;
	st.local.u32 	[%rd4+16], %r1232;
	st.local.u32 	[%rd4+20], %r1233;
	st.local.u32 	[%rd4+24], %r1234;
	st.local.u32 	[%rd4+28], %r1235;
	st.local.u32 	[%rd4+32], %r1236;
	st.local.u32 	[%rd4+36], %r1237;
	not.b32 	%r1238, %r792;
	add.s32 	%r1239, %r789, %r1238;
	mad.lo.s32 	%r1240, %r1239, 40, %r1226;
	ld.shared.v2.u32 	{%r1241, %r1242}, [%r1240];
	ld.shared.v2.u32 	{%r1243, %r1244}, [%r1240+8];
	ld.shared.v2.u32 	{%r1245, %r1246}, [%r1240+16];
	ld.shared.v2.u32 	{%r1247, %r1248}, [%r1240+24];
	ld.shared.v2.u32 	{%r1249, %r1250}, [%r1240+32];
	st.local.u32 	[%rd5], %r1241;
	st.local.u32 	[%rd5+4], %r1242;
	st.local.u32 	[%rd5+8], %r1243;
	st.local.u32 	[%rd5+12], %r1244;
	st.local.u32 	[%rd5+16], %r1245;
	st.local.u32 	[%rd5+20], %r1246;
	st.local.u32 	[%rd5+24], %r1247;
	st.local.u32 	[%rd5+28], %r1248;
	st.local.u32 	[%rd5+32], %r1249;
	st.local.u32 	[%rd5+36], %r1250;
	mov.b32 	%r1976, 0;
$L__BB5_181:
	mul.wide.u32 	%rd68, %r1976, 4;
	add.s64 	%rd69, %rd5, %rd68;
	ld.local.u32 	%r794, [%rd69];
	add.s64 	%rd70, %rd4, %rd68;
	ld.local.u32 	%r795, [%rd70];
	setp.lt.s32 	%p127, %r794, %r795;
	mov.u32 	%r1974, %r792;
	@%p127 bra 	$L__BB5_183;
	setp.le.s32 	%p128, %r794, %r795;
	add.s32 	%r796, %r1976, 1;
	setp.lt.u32 	%p129, %r1976, 9;
	and.pred  	%p130, %p128, %p129;
	mov.u32 	%r1976, %r796;
	mov.u32 	%r1974, %r790;
	@%p130 bra 	$L__BB5_181;
$L__BB5_183:
	setp.lt.s32 	%p131, %r794, %r795;
	add.s32 	%r1251, %r792, 1;
	selp.b32 	%r1978, %r1978, %r1251, %p131;
	setp.lt.s32 	%p132, %r1978, %r1974;
	@%p132 bra 	$L__BB5_180;
$L__BB5_184:
	add.s32 	%r800, %r1978, %r784;
	add.s32 	%r1252, %r785, %r783;
	sub.s32 	%r1253, %r1252, %r1978;
	mov.u32 	%r1254, _ZZN3cub18CUB_300001_SM_10006detail10merge_sort30DeviceMergeSortBlockSortKernelINS2_10policy_hubIN6thrust24THRUST_300001_SM_1000_NS6detail15normal_iteratorINS6_10device_ptrI8ColoringEEEEE9Policy600ESC_PNS0_8NullTypeESC_SG_jN4cuda3std3__44lessISA_EESA_SF_EEvbT0_T1_T2_T3_T4_PT6_PT7_T5_NS1_7vsmem_tEE19static_temp_storage;
	mad.lo.s32 	%r801, %r800, 40, %r1254;
	ld.shared.v2.u32 	{%r802, %r803}, [%r801];
	ld.shared.v2.u32 	{%r804, %r805}, [%r801+8];
	ld.shared.v2.u32 	{%r806, %r807}, [%r801+16];
	ld.shared.v2.u32 	{%r808, %r809}, [%r801+24];
	ld.shared.v2.u32 	{%r810, %r811}, [%r801+32];
	st.local.u32 	[%rd2], %r802;
	st.local.u32 	[%rd2+4], %r803;
	st.local.u32 	[%rd2+8], %r804;
	st.local.u32 	[%rd2+12], %r805;
	st.local.u32 	[%rd2+16], %r806;
	st.local.u32 	[%rd2+20], %r807;
	st.local.u32 	[%rd2+24], %r808;
	st.local.u32 	[%rd2+28], %r809;
	st.local.u32 	[%rd2+32], %r810;
	st.local.u32 	[%rd2+36], %r811;
	mad.lo.s32 	%r1255, %r1253, 40, %r1254;
	ld.shared.v2.u32 	{%r812, %r813}, [%r1255];
	ld.shared.v2.u32 	{%r814, %r815}, [%r1255+8];
	ld.shared.v2.u32 	{%r816, %r817}, [%r1255+16];
	ld.shared.v2.u32 	{%r818, %r819}, [%r1255+24];
	ld.shared.v2.u32 	{%r820, %r821}, [%r1255+32];
	st.local.u32 	[%rd3], %r812;
	st.local.u32 	[%rd3+4], %r813;
	st.local.u32 	[%rd3+8], %r814;
	st.local.u32 	[%rd3+12], %r815;
	st.local.u32 	[%rd3+16], %r816;
	st.local.u32 	[%rd3+20], %r817;
	st.local.u32 	[%rd3+24], %r818;
	st.local.u32 	[%rd3+28], %r819;
	st.local.u32 	[%rd3+32], %r820;
	st.local.u32 	[%rd3+36], %r821;
	setp.ge.s32 	%p134, %r1253, %r786;
	mov.pred 	%p133, 0;
	mov.u32 	%r1980, %r802;
	mov.u32 	%r1981, %r803;
	mov.u32 	%r1982, %r804;
	mov.u32 	%r1983, %r805;
	mov.u32 	%r1984, %r806;
	mov.u32 	%r1985, %r807;
	mov.u32 	%r1986, %r808;
	mov.u32 	%r1987, %r809;
	mov.u32 	%r1988, %r810;
	mov.u32 	%r1989, %r811;
	mov.pred 	%p315, %p133;
	@%p134 bra 	$L__BB5_189;
	setp.ge.s32 	%p136, %r800, %r785;
	mov.pred 	%p135, -1;
	mov.u32 	%r1980, %r812;
	mov.u32 	%r1981, %r813;
	mov.u32 	%r1982, %r814;
	mov.u32 	%r1983, %r815;
	mov.u32 	%r1984, %r816;
	mov.u32 	%r1985, %r817;
	mov.u32 	%r1986, %r818;
	mov.u32 	%r1987, %r819;
	mov.u32 	%r1988, %r820;
	mov.u32 	%r1989, %r821;
	mov.pred 	%p315, %p135;
	@%p136 bra 	$L__BB5_189;
	mov.b32 	%r1979, 0;
$L__BB5_187:
	mul.wide.u32 	%rd71, %r1979, 4;
	add.s64 	%rd72, %rd3, %rd71;
	ld.local.u32 	%r823, [%rd72];
	add.s64 	%rd73, %rd2, %rd71;
	ld.local.u32 	%r824, [%rd73];
	setp.lt.s32 	%p138, %r823, %r824;
	mov.u32 	%r1980, %r812;
	mov.u32 	%r1981, %r813;
	mov.u32 	%r1982, %r814;
	mov.u32 	%r1983, %r815;
	mov.u32 	%r1984, %r816;
	mov.u32 	%r1985, %r817;
	mov.u32 	%r1986, %r818;
	mov.u32 	%r1987, %r819;
	mov.u32 	%r1988, %r820;
	mov.u32 	%r1989, %r821;
	mov.pred 	%p315, %p135;
	@%p138 bra 	$L__BB5_189;
	setp.le.s32 	%p140, %r823, %r824;
	add.s32 	%r825, %r1979, 1;
	setp.lt.u32 	%p141, %r1979, 9;
	and.pred  	%p142, %p140, %p141;
	mov.u32 	%r1979, %r825;
	mov.u32 	%r1980, %r802;
	mov.u32 	%r1981, %r803;
	mov.u32 	%r1982, %r804;
	mov.u32 	%r1983, %r805;
	mov.u32 	%r1984, %r806;
	mov.u32 	%r1985, %r807;
	mov.u32 	%r1986, %r808;
	mov.u32 	%r1987, %r809;
	mov.u32 	%r1988, %r810;
	mov.u32 	%r1989, %r811;
	mov.pred 	%p315, %p133;
	@%p142 bra 	$L__BB5_187;
$L__BB5_189:
	@%p315 bra 	$L__BB5_191;
	ld.shared.v2.u32 	{%r1257, %r1258}, [%r801+40];
	ld.shared.v2.u32 	{%r1259, %r1260}, [%r801+48];
	st.local.u32 	[%rd2], %r1257;
	st.local.u32 	[%rd2+4], %r1258;
	st.local.u32 	[%rd2+8], %r1259;
	st.local.u32 	[%rd2+12], %r1260;
$L__BB5_191:
	bar.sync 	0;
	st.shared.v2.u32 	[%r464], {%r1980, %r1981};
	st.shared.v2.u32 	[%r464+8], {%r1982, %r1983};
	st.shared.v2.u32 	[%r464+16], {%r1984, %r1985};
	st.shared.v2.u32 	[%r464+24], {%r1986, %r1987};
	st.shared.v2.u32 	[%r464+32], {%r1988, %r1989};
	bar.sync 	0;
	and.b32  	%r1261, %r439, 768;
	and.b32  	%r1262, %r439, 255;
	min.s32 	%r836, %r1262, %r428;
	min.s32 	%r837, %r1261, %r428;
	add.s32 	%r1263, %r837, 128;
	min.s32 	%r838, %r1263, %r428;
	add.s32 	%r1264, %r838, 128;
	min.s32 	%r839, %r1264, %r428;
	sub.s32 	%r1265, %r838, %r837;
	sub.s32 	%r1266, %r839, %r838;
	setp.lt.s32 	%p143, %r836, %r1266;
	sub.s32 	%r1267, %r836, %r1266;
	selp.b32 	%r1994, 0, %r1267, %p143;
	min.s32 	%r1990, %r1265, %r836;
	setp.ge.s32 	%p144, %r1994, %r1990;
	@%p144 bra 	$L__BB5_197;
	add.s32 	%r842, %r838, %r836;
$L__BB5_193:
	mov.u32 	%r843, %r1990;
	sub.s32 	%r1269, %r843, %r1994;
	shr.u32 	%r1270, %r1269, 31;
	add.s32 	%r1271, %r1269, %r1270;
	shr.s32 	%r1272, %r1271, 1;
	add.s32 	%r845, %r1272, %r1994;
	add.s32 	%r1273, %r845, %r837;
	mov.u32 	%r1274, _ZZN3cub18CUB_300001_SM_10006detail10merge_sort30DeviceMergeSortBlockSortKernelINS2_10policy_hubIN6thrust24THRUST_300001_SM_1000_NS6detail15normal_iteratorINS6_10device_ptrI8ColoringEEEEE9Policy600ESC_PNS0_8NullTypeESC_SG_jN4cuda3std3__44lessISA_EESA_SF_EEvbT0_T1_T2_T3_T4_PT6_PT7_T5_NS1_7vsmem_tEE19static_temp_storage;
	mad.lo.s32 	%r1275, %r1273, 40, %r1274;
	ld.shared.v2.u32 	{%r1276, %r1277}, [%r1275];
	ld.shared.v2.u32 	{%r1278, %r1279}, [%r1275+8];
	ld.shared.v2.u32 	{%r1280, %r1281}, [%r1275+16];
	ld.shared.v2.u32 	{%r1282, %r1283}, [%r1275+24];
	ld.shared.v2.u32 	{%r1284, %r1285}, [%r1275+32];
	st.local.u32 	[%rd4], %r1276;
	st.local.u32 	[%rd4+4], %r1277;
	st.local.u32 	[%rd4+8], %r1278;
	st.local.u32 	[%rd4+12], %r1279;
	st.local.u32 	[%rd4+16], %r1280;
	st.local.u32 	[%rd4+20], %r1281;
	st.local.u32 	[%rd4+24], %r1282;
	st.local.u32 	[%rd4+28], %r1283;
	st.local.u32 	[%rd4+32], %r1284;
	st.local.u32 	[%rd4+36], %r1285;
	not.b32 	%r1286, %r845;
	add.s32 	%r1287, %r842, %r1286;
	mad.lo.s32 	%r1288, %r1287, 40, %r1274;
	ld.shared.v2.u32 	{%r1289, %r1290}, [%r1288];
	ld.shared.v2.u32 	{%r1291, %r1292}, [%r1288+8];
	ld.shared.v2.u32 	{%r1293, %r1294}, [%r1288+16];
	ld.shared.v2.u32 	{%r1295, %r1296}, [%r1288+24];
	ld.shared.v2.u32 	{%r1297, %r1298}, [%r1288+32];
	st.local.u32 	[%rd5], %r1289;
	st.local.u32 	[%rd5+4], %r1290;
	st.local.u32 	[%rd5+8], %r1291;
	st.local.u32 	[%rd5+12], %r1292;
	st.local.u32 	[%rd5+16], %r1293;
	st.local.u32 	[%rd5+20], %r1294;
	st.local.u32 	[%rd5+24], %r1295;
	st.local.u32 	[%rd5+28], %r1296;
	st.local.u32 	[%rd5+32], %r1297;
	st.local.u32 	[%rd5+36], %r1298;
	mov.b32 	%r1992, 0;
$L__BB5_194:
	mul.wide.u32 	%rd74, %r1992, 4;
	add.s64 	%rd75, %rd5, %rd74;
	ld.local.u32 	%r847, [%rd75];
	add.s64 	%rd76, %rd4, %rd74;
	ld.local.u32 	%r848, [%rd76];
	setp.lt.s32 	%p145, %r847, %r848;
	mov.u32 	%r1990, %r845;
	@%p145 bra 	$L__BB5_196;
	setp.le.s32 	%p146, %r847, %r848;
	add.s32 	%r849, %r1992, 1;
	setp.lt.u32 	%p147, %r1992, 9;
	and.pred  	%p148, %p146, %p147;
	mov.u32 	%r1992, %r849;
	mov.u32 	%r1990, %r843;
	@%p148 bra 	$L__BB5_194;
$L__BB5_196:
	setp.lt.s32 	%p149, %r847, %r848;
	add.s32 	%r1299, %r845, 1;
	selp.b32 	%r1994, %r1994, %r1299, %p149;
	setp.lt.s32 	%p150, %r1994, %r1990;
	@%p150 bra 	$L__BB5_193;
$L__BB5_197:
	add.s32 	%r853, %r1994, %r837;
	add.s32 	%r1300, %r838, %r836;
	sub.s32 	%r1301, %r1300, %r1994;
	mov.u32 	%r1302, _ZZN3cub18CUB_300001_SM_10006detail10merge_sort30DeviceMergeSortBlockSortKernelINS2_10policy_hubIN6thrust24THRUST_300001_SM_1000_NS6detail15normal_iteratorINS6_10device_ptrI8ColoringEEEEE9Policy600ESC_PNS0_8NullTypeESC_SG_jN4cuda3std3__44lessISA_EESA_SF_EEvbT0_T1_T2_T3_T4_PT6_PT7_T5_NS1_7vsmem_tEE19static_temp_storage;
	mad.lo.s32 	%r1303, %r853, 40, %r1302;
	ld.shared.v2.u32 	{%r854, %r855}, [%r1303];
	ld.shared.v2.u32 	{%r856, %r857}, [%r1303+8];
	ld.shared.v2.u32 	{%r858, %r859}, [%r1303+16];
	ld.shared.v2.u32 	{%r860, %r861}, [%r1303+24];
	ld.shared.v2.u32 	{%r862, %r863}, [%r1303+32];
	st.local.u32 	[%rd2], %r854;
	st.local.u32 	[%rd2+4], %r855;
	st.local.u32 	[%rd2+8], %r856;
	st.local.u32 	[%rd2+12], %r857;
	st.local.u32 	[%rd2+16], %r858;
	st.local.u32 	[%rd2+20], %r859;
	st.local.u32 	[%rd2+24], %r860;
	st.local.u32 	[%rd2+28], %r861;
	st.local.u32 	[%rd2+32], %r862;
	st.local.u32 	[%rd2+36], %r863;
	mad.lo.s32 	%r1304, %r1301, 40, %r1302;
	ld.shared.v2.u32 	{%r864, %r865}, [%r1304];
	ld.shared.v2.u32 	{%r866, %r867}, [%r1304+8];
	ld.shared.v2.u32 	{%r868, %r869}, [%r1304+16];
	ld.shared.v2.u32 	{%r870, %r871}, [%r1304+24];
	ld.shared.v2.u32 	{%r872, %r873}, [%r1304+32];
	st.local.u32 	[%rd3], %r864;
	st.local.u32 	[%rd3+4], %r865;
	st.local.u32 	[%rd3+8], %r866;
	st.local.u32 	[%rd3+12], %r867;
	st.local.u32 	[%rd3+16], %r868;
	st.local.u32 	[%rd3+20], %r869;
	st.local.u32 	[%rd3+24], %r870;
	st.local.u32 	[%rd3+28], %r871;
	st.local.u32 	[%rd3+32], %r872;
	st.local.u32 	[%rd3+36], %r873;
	setp.ge.s32 	%p151, %r1301, %r839;
	mov.u32 	%r1996, %r854;
	mov.u32 	%r1997, %r855;
	mov.u32 	%r1998, %r856;
	mov.u32 	%r1999, %r857;
	mov.u32 	%r2000, %r858;
	mov.u32 	%r2001, %r859;
	mov.u32 	%r2002, %r860;
	mov.u32 	%r2003, %r861;
	mov.u32 	%r2004, %r862;
	mov.u32 	%r2005, %r863;
	@%p151 bra 	$L__BB5_202;
	setp.ge.s32 	%p152, %r853, %r838;
	mov.u32 	%r1996, %r864;
	mov.u32 	%r1997, %r865;
	mov.u32 	%r1998, %r866;
	mov.u32 	%r1999, %r867;
	mov.u32 	%r2000, %r868;
	mov.u32 	%r2001, %r869;
	mov.u32 	%r2002, %r870;
	mov.u32 	%r2003, %r871;
	mov.u32 	%r2004, %r872;
	mov.u32 	%r2005, %r873;
	@%p152 bra 	$L__BB5_202;
	mov.b32 	%r1995, 0;
$L__BB5_200:
	mul.wide.u32 	%rd77, %r1995, 4;
	add.s64 	%rd78, %rd3, %rd77;
	ld.local.u32 	%r875, [%rd78];
	add.s64 	%rd79, %rd2, %rd77;
	ld.local.u32 	%r876, [%rd79];
	setp.lt.s32 	%p153, %r875, %r876;
	mov.u32 	%r1996, %r864;
	mov.u32 	%r1997, %r865;
	mov.u32 	%r1998, %r866;
	mov.u32 	%r1999, %r867;
	mov.u32 	%r2000, %r868;
	mov.u32 	%r2001, %r869;
	mov.u32 	%r2002, %r870;
	mov.u32 	%r2003, %r871;
	mov.u32 	%r2004, %r872;
	mov.u32 	%r2005, %r873;
	@%p153 bra 	$L__BB5_202;
	setp.le.s32 	%p154, %r875, %r876;
	add.s32 	%r877, %r1995, 1;
	setp.lt.u32 	%p155, %r1995, 9;
	and.pred  	%p156, %p154, %p155;
	mov.u32 	%r1995, %r877;
	mov.u32 	%r1996, %r854;
	mov.u32 	%r1997, %r855;
	mov.u32 	%r1998, %r856;
	mov.u32 	%r1999, %r857;
	mov.u32 	%r2000, %r858;
	mov.u32 	%r2001, %r859;
	mov.u32 	%r2002, %r860;
	mov.u32 	%r2003, %r861;
	mov.u32 	%r2004, %r862;
	mov.u32 	%r2005, %r863;
	@%p156 bra 	$L__BB5_200;
$L__BB5_202:
	ld.param.s8 	%rs2, [_ZN3cub18CUB_300001_SM_10006detail10merge_sort30DeviceMergeSortBlockSortKernelINS2_10policy_hubIN6thrust24THRUST_300001_SM_1000_NS6detail15normal_iteratorINS6_10device_ptrI8ColoringEEEEE9Policy600ESC_PNS0_8NullTypeESC_SG_jN4cuda3std3__44lessISA_EESA_SF_EEvbT0_T1_T2_T3_T4_PT6_PT7_T5_NS1_7vsmem_tE_param_0];
	bar.sync 	0;
	setp.eq.s16 	%p157, %rs2, 0;
	@%p157 bra 	$L__BB5_207;
	st.shared.v2.u32 	[%r463], {%r1996, %r1997};
	st.shared.v2.u32 	[%r463+8], {%r1998, %r1999};
	st.shared.v2.u32 	[%r463+16], {%r2000, %r2001};
	st.shared.v2.u32 	[%r463+24], {%r2002, %r2003};
	st.shared.v2.u32 	[%r463+32], {%r2004, %r2005};
	bar.warp.sync 	-1;
	ld.shared.v2.u32 	{%r889, %r888}, [%r463];
	ld.shared.v2.u32 	{%r891, %r890}, [%r463+8];
	ld.shared.v2.u32 	{%r893, %r892}, [%r463+16];
	ld.shared.v2.u32 	{%r895, %r894}, [%r463+24];
	ld.shared.v2.u32 	{%r897, %r896}, [%r463+32];
	setp.ne.s32 	%p158, %r439, 0;
	@%p158 bra 	$L__BB5_205;
	st.volatile.shared.u32 	[_ZZN3cub18CUB_300001_SM_10006detail10merge_sort30DeviceMergeSortBlockSortKernelINS2_10policy_hubIN6thrust24THRUST_300001_SM_1000_NS6detail15normal_iteratorINS6_10device_ptrI8ColoringEEEEE9Policy600ESC_PNS0_8NullTypeESC_SG_jN4cuda3std3__44lessISA_EESA_SF_EEvbT0_T1_T2_T3_T4_PT6_PT7_T5_NS1_7vsmem_tEE19static_temp_storage+10240], %r428;
$L__BB5_205:
	bar.sync 	0;
	ld.volatile.shared.u32 	%r1306, [_ZZN3cub18CUB_300001_SM_10006detail10merge_sort30DeviceMergeSortBlockSortKernelINS2_10policy_hubIN6thrust24THRUST_300001_SM_1000_NS6detail15normal_iteratorINS6_10device_ptrI8ColoringEEEEE9Policy600ESC_PNS0_8NullTypeESC_SG_jN4cuda3std3__44lessISA_EESA_SF_EEvbT0_T1_T2_T3_T4_PT6_PT7_T5_NS1_7vsmem_tEE19static_temp_storage+10240];
	cvt.u64.u32 	%rd80, %r441;
	add.s64 	%rd81, %rd14, %rd80;
	cvt.u64.u32 	%rd82, %r440;
	add.s64 	%rd83, %rd81, %rd82;
	mad.lo.s64 	%rd16, %rd83, 40, %rd11;
	setp.ge.s32 	%p159, %r442, %r1306;
	@%p159 bra 	$L__BB5_211;
	st.global.u32 	[%rd16], %r889;
	st.global.u32 	[%rd16+4], %r888;
	st.global.u32 	[%rd16+8], %r891;
	st.global.u32 	[%rd16+12], %r890;
	st.global.u32 	[%rd16+16], %r893;
	st.global.u32 	[%rd16+20], %r892;
	st.global.u32 	[%rd16+24], %r895;
	st.global.u32 	[%rd16+28], %r894;
	st.global.u32 	[%rd16+32], %r897;
	st.global.u32 	[%rd16+36], %r896;
	bra.uni 	$L__BB5_211;
$L__BB5_207:
	st.shared.v2.u32 	[%r463], {%r1996, %r1997};
	st.shared.v2.u32 	[%r463+8], {%r1998, %r1999};
	st.shared.v2.u32 	[%r463+16], {%r2000, %r2001};
	st.shared.v2.u32 	[%r463+24], {%r2002, %r2003};
	st.shared.v2.u32 	[%r463+32], {%r2004, %r2005};
	bar.warp.sync 	-1;
	ld.shared.v2.u32 	{%r899, %r898}, [%r463];
	ld.shared.v2.u32 	{%r901, %r900}, [%r463+8];
	ld.shared.v2.u32 	{%r903, %r902}, [%r463+16];
	ld.shared.v2.u32 	{%r905, %r904}, [%r463+24];
	ld.shared.v2.u32 	{%r907, %r906}, [%r463+32];
	setp.ne.s32 	%p160, %r439, 0;
	@%p160 bra 	$L__BB5_209;
	st.volatile.shared.u32 	[_ZZN3cub18CUB_300001_SM_10006detail10merge_sort30DeviceMergeSortBlockSortKernelINS2_10policy_hubIN6thrust24THRUST_300001_SM_1000_NS6detail15normal_iteratorINS6_10device_ptrI8ColoringEEEEE9Policy600ESC_PNS0_8NullTypeESC_SG_jN4cuda3std3__44lessISA_EESA_SF_EEvbT0_T1_T2_T3_T4_PT6_PT7_T5_NS1_7vsmem_tEE19static_temp_storage+10240], %r428;
$L__BB5_209:
	bar.sync 	0;
	ld.volatile.shared.u32 	%r1307, [_ZZN3cub18CUB_300001_SM_10006detail10merge_sort30DeviceMergeSortBlockSortKernelINS2_10policy_hubIN6thrust24THRUST_300001_SM_1000_NS6detail15normal_iteratorINS6_10device_ptrI8ColoringEEEEE9Policy600ESC_PNS0_8NullTypeESC_SG_jN4cuda3std3__44lessISA_EESA_SF_EEvbT0_T1_T2_T3_T4_PT6_PT7_T5_NS1_7vsmem_tEE19static_temp_storage+10240];
	cvt.u64.u32 	%rd84, %r442;
	add.s64 	%rd85, %rd84, %rd14;
	mad.lo.s64 	%rd17, %rd85, 40, %rd1;
	setp.ge.s32 	%p161, %r442, %r1307;
	@%p161 bra 	$L__BB5_211;
	st.global.u32 	[%rd17], %r899;
	st.global.u32 	[%rd17+4], %r898;
	st.global.u32 	[%rd17+8], %r901;
	st.global.u32 	[%rd17+12], %r900;
	st.global.u32 	[%rd17+16], %r903;
	st.global.u32 	[%rd17+20], %r902;
	st.global.u32 	[%rd17+24], %r905;
	st.global.u32 	[%rd17+28], %r904;
	st.global.u32 	[%rd17+32], %r907;
	st.global.u32 	[%rd17+36], %r906;
$L__BB5_211:
	ret;

}
	// .globl	_ZN3cub18CUB_300001_SM_10006detail10merge_sort30DeviceMergeSortPartitionKernelIN6thrust24THRUST_300001_SM_1000_NS6detail15normal_iteratorINS5_10device_ptrI8ColoringEEEEjN4cuda3std3__44lessIS9_EES9_EEvbT_PT2_T0_SK_PSK_T1_SK_i
.visible .entry _ZN3cub18CUB_300001_SM_10006detail10merge_sort30DeviceMergeSortPartitionKernelIN6thrust24THRUST_300001_SM_1000_NS6detail15normal_iteratorINS5_10device_ptrI8ColoringEEEEjN4cuda3std3__44lessIS9_EES9_EEvbT_PT2_T0_SK_PSK_T1_SK_i(
	.param .u8 _ZN3cub18CUB_300001_SM_10006detail10merge_sort30DeviceMergeSortPartitionKernelIN6thrust24THRUST_300001_SM_1000_NS6detail15normal_iteratorINS5_10device_ptrI8ColoringEEEEjN4cuda3std3__44lessIS9_EES9_EEvbT_PT2_T0_SK_PSK_T1_SK_i_param_0,
	.param .align 8 .b8 _ZN3cub18CUB_300001_SM_10006detail10merge_sort30DeviceMergeSortPartitionKernelIN6thrust24THRUST_300001_SM_1000_NS6detail15normal_iteratorINS5_10device_ptrI8ColoringEEEEjN4cuda3std3__44lessIS9_EES9_EEvbT_PT2_T0_SK_PSK_T1_SK_i_param_1[8],
	.param .u64 .ptr .align 1 _ZN3cub18CUB_300001_SM_10006detail10merge_sort30DeviceMergeSortPartitionKernelIN6thrust24THRUST_300001_SM_1000_NS6detail15normal_iteratorINS5_10device_ptrI8ColoringEEEEjN4cuda3std3__44lessIS9_EES9_EEvbT_PT2_T0_SK_PSK_T1_SK_i_param_2,
	.param .u32 _ZN3cub18CUB_300001_SM_10006detail10merge_sort30DeviceMergeSortPartitionKernelIN6thrust24THRUST_300001_SM_1000_NS6detail15normal_iteratorINS5_10device_ptrI8ColoringEEEEjN4cuda3std3__44lessIS9_EES9_EEvbT_PT2_T0_SK_PSK_T1_SK_i_param_3,
	.param .u32 _ZN3cub18CUB_300001_SM_10006detail10merge_sort30DeviceMergeSortPartitionKernelIN6thrust24THRUST_300001_SM_1000_NS6detail15normal_iteratorINS5_10device_ptrI8ColoringEEEEjN4cuda3std3__44lessIS9_EES9_EEvbT_PT2_T0_SK_PSK_T1_SK_i_param_4,
	.param .u64 .ptr .align 1 _ZN3cub18CUB_300001_SM_10006detail10merge_sort30DeviceMergeSortPartitionKernelIN6thrust24THRUST_300001_SM_1000_NS6detail15normal_iteratorINS5_10device_ptrI8ColoringEEEEjN4cuda3std3__44lessIS9_EES9_EEvbT_PT2_T0_SK_PSK_T1_SK_i_param_5,
	.param .align 1 .b8 _ZN3cub18CUB_300001_SM_10006detail10merge_sort30DeviceMergeSortPartitionKernelIN6thrust24THRUST_300001_SM_1000_NS6detail15normal_iteratorINS5_10device_ptrI8ColoringEEEEjN4cuda3std3__44lessIS9_EES9_EEvbT_PT2_T0_SK_PSK_T1_SK_i_param_6[1],
	.param .u32 _ZN3cub18CUB_300001_SM_10006detail10merge_sort30DeviceMergeSortPartitionKernelIN6thrust24THRUST_300001_SM_1000_NS6detail15normal_iteratorINS5_10device_ptrI8ColoringEEEEjN4cuda3std3__44lessIS9_EES9_EEvbT_PT2_T0_SK_PSK_T1_SK_i_param_7,
	.param .u32 _ZN3cub18CUB_300001_SM_10006detail10merge_sort30DeviceMergeSortPartitionKernelIN6thrust24THRUST_300001_SM_1000_NS6detail15normal_iteratorINS5_10device_ptrI8ColoringEEEEjN4cuda3std3__44lessIS9_EES9_EEvbT_PT2_T0_SK_PSK_T1_SK_i_param_8
)
{
	.local .align 4 .b8 	__local_depot6[80];
	.reg .b64 	%SP;
	.reg .b64 	%SPL;
	.reg .pred 	%p<18>;
	.reg .b16 	%rs<2>;
	.reg .b32 	%r<124>;
	.reg .b64 	%rd<38>;

	mov.u64 	%SPL, __local_depot6;
	ld.param.u64 	%rd11, [_ZN3cub18CUB_300001_SM_10006detail10merge_sort30DeviceMergeSortPartitionKernelIN6thrust24THRUST_300001_SM_1000_NS6detail15normal_iteratorINS5_10device_ptrI8ColoringEEEEjN4cuda3std3__44lessIS9_EES9_EEvbT_PT2_T0_SK_PSK_T1_SK_i_param_1];
	ld.param.s8 	%rs1, [_ZN3cub18CUB_300001_SM_10006detail10merge_sort30DeviceMergeSortPartitionKernelIN6thrust24THRUST_300001_SM_1000_NS6detail15normal_iteratorINS5_10device_ptrI8ColoringEEEEjN4cuda3std3__44lessIS9_EES9_EEvbT_PT2_T0_SK_PSK_T1_SK_i_param_0];
	ld.param.u64 	%rd12, [_ZN3cub18CUB_300001_SM_10006detail10merge_sort30DeviceMergeSortPartitionKernelIN6thrust24THRUST_300001_SM_1000_NS6detail15normal_iteratorINS5_10device_ptrI8ColoringEEEEjN4cuda3std3__44lessIS9_EES9_EEvbT_PT2_T0_SK_PSK_T1_SK_i_param_2];
	ld.param.u32 	%r32, [_ZN3cub18CUB_300001_SM_10006detail10merge_sort30DeviceMergeSortPartitionKernelIN6thrust24THRUST_300001_SM_1000_NS6detail15normal_iteratorINS5_10device_ptrI8ColoringEEEEjN4cuda3std3__44lessIS9_EES9_EEvbT_PT2_T0_SK_PSK_T1_SK_i_param_3];
	ld.param.u32 	%r33, [_ZN3cub18CUB_300001_SM_10006detail10merge_sort30DeviceMergeSortPartitionKernelIN6thrust24THRUST_300001_SM_1000_NS6detail15normal_iteratorINS5_10device_ptrI8ColoringEEEEjN4cuda3std3__44lessIS9_EES9_EEvbT_PT2_T0_SK_PSK_T1_SK_i_param_4];
	ld.param.u64 	%rd13, [_ZN3cub18CUB_300001_SM_10006detail10merge_sort30DeviceMergeSortPartitionKernelIN6thrust24THRUST_300001_SM_1000_NS6detail15normal_iteratorINS5_10device_ptrI8ColoringEEEEjN4cuda3std3__44lessIS9_EES9_EEvbT_PT2_T0_SK_PSK_T1_SK_i_param_5];
	ld.param.u32 	%r34, [_ZN3cub18CUB_300001_SM_10006detail10merge_sort30DeviceMergeSortPartitionKernelIN6thrust24THRUST_300001_SM_1000_NS6detail15normal_iteratorINS5_10device_ptrI8ColoringEEEEjN4cuda3std3__44lessIS9_EES9_EEvbT_PT2_T0_SK_PSK_T1_SK_i_param_7];
	ld.param.u32 	%r35, [_ZN3cub18CUB_300001_SM_10006detail10merge_sort30DeviceMergeSortPartitionKernelIN6thrust24THRUST_300001_SM_1000_NS6detail15normal_iteratorINS5_10device_ptrI8ColoringEEEEjN4cuda3std3__44lessIS9_EES9_EEvbT_PT2_T0_SK_PSK_T1_SK_i_param_8];
	cvta.to.global.u64 	%rd1, %rd13;
	add.u64 	%rd2, %SPL, 0;
	add.u64 	%rd3, %SPL, 40;
	mov.u32 	%r36, %ntid.x;
	mov.u32 	%r37, %ctaid.x;
	mov.u32 	%r38, %tid.x;
	mad.lo.s32 	%r1, %r36, %r37, %r38;
	setp.ge.u32 	%p1, %r1, %r33;
	@%p1 bra 	$L__BB6_17;
	shr.u32 	%r39, %r34, 1;
	add.s32 	%r2, %r34, -1;
	neg.s32 	%r40, %r34;
	and.b32  	%r41, %r1, %r40;
	mul.lo.s32 	%r42, %r35, %r41;
	mul.lo.s32 	%r43, %r35, %r39;
	min.u32 	%r3, %r42, %r32;
	not.b32 	%r44, %r42;
	min.u32 	%r45, %r43, %r44;
	add.s32 	%r46, %r45, %r42;
	min.u32 	%r4, %r46, %r32;
	not.b32 	%r47, %r4;
	min.u32 	%r48, %r43, %r47;
	add.s32 	%r49, %r48, %r4;
	min.u32 	%r5, %r49, %r32;
	// begin inline asm
	griddepcontrol.wait;
	// end inline asm
	add.s32 	%r50, %r1, 1;
	setp.ne.s32 	%p2, %r50, %r33;
	@%p2 bra 	$L__BB6_3;
	mul.wide.u32 	%rd36, %r1, 4;
	add.s64 	%rd37, %rd1, %rd36;
	st.global.u32 	[%rd37], %r4;
	bra.uni 	$L__BB6_17;
$L__BB6_3:
	sub.s32 	%r51, %r5, %r3;
	and.b32  	%r52, %r2, %r1;
	mul.lo.s32 	%r53, %r52, %r35;
	min.u32 	%r6, %r53, %r51;
	setp.eq.s16 	%p3, %rs1, 0;
	@%p3 bra 	$L__BB6_10;
	sub.s32 	%r54, %r4, %r3;
	sub.s32 	%r55, %r5, %r4;
	max.u32 	%r56, %r6, %r55;
	sub.s32 	%r117, %r56, %r55;
	min.u32 	%r113, %r54, %r6;
	setp.ge.u32 	%p4, %r117, %r113;
	@%p4 bra 	$L__BB6_16;
	cvta.to.global.u64 	%rd5, %rd11;
	cvt.u64.u32 	%rd6, %r4;
	cvt.u64.u32 	%rd7, %r3;
$L__BB6_6:
	mov.u32 	%r9, %r113;
	sub.s32 	%r58, %r9, %r117;
	shr.u32 	%r59, %r58, 1;
	add.s32 	%r11, %r59, %r117;
	cvt.u64.u32 	%rd16, %r11;
	add.s64 	%rd17, %rd16, %rd7;
	mad.lo.s64 	%rd18, %rd17, 40, %rd5;
	ld.global.u32 	%r60, [%rd18];
	ld.global.u32 	%r61, [%rd18+4];
	ld.global.u32 	%r62, [%rd18+8];
	ld.global.u32 	%r63, [%rd18+12];
	ld.global.u32 	%r64, [%rd18+16];
	ld.global.u32 	%r65, [%rd18+20];
	ld.global.u32 	%r66, [%rd18+24];
	ld.global.u32 	%r67, [%rd18+28];
	ld.global.u32 	%r68, [%rd18+32];
	ld.global.u32 	%r69, [%rd18+36];
	st.local.u32 	[%rd2], %r60;
	st.local.u32 	[%rd2+4], %r61;
	st.local.u32 	[%rd2+8], %r62;
	st.local.u32 	[%rd2+12], %r63;
	st.local.u32 	[%rd2+16], %r64;
	st.local.u32 	[%rd2+20], %r65;
	st.local.u32 	[%rd2+24], %r66;
	st.local.u32 	[%rd2+28], %r67;
	st.local.u32 	[%rd2+32], %r68;
	st.local.u32 	[%rd2+36], %r69;
	not.b32 	%r70, %r11;
	add.s32 	%r71, %r6, %r70;
	cvt.u64.u32 	%rd19, %r71;
	add.s64 	%rd20, %rd19, %rd6;
	mad.lo.s64 	%rd21, %rd20, 40, %rd5;
	ld.global.u32 	%r72, [%rd21];
	ld.global.u32 	%r73, [%rd21+4];
	ld.global.u32 	%r74, [%rd21+8];
	ld.global.u32 	%r75, [%rd21+12];
	ld.global.u32 	%r76, [%rd21+16];
	ld.global.u32 	%r77, [%rd21+20];
	ld.global.u32 	%r78, [%rd21+24];
	ld.global.u32 	%r79, [%rd21+28];
	ld.global.u32 	%r80, [%rd21+32];
	ld.global.u32 	%r81, [%rd21+36];
	st.local.u32 	[%rd3], %r72;
	st.local.u32 	[%rd3+4], %r73;
	st.local.u32 	[%rd3+8], %r74;
	st.local.u32 	[%rd3+12], %r75;
	st.local.u32 	[%rd3+16], %r76;
	st.local.u32 	[%rd3+20], %r77;
	st.local.u32 	[%rd3+24], %r78;
	st.local.u32 	[%rd3+28], %r79;
	st.local.u32 	[%rd3+32], %r80;
	st.local.u32 	[%rd3+36], %r81;
	mov.b32 	%r115, 0;
$L__BB6_7:
	mul.wide.u32 	%rd22, %r115, 4;
	add.s64 	%rd23, %rd3, %rd22;
	ld.local.u32 	%r13, [%rd23];
	add.s64 	%rd24, %rd2, %rd22;
	ld.local.u32 	%r14, [%rd24];
	setp.lt.s32 	%p5, %r13, %r14;
	mov.u32 	%r113, %r11;
	@%p5 bra 	$L__BB6_9;
	setp.le.s32 	%p6, %r13, %r14;
	add.s32 	%r15, %r115, 1;
	setp.lt.u32 	%p7, %r115, 9;
	and.pred  	%p8, %p6, %p7;
	mov.u32 	%r115, %r15;
	mov.u32 	%r113, %r9;
	@%p8 bra 	$L__BB6_7;
$L__BB6_9:
	setp.lt.s32 	%p9, %r13, %r14;
	add.s32 	%r82, %r11, 1;
	selp.b32 	%r117, %r117, %r82, %p9;
	setp.lt.u32 	%p10, %r117, %r113;
	@%p10 bra 	$L__BB6_6;
	bra.uni 	$L__BB6_16;
$L__BB6_10:
	sub.s32 	%r83, %r4, %r3;
	sub.s32 	%r84, %r5, %r4;
	max.u32 	%r85, %r6, %r84;
	sub.s32 	%r117, %r85, %r84;
	min.u32 	%r118, %r83, %r6;
	setp.ge.u32 	%p11, %r117, %r118;
	@%p11 bra 	$L__BB6_16;
	cvta.to.global.u64 	%rd8, %rd12;
	cvt.u64.u32 	%rd9, %r4;
	cvt.u64.u32 	%rd10, %r3;
$L__BB6_12:
	mov.u32 	%r21, %r118;
	sub.s32 	%r87, %r21, %r117;
	shr.u32 	%r88, %r87, 1;
	add.s32 	%r23, %r88, %r117;
	cvt.u64.u32 	%rd25, %r23;
	add.s64 	%rd26, %rd25, %rd10;
	mad.lo.s64 	%rd27, %rd26, 40, %rd8;
	ld.global.u32 	%r89, [%rd27];
	ld.global.u32 	%r90, [%rd27+4];
	ld.global.u32 	%r91, [%rd27+8];
	ld.global.u32 	%r92, [%rd27+12];
	ld.global.u32 	%r93, [%rd27+16];
	ld.global.u32 	%r94, [%rd27+20];
	ld.global.u32 	%r95, [%rd27+24];
	ld.global.u32 	%r96, [%rd27+28];
	ld.global.u32 	%r97, [%rd27+32];
	ld.global.u32 	%r98, [%rd27+36];
	st.local.u32 	[%rd2], %r89;
	st.local.u32 	[%rd2+4], %r90;
	st.local.u32 	[%rd2+8], %r91;
	st.local.u32 	[%rd2+12], %r92;
	st.local.u32 	[%rd2+16], %r93;
	st.local.u32 	[%rd2+20], %r94;
	st.local.u32 	[%rd2+24], %r95;
	st.local.u32 	[%rd2+28], %r96;
	st.local.u32 	[%rd2+32], %r97;
	st.local.u32 	[%rd2+36], %r98;
	not.b32 	%r99, %r23;
	add.s32 	%r100, %r6, %r99;
	cvt.u64.u32 	%rd28, %r100;
	add.s64 	%rd29, %rd28, %rd9;
	mad.lo.s64 	%rd30, %rd29, 40, %rd8;
	ld.global.u32 	%r101, [%rd30];
	ld.global.u32 	%r102, [%rd30+4];
	ld.global.u32 	%r103, [%rd30+8];
	ld.global.u32 	%r104, [%rd30+12];
	ld.global.u32 	%r105, [%rd30+16];
	ld.global.u32 	%r106, [%rd30+20];
	ld.global.u32 	%r107, [%rd30+24];
	ld.global.u32 	%r108, [%rd30+28];
	ld.global.u32 	%r109, [%rd30+32];
	ld.global.u32 	%r110, [%rd30+36];
	st.local.u32 	[%rd3], %r101;
	st.local.u32 	[%rd3+4], %r102;
	st.local.u32 	[%rd3+8], %r103;
	st.local.u32 	[%rd3+12], %r104;
	st.local.u32 	[%rd3+16], %r105;
	st.local.u32 	[%rd3+20], %r106;
	st.local.u32 	[%rd3+24], %r107;
	st.local.u32 	[%rd3+28], %r108;
	st.local.u32 	[%rd3+32], %r109;
	st.local.u32 	[%rd3+36], %r110;
	mov.b32 	%r120, 0;
$L__BB6_13:
	mul.wide.u32 	%rd31, %r120, 4;
	add.s64 	%rd32, %rd3, %rd31;
	ld.local.u32 	%r25, [%rd32];
	add.s64 	%rd33, %rd2, %rd31;
	ld.local.u32 	%r26, [%rd33];
	setp.lt.s32 	%p12, %r25, %r26;
	mov.u32 	%r118, %r23;
	@%p12 bra 	$L__BB6_15;
	setp.le.s32 	%p13, %r25, %r26;
	add.s32 	%r27, %r120, 1;
	setp.lt.u32 	%p14, %r120, 9;
	and.pred  	%p15, %p13, %p14;
	mov.u32 	%r120, %r27;
	mov.u32 	%r118, %r21;
	@%p15 bra 	$L__BB6_13;
$L__BB6_15:
	setp.lt.s32 	%p16, %r25, %r26;
	add.s32 	%r111, %r23, 1;
	selp.b32 	%r117, %r117, %r111, %p16;
	setp.lt.u32 	%p17, %r117, %r118;
	@%p17 bra 	$L__BB6_12;
$L__BB6_16:
	add.s32 	%r112, %r117, %r3;
	mul.wide.u32 	%rd34, %r1, 4;
	add.s64 	%rd35, %rd1, %rd34;
	st.global.u32 	[%rd35], %r112;
$L__BB6_17:
	ret;

}
	// .globl	_ZN3cub18CUB_300001_SM_10006detail10merge_sort26DeviceMergeSortMergeKernelINS2_10policy_hubIN6thrust24THRUST_300001_SM_1000_NS6detail15normal_iteratorINS6_10device_ptrI8ColoringEEEEE9Policy600ESC_PNS0_8NullTypeESC_SG_jN4cuda3std3__44lessISA_EESA_SF_EEvbT2_T3_T4_PT6_PT7_T5_PSO_SO_NS1_7vsmem_tE
.visible .entry _ZN3cub18CUB_300001_SM_10006detail10merge_sort26DeviceMergeSortMergeKernelINS2_10policy_hubIN6thrust24THRUST_300001_SM_1000_NS6detail15normal_iteratorINS6_10device_ptrI8ColoringEEEEE9Policy600ESC_PNS0_8NullTypeESC_SG_jN4cuda3std3__44lessISA_EESA_SF_EEvbT2_T3_T4_PT6_PT7_T5_PSO_SO_NS1_7vsmem_tE(
	.param .u8 _ZN3cub18CUB_300001_SM_10006detail10merge_sort26DeviceMergeSortMergeKernelINS2_10policy_hubIN6thrust24THRUST_300001_SM_1000_NS6detail15normal_iteratorINS6_10device_ptrI8ColoringEEEEE9Policy600ESC_PNS0_8NullTypeESC_SG_jN4cuda3std3__44lessISA_EESA_SF_EEvbT2_T3_T4_PT6_PT7_T5_PSO_SO_NS1_7vsmem_tE_param_0,
	.param .align 8 .b8 _ZN3cub18CUB_300001_SM_10006detail10merge_sort26DeviceMergeSortMergeKernelINS2_10policy_hubIN6thrust24THRUST_300001_SM_1000_NS6detail15normal_iteratorINS6_10device_ptrI8ColoringEEEEE9Policy600ESC_PNS0_8NullTypeESC_SG_jN4cuda3std3__44lessISA_EESA_SF_EEvbT2_T3_T4_PT6_PT7_T5_PSO_SO_NS1_7vsmem_tE_param_1[8],
	.param .u64 .ptr .align 1 _ZN3cub18CUB_300001_SM_10006detail10merge_sort26DeviceMergeSortMergeKernelINS2_10policy_hubIN6thrust24THRUST_300001_SM_1000_NS6detail15normal_iteratorINS6_10device_ptrI8ColoringEEEEE9Policy600ESC_PNS0_8NullTypeESC_SG_jN4cuda3std3__44lessISA_EESA_SF_EEvbT2_T3_T4_PT6_PT7_T5_PSO_SO_NS1_7vsmem_tE_param_2,
	.param .u32 _ZN3cub18CUB_300001_SM_10006detail10merge_sort26DeviceMergeSortMergeKernelINS2_10policy_hubIN6thrust24THRUST_300001_SM_1000_NS6detail15normal_iteratorINS6_10device_ptrI8ColoringEEEEE9Policy600ESC_PNS0_8NullTypeESC_SG_jN4cuda3std3__44lessISA_EESA_SF_EEvbT2_T3_T4_PT6_PT7_T5_PSO_SO_NS1_7vsmem_tE_param_3,
	.param .u64 .ptr .align 1 _ZN3cub18CUB_300001_SM_10006detail10merge_sort26DeviceMergeSortMergeKernelINS2_10policy_hubIN6thrust24THRUST_300001_SM_1000_NS6detail15normal_iteratorINS6_10device_ptrI8ColoringEEEEE9Policy600ESC_PNS0_8NullTypeESC_SG_jN4cuda3std3__44lessISA_EESA_SF_EEvbT2_T3_T4_PT6_PT7_T5_PSO_SO_NS1_7vsmem_tE_param_4,
	.param .u64 .ptr .align 1 _ZN3cub18CUB_300001_SM_10006detail10merge_sort26DeviceMergeSortMergeKernelINS2_10policy_hubIN6thrust24THRUST_300001_SM_1000_NS6detail15normal_iteratorINS6_10device_ptrI8ColoringEEEEE9Policy600ESC_PNS0_8NullTypeESC_SG_jN4cuda3std3__44lessISA_EESA_SF_EEvbT2_T3_T4_PT6_PT7_T5_PSO_SO_NS1_7vsmem_tE_param_5,
	.param .align 1 .b8 _ZN3cub18CUB_300001_SM_10006detail10merge_sort26DeviceMergeSortMergeKernelINS2_10policy_hubIN6thrust24THRUST_300001_SM_1000_NS6detail15normal_iteratorINS6_10device_ptrI8ColoringEEEEE9Policy600ESC_PNS0_8NullTypeESC_SG_jN4cuda3std3__44lessISA_EESA_SF_EEvbT2_T3_T4_PT6_PT7_T5_PSO_SO_NS1_7vsmem_tE_param_6[1],
	.param .u64 .ptr .align 1 _ZN3cub18CUB_300001_SM_10006detail10merge_sort26DeviceMergeSortMergeKernelINS2_10policy_hubIN6thrust24THRUST_300001_SM_1000_NS6detail15normal_iteratorINS6_10device_ptrI8ColoringEEEEE9Policy600ESC_PNS0_8NullTypeESC_SG_jN4cuda3std3__44lessISA_EESA_SF_EEvbT2_T3_T4_PT6_PT7_T5_PSO_SO_NS1_7vsmem_tE_param_7,
	.param .u32 _ZN3cub18CUB_300001_SM_10006detail10merge_sort26DeviceMergeSortMergeKernelINS2_10policy_hubIN6thrust24THRUST_300001_SM_1000_NS6detail15normal_iteratorINS6_10device_ptrI8ColoringEEEEE9Policy600ESC_PNS0_8NullTypeESC_SG_jN4cuda3std3__44lessISA_EESA_SF_EEvbT2_T3_T4_PT6_PT7_T5_PSO_SO_NS1_7vsmem_tE_param_8,
	.param .align 8 .b8 _ZN3cub18CUB_300001_SM_10006detail10merge_sort26DeviceMergeSortMergeKernelINS2_10policy_hubIN6thrust24THRUST_300001_SM_1000_NS6detail15normal_iteratorINS6_10device_ptrI8ColoringEEEEE9Policy600ESC_PNS0_8NullTypeESC_SG_jN4cuda3std3__44lessISA_EESA_SF_EEvbT2_T3_T4_PT6_PT7_T5_PSO_SO_NS1_7vsmem_tE_param_9[8]
)
.maxntid 256
{
	.local .align 4 .b8 	__local_depot7[80];
	.reg .b64 	%SP;
	.reg .b64 	%SPL;
	.reg .pred 	%p<48>;
	.reg .b16 	%rs<6>;
	.reg .b32 	%r<470>;
	.reg .b64 	%rd<103>;
	// demoted variable
	.shared .align 16 .b8 _ZZN3cub18CUB_300001_SM_10006detail10merge_sort26DeviceMergeSortMergeKernelINS2_10policy_hubIN6thrust24THRUST_300001_SM_1000_NS6detail15normal_iteratorINS6_10device_ptrI8ColoringEEEEE9Policy600ESC_PNS0_8NullTypeESC_SG_jN4cuda3std3__44lessISA_EESA_SF_EEvbT2_T3_T4_PT6_PT7_T5_PSO_SO_NS1_7vsmem_tEE19static_temp_storage[10288];
	mov.u64 	%SPL, __local_depot7;
	ld.param.u64 	%rd13, [_ZN3cub18CUB_300001_SM_10006detail10merge_sort26DeviceMergeSortMergeKernelINS2_10policy_hubIN6thrust24THRUST_300001_SM_1000_NS6detail15normal_iteratorINS6_10device_ptrI8ColoringEEEEE9Policy600ESC_PNS0_8NullTypeESC_SG_jN4cuda3std3__44lessISA_EESA_SF_EEvbT2_T3_T4_PT6_PT7_T5_PSO_SO_NS1_7vsmem_tE_param_1];
	ld.param.u32 	%r239, [_ZN3cub18CUB_300001_SM_10006detail10merge_sort26DeviceMergeSortMergeKernelINS2_10policy_hubIN6thrust24THRUST_300001_SM_1000_NS6detail15normal_iteratorINS6_10device_ptrI8ColoringEEEEE9Policy600ESC_PNS0_8NullTypeESC_SG_jN4cuda3std3__44lessISA_EESA_SF_EEvbT2_T3_T4_PT6_PT7_T5_PSO_SO_NS1_7vsmem_tE_param_3];
	ld.param.u64 	%rd12, [_ZN3cub18CUB_300001_SM_10006detail10merge_sort26DeviceMergeSortMergeKernelINS2_10policy_hubIN6thrust24THRUST_300001_SM_1000_NS6detail15normal_iteratorINS6_10device_ptrI8ColoringEEEEE9Policy600ESC_PNS0_8NullTypeESC_SG_jN4cuda3std3__44lessISA_EESA_SF_EEvbT2_T3_T4_PT6_PT7_T5_PSO_SO_NS1_7vsmem_tE_param_4];
	ld.param.u64 	%rd14, [_ZN3cub18CUB_300001_SM_10006detail10merge_sort26DeviceMergeSortMergeKernelINS2_10policy_hubIN6thrust24THRUST_300001_SM_1000_NS6detail15normal_iteratorINS6_10device_ptrI8ColoringEEEEE9Policy600ESC_PNS0_8NullTypeESC_SG_jN4cuda3std3__44lessISA_EESA_SF_EEvbT2_T3_T4_PT6_PT7_T5_PSO_SO_NS1_7vsmem_tE_param_7];
	ld.param.u32 	%r240, [_ZN3cub18CUB_300001_SM_10006detail10merge_sort26DeviceMergeSortMergeKernelINS2_10policy_hubIN6thrust24THRUST_300001_SM_1000_NS6detail15normal_iteratorINS6_10device_ptrI8ColoringEEEEE9Policy600ESC_PNS0_8NullTypeESC_SG_jN4cuda3std3__44lessISA_EESA_SF_EEvbT2_T3_T4_PT6_PT7_T5_PSO_SO_NS1_7vsmem_tE_param_8];
	cvta.to.global.u64 	%rd1, %rd12;
	cvta.to.global.u64 	%rd2, %rd14;
	add.u64 	%rd3, %SPL, 0;
	add.u64 	%rd4, %SPL, 40;
	cvta.to.global.u64 	%rd5, %rd13;
	mov.u32 	%r1, %ctaid.x;
	mov.u32 	%r241, %nctaid.x;
	mov.u32 	%r2, %tid.x;
	add.s32 	%r242, %r241, -1;
	setp.ge.u32 	%p1, %r1, %r242;
	@%p1 bra 	$L__BB7_22;
	ld.param.s8 	%rs4, [_ZN3cub18CUB_300001_SM_10006detail10merge_sort26DeviceMergeSortMergeKernelINS2_10policy_hubIN6thrust24THRUST_300001_SM_1000_NS6detail15normal_iteratorINS6_10device_ptrI8ColoringEEEEE9Policy600ESC_PNS0_8NullTypeESC_SG_jN4cuda3std3__44lessISA_EESA_SF_EEvbT2_T3_T4_PT6_PT7_T5_PSO_SO_NS1_7vsmem_tE_param_0];
	mul.wide.u32 	%rd58, %r1, 4;
	add.s64 	%rd59, %rd2, %rd58;
	ld.global.u32 	%r324, [%rd59];
	ld.global.u32 	%r325, [%rd59+4];
	neg.s32 	%r326, %r240;
	and.b32  	%r327, %r1, %r326;
	shl.b32 	%r3, %r327, 8;
	shl.b32 	%r328, %r240, 7;
	and.b32  	%r4, %r328, -256;
	sub.s32 	%r329, %r1, %r327;
	shl.b32 	%r330, %r329, 8;
	sub.s32 	%r5, %r324, %r3;
	sub.s32 	%r331, %r325, %r3;
	sub.s32 	%r332, %r239, %r3;
	max.u32 	%r333, %r332, %r4;
	sub.s32 	%r334, %r333, %r4;
	sub.s32 	%r335, %r330, %r5;
	min.u32 	%r6, %r335, %r334;
	setp.eq.s32 	%p28, %r330, -256;
	selp.b32 	%r336, 255, 256, %p28;
	add.s32 	%r337, %r336, %r330;
	sub.s32 	%r338, %r337, %r331;
	or.b32  	%r339, %r1, %r326;
	setp.eq.s32 	%p29, %r339, -1;
	min.u32 	%r340, %r4, %r332;
	selp.b32 	%r341, %r340, %r331, %p29;
	selp.b32 	%r342, %r4, %r338, %p29;
	min.u32 	%r7, %r342, %r334;
	sub.s32 	%r8, %r341, %r5;
	// begin inline asm
	griddepcontrol.wait;
	// end inline asm
	setp.eq.s16 	%p30, %rs4, 0;
	@%p30 bra 	$L__BB7_5;
	cvt.u64.u32 	%rd6, %r3;
	setp.ge.s32 	%p31, %r2, %r8;
	@%p31 bra 	$L__BB7_4;
	cvt.u64.u32 	%rd67, %r5;
	cvt.u64.u32 	%rd68, %r2;
	add.s64 	%rd69, %rd6, %rd68;
	add.s64 	%rd70, %rd69, %rd67;
	mad.lo.s64 	%rd71, %rd70, 40, %rd5;
	ld.global.u32 	%r427, [%rd71];
	ld.global.u32 	%r426, [%rd71+4];
	ld.global.u32 	%r425, [%rd71+8];
	ld.global.u32 	%r424, [%rd71+12];
	ld.global.u32 	%r423, [%rd71+16];
	ld.global.u32 	%r422, [%rd71+20];
	ld.global.u32 	%r421, [%rd71+24];
	ld.global.u32 	%r420, [%rd71+28];
	ld.global.u32 	%r419, [%rd71+32];
	ld.global.u32 	%r418, [%rd71+36];
	bra.uni 	$L__BB7_8;
$L__BB7_4:
	sub.s32 	%r343, %r2, %r8;
	cvt.s64.s32 	%rd60, %r343;
	cvt.u64.u32 	%rd61, %r6;
	cvt.u64.u32 	%rd62, %r4;
	add.s64 	%rd63, %rd6, %rd62;
	add.s64 	%rd64, %rd63, %rd61;
	add.s64 	%rd65, %rd64, %rd60;
	mad.lo.s64 	%rd66, %rd65, 40, %rd5;
	ld.global.u32 	%r427, [%rd66];
	ld.global.u32 	%r426, [%rd66+4];
	ld.global.u32 	%r425, [%rd66+8];
	ld.global.u32 	%r424, [%rd66+12];
	ld.global.u32 	%r423, [%rd66+16];
	ld.global.u32 	%r422, [%rd66+20];
	ld.global.u32 	%r421, [%rd66+24];
	ld.global.u32 	%r420, [%rd66+28];
	ld.global.u32 	%r419, [%rd66+32];
	ld.global.u32 	%r418, [%rd66+36];
	bra.uni 	$L__BB7_8;
$L__BB7_5:
	cvt.u64.u32 	%rd7, %r3;
	setp.ge.s32 	%p32, %r2, %r8;
	@%p32 bra 	$L__BB7_7;
	cvt.u64.u32 	%rd79, %r5;
	cvt.u64.u32 	%rd80, %r2;
	add.s64 	%rd81, %rd7, %rd80;
	add.s64 	%rd82, %rd81, %rd79;
	mad.lo.s64 	%rd83, %rd82, 40, %rd1;
	ld.global.u32 	%r427, [%rd83];
	ld.global.u32 	%r426, [%rd83+4];
	ld.global.u32 	%r425, [%rd83+8];
	ld.global.u32 	%r424, [%rd83+12];
	ld.global.u32 	%r423, [%rd83+16];
	ld.global.u32 	%r422, [%rd83+20];
	ld.global.u32 	%r421, [%rd83+24];
	ld.global.u32 	%r420, [%rd83+28];
	ld.global.u32 	%r419, [%rd83+32];
	ld.global.u32 	%r418, [%rd83+36];
	bra.uni 	$L__BB7_8;
$L__BB7_7:
	sub.s32 	%r344, %r2, %r8;
	cvt.s64.s32 	%rd72, %r344;
	cvt.u64.u32 	%rd73, %r6;
	cvt.u64.u32 	%rd74, %r4;
	add.s64 	%rd75, %rd7, %rd74;
	add.s64 	%rd76, %rd75, %rd73;
	add.s64 	%rd77, %rd76, %rd72;
	mad.lo.s64 	%rd78, %rd77, 40, %rd1;
	ld.global.u32 	%r427, [%rd78];
	ld.global.u32 	%r426, [%rd78+4];
	ld.global.u32 	%r425, [%rd78+8];
	ld.global.u32 	%r424, [%rd78+12];
	ld.global.u32 	%r423, [%rd78+16];
	ld.global.u32 	%r422, [%rd78+20];
	ld.global.u32 	%r421, [%rd78+24];
	ld.global.u32 	%r420, [%rd78+28];
	ld.global.u32 	%r419, [%rd78+32];
	ld.global.u32 	%r418, [%rd78+36];
$L__BB7_8:
	sub.s32 	%r345, %r7, %r6;
	mov.u32 	%r346, _ZZN3cub18CUB_300001_SM_10006detail10merge_sort26DeviceMergeSortMergeKernelINS2_10policy_hubIN6thrust24THRUST_300001_SM_1000_NS6detail15normal_iteratorINS6_10device_ptrI8ColoringEEEEE9Policy600ESC_PNS0_8NullTypeESC_SG_jN4cuda3std3__44lessISA_EESA_SF_EEvbT2_T3_T4_PT6_PT7_T5_PSO_SO_NS1_7vsmem_tEE19static_temp_storage;
	mad.lo.s32 	%r347, %r2, 40, %r346;
	st.shared.v2.u32 	[%r347], {%r427, %r426};
	st.shared.v2.u32 	[%r347+8], {%r425, %r424};
	st.shared.v2.u32 	[%r347+16], {%r423, %r422};
	st.shared.v2.u32 	[%r347+24], {%r421, %r420};
	st.shared.v2.u32 	[%r347+32], {%r419, %r418};
	bar.sync 	0;
	// begin inline asm
	griddepcontrol.launch_dependents;
	// end inline asm
	add.s32 	%r59, %r345, %r8;
	min.s32 	%r60, %r2, %r59;
	setp.lt.s32 	%p33, %r60, %r345;
	sub.s32 	%r348, %r60, %r345;
	selp.b32 	%r432, 0, %r348, %p33;
	min.s32 	%r428, %r8, %r60;
	setp.ge.s32 	%p34, %r432, %r428;
	@%p34 bra 	$L__BB7_14;
	add.s32 	%r63, %r60, %r8;
$L__BB7_10:
	mov.u32 	%r64, %r428;
	sub.s32 	%r350, %r64, %r432;
	shr.u32 	%r351, %r350, 31;
	add.s32 	%r352, %r350, %r351;
	shr.s32 	%r353, %r352, 1;
	add.s32 	%r66, %r353, %r432;
	mad.lo.s32 	%r355, %r66, 40, %r346;
	ld.shared.v2.u32 	{%r356, %r357}, [%r355];
	ld.shared.v2.u32 	{%r358, %r359}, [%r355+8];
	ld.shared.v2.u32 	{%r360, %r361}, [%r355+16];
	ld.shared.v2.u32 	{%r362, %r363}, [%r355+24];
	ld.shared.v2.u32 	{%r364, %r365}, [%r355+32];
	st.local.u32 	[%rd3], %r356;
	st.local.u32 	[%rd3+4], %r357;
	st.local.u32 	[%rd3+8], %r358;
	st.local.u32 	[%rd3+12], %r359;
	st.local.u32 	[%rd3+16], %r360;
	st.local.u32 	[%rd3+20], %r361;
	st.local.u32 	[%rd3+24], %r362;
	st.local.u32 	[%rd3+28], %r363;
	st.local.u32 	[%rd3+32], %r364;
	st.local.u32 	[%rd3+36], %r365;
	not.b32 	%r366, %r66;
	add.s32 	%r367, %r63, %r366;
	mad.lo.s32 	%r368, %r367, 40, %r346;
	ld.shared.v2.u32 	{%r369, %r370}, [%r368];
	ld.shared.v2.u32 	{%r371, %r372}, [%r368+8];
	ld.shared.v2.u32 	{%r373, %r374}, [%r368+16];
	ld.shared.v2.u32 	{%r375, %r376}, [%r368+24];
	ld.shared.v2.u32 	{%r377, %r378}, [%r368+32];
	st.local.u32 	[%rd4], %r369;
	st.local.u32 	[%rd4+4], %r370;
	st.local.u32 	[%rd4+8], %r371;
	st.local.u32 	[%rd4+12], %r372;
	st.local.u32 	[%rd4+16], %r373;
	st.local.u32 	[%rd4+20], %r374;
	st.local.u32 	[%rd4+24], %r375;
	st.local.u32 	[%rd4+28], %r376;
	st.local.u32 	[%rd4+32], %r377;
	st.local.u32 	[%rd4+36], %r378;
	mov.b32 	%r430, 0;
$L__BB7_11:
	mul.wide.u32 	%rd84, %r430, 4;
	add.s64 	%rd85, %rd4, %rd84;
	ld.local.u32 	%r68, [%rd85];
	add.s64 	%rd86, %rd3, %rd84;
	ld.local.u32 	%r69, [%rd86];
	setp.lt.s32 	%p35, %r68, %r69;
	mov.u32 	%r428, %r66;
	@%p35 bra 	$L__BB7_13;
	setp.le.s32 	%p36, %r68, %r69;
	add.s32 	%r70, %r430, 1;
	setp.lt.u32 	%p37, %r430, 9;
	and.pred  	%p38, %p36, %p37;
	mov.u32 	%r430, %r70;
	mov.u32 	%r428, %r64;
	@%p38 bra 	$L__BB7_11;
$L__BB7_13:
	setp.lt.s32 	%p39, %r68, %r69;
	add.s32 	%r379, %r66, 1;
	selp.b32 	%r432, %r432, %r379, %p39;
	setp.lt.s32 	%p40, %r432, %r428;
	@%p40 bra 	$L__BB7_10;
$L__BB7_14:
	sub.s32 	%r380, %r60, %r432;
	add.s32 	%r381, %r380, %r8;
	mad.lo.s32 	%r383, %r432, 40, %r346;
	ld.shared.v2.u32 	{%r74, %r75}, [%r383];
	ld.shared.v2.u32 	{%r76, %r77}, [%r383+8];
	ld.shared.v2.u32 	{%r78, %r79}, [%r383+16];
	ld.shared.v2.u32 	{%r80, %r81}, [%r383+24];
	ld.shared.v2.u32 	{%r82, %r83}, [%r383+32];
	st.local.u32 	[%rd3], %r74;
	st.local.u32 	[%rd3+4], %r75;
	st.local.u32 	[%rd3+8], %r76;
	st.local.u32 	[%rd3+12], %r77;
	st.local.u32 	[%rd3+16], %r78;
	st.local.u32 	[%rd3+20], %r79;
	st.local.u32 	[%rd3+24], %r80;
	st.local.u32 	[%rd3+28], %r81;
	st.local.u32 	[%rd3+32], %r82;
	st.local.u32 	[%rd3+36], %r83;
	mad.lo.s32 	%r384, %r381, 40, %r346;
	ld.shared.v2.u32 	{%r84, %r85}, [%r384];
	ld.shared.v2.u32 	{%r86, %r87}, [%r384+8];
	ld.shared.v2.u32 	{%r88, %r89}, [%r384+16];
	ld.shared.v2.u32 	{%r90, %r91}, [%r384+24];
	ld.shared.v2.u32 	{%r92, %r93}, [%r384+32];
	st.local.u32 	[%rd4], %r84;
	st.local.u32 	[%rd4+4], %r85;
	st.local.u32 	[%rd4+8], %r86;
	st.local.u32 	[%rd4+12], %r87;
	st.local.u32 	[%rd4+16], %r88;
	st.local.u32 	[%rd4+20], %r89;
	st.local.u32 	[%rd4+24], %r90;
	st.local.u32 	[%rd4+28], %r91;
	st.local.u32 	[%rd4+32], %r92;
	st.local.u32 	[%rd4+36], %r93;
	setp.ge.s32 	%p41, %r381, %r59;
	mov.u32 	%r434, %r74;
	mov.u32 	%r435, %r75;
	mov.u32 	%r436, %r76;
	mov.u32 	%r437, %r77;
	mov.u32 	%r438, %r78;
	mov.u32 	%r439, %r79;
	mov.u32 	%r440, %r80;
	mov.u32 	%r441, %r81;
	mov.u32 	%r442, %r82;
	mov.u32 	%r443, %r83;
	@%p41 bra 	$L__BB7_19;
	setp.ge.s32 	%p42, %r432, %r8;
	mov.u32 	%r434, %r84;
	mov.u32 	%r435, %r85;
	mov.u32 	%r436, %r86;
	mov.u32 	%r437, %r87;
	mov.u32 	%r438, %r88;
	mov.u32 	%r439, %r89;
	mov.u32 	%r440, %r90;
	mov.u32 	%r441, %r91;
	mov.u32 	%r442, %r92;
	mov.u32 	%r443, %r93;
	@%p42 bra 	$L__BB7_19;
	mov.b32 	%r433, 0;
$L__BB7_17:
	mul.wide.u32 	%rd87, %r433, 4;
	add.s64 	%rd88, %rd4, %rd87;
	ld.local.u32 	%r95, [%rd88];
	add.s64 	%rd89, %rd3, %rd87;
	ld.local.u32 	%r96, [%rd89];
	setp.lt.s32 	%p43, %r95, %r96;
	mov.u32 	%r434, %r84;
	mov.u32 	%r435, %r85;
	mov.u32 	%r436, %r86;
	mov.u32 	%r437, %r87;
	mov.u32 	%r438, %r88;
	mov.u32 	%r439, %r89;
	mov.u32 	%r440, %r90;
	mov.u32 	%r441, %r91;
	mov.u32 	%r442, %r92;
	mov.u32 	%r443, %r93;
	@%p43 bra 	$L__BB7_19;
	setp.le.s32 	%p44, %r95, %r96;
	add.s32 	%r97, %r433, 1;
	setp.lt.u32 	%p45, %r433, 9;
	and.pred  	%p46, %p44, %p45;
	mov.u32 	%r433, %r97;
	mov.u32 	%r434, %r74;
	mov.u32 	%r435, %r75;
	mov.u32 	%r436, %r76;
	mov.u32 	%r437, %r77;
	mov.u32 	%r438, %r78;
	mov.u32 	%r439, %r79;
	mov.u32 	%r440, %r80;
	mov.u32 	%r441, %r81;
	mov.u32 	%r442, %r82;
	mov.u32 	%r443, %r83;
	@%p46 bra 	$L__BB7_17;
$L__BB7_19:
	ld.param.s8 	%rs5, [_ZN3cub18CUB_300001_SM_10006detail10merge_sort26DeviceMergeSortMergeKernelINS2_10policy_hubIN6thrust24THRUST_300001_SM_1000_NS6detail15normal_iteratorINS6_10device_ptrI8ColoringEEEEE9Policy600ESC_PNS0_8NullTypeESC_SG_jN4cuda3std3__44lessISA_EESA_SF_EEvbT2_T3_T4_PT6_PT7_T5_PSO_SO_NS1_7vsmem_tE_param_0];
	mov.u32 	%r108, %tid.x;
	mov.u32 	%r386, %ctaid.x;
	shl.b32 	%r109, %r386, 8;
	setp.eq.s16 	%p47, %rs5, 0;
	bar.sync 	0;
	@%p47 bra 	$L__BB7_21;
	ld.param.u64 	%rd102, [_ZN3cub18CUB_300001_SM_10006detail10merge_sort26DeviceMergeSortMergeKernelINS2_10policy_hubIN6thrust24THRUST_300001_SM_1000_NS6detail15normal_iteratorINS6_10device_ptrI8ColoringEEEEE9Policy600ESC_PNS0_8NullTypeESC_SG_jN4cuda3std3__44lessISA_EESA_SF_EEvbT2_T3_T4_PT6_PT7_T5_PSO_SO_NS1_7vsmem_tE_param_4];
	cvt.u64.u32 	%rd90, %r109;
	// begin inline asm
	mov.u32 %r387, %laneid;
	// end inline asm
	and.b32  	%r388, %r108, 992;
	add.s32 	%r389, %r387, %r388;
	mov.u32 	%r390, _ZZN3cub18CUB_300001_SM_10006detail10merge_sort26DeviceMergeSortMergeKernelINS2_10policy_hubIN6thrust24THRUST_300001_SM_1000_NS6detail15normal_iteratorINS6_10device_ptrI8ColoringEEEEE9Policy600ESC_PNS0_8NullTypeESC_SG_jN4cuda3std3__44lessISA_EESA_SF_EEvbT2_T3_T4_PT6_PT7_T5_PSO_SO_NS1_7vsmem_tEE19static_temp_storage;
	mad.lo.s32 	%r391, %r389, 40, %r390;
	st.shared.v2.u32 	[%r391], {%r434, %r435};
	st.shared.v2.u32 	[%r391+8], {%r436, %r437};
	st.shared.v2.u32 	[%r391+16], {%r438, %r439};
	st.shared.v2.u32 	[%r391+24], {%r440, %r441};
	st.shared.v2.u32 	[%r391+32], {%r442, %r443};
	bar.warp.sync 	-1;
	ld.shared.v2.u32 	{%r392, %r393}, [%r391];
	ld.shared.v2.u32 	{%r394, %r395}, [%r391+8];
	ld.shared.v2.u32 	{%r396, %r397}, [%r391+16];
	ld.shared.v2.u32 	{%r398, %r399}, [%r391+24];
	ld.shared.v2.u32 	{%r400, %r401}, [%r391+32];
	cvt.u64.u32 	%rd91, %r108;
	add.s64 	%rd92, %rd91, %rd90;
	cvta.to.global.u64 	%rd93, %rd102;
	mad.lo.s64 	%rd94, %rd92, 40, %rd93;
	st.global.u32 	[%rd94], %r392;
	st.global.u32 	[%rd94+4], %r393;
	st.global.u32 	[%rd94+8], %r394;
	st.global.u32 	[%rd94+12], %r395;
	st.global.u32 	[%rd94+16], %r396;
	st.global.u32 	[%rd94+20], %r397;
	st.global.u32 	[%rd94+24], %r398;
	st.global.u32 	[%rd94+28], %r399;
	st.global.u32 	[%rd94+32], %r400;
	st.global.u32 	[%rd94+36], %r401;
	bra.uni 	$L__BB7_51;
$L__BB7_21:
	cvt.u64.u32 	%rd95, %r109;
	// begin inline asm
	mov.u32 %r402, %laneid;
	// end inline asm
	and.b32  	%r403, %r108, 992;
	add.s32 	%r404, %r402, %r403;
	mov.u32 	%r405, _ZZN3cub18CUB_300001_SM_10006detail10merge_sort26DeviceMergeSortMergeKernelINS2_10policy_hubIN6thrust24THRUST_300001_SM_1000_NS6detail15normal_iteratorINS6_10device_ptrI8ColoringEEEEE9Policy600ESC_PNS0_8NullTypeESC_SG_jN4cuda3std3__44lessISA_EESA_SF_EEvbT2_T3_T4_PT6_PT7_T5_PSO_SO_NS1_7vsmem_tEE19static_temp_storage;
	mad.lo.s32 	%r406, %r404, 40, %r405;
	st.shared.v2.u32 	[%r406], {%r434, %r435};
	st.shared.v2.u32 	[%r406+8], {%r436, %r437};
	st.shared.v2.u32 	[%r406+16], {%r438, %r439};
	st.shared.v2.u32 	[%r406+24], {%r440, %r441};
	st.shared.v2.u32 	[%r406+32], {%r442, %r443};
	bar.warp.sync 	-1;
	ld.shared.v2.u32 	{%r407, %r408}, [%r406];
	ld.shared.v2.u32 	{%r409, %r410}, [%r406+8];
	ld.shared.v2.u32 	{%r411, %r412}, [%r406+16];
	ld.shared.v2.u32 	{%r413, %r414}, [%r406+24];
	ld.shared.v2.u32 	{%r415, %r416}, [%r406+32];
	and.b32  	%r417, %r108, 31;
	cvt.u64.u32 	%rd96, %r403;
	add.s64 	%rd97, %rd95, %rd96;
	cvt.u64.u32 	%rd98, %r417;
	add.s64 	%rd99, %rd97, %rd98;
	mad.lo.s64 	%rd100, %rd99, 40, %rd5;
	st.global.u32 	[%rd100], %r407;
	st.global.u32 	[%rd100+4], %r408;
	st.global.u32 	[%rd100+8], %r409;
	st.global.u32 	[%rd100+12], %r410;
	st.global.u32 	[%rd100+16], %r411;
	st.global.u32 	[%rd100+20], %r412;
	st.global.u32 	[%rd100+24], %r413;
	st.global.u32 	[%rd100+28], %r414;
	st.global.u32 	[%rd100+32], %r415;
	st.global.u32 	[%rd100+36], %r416;
	bra.uni 	$L__BB7_51;
$L__BB7_22:
	ld.param.s8 	%rs2, [_ZN3cub18CUB_300001_SM_10006detail10merge_sort26DeviceMergeSortMergeKernelINS2_10policy_hubIN6thrust24THRUST_300001_SM_1000_NS6detail15normal_iteratorINS6_10device_ptrI8ColoringEEEEE9Policy600ESC_PNS0_8NullTypeESC_SG_jN4cuda3std3__44lessISA_EESA_SF_EEvbT2_T3_T4_PT6_PT7_T5_PSO_SO_NS1_7vsmem_tE_param_0];
	mul.wide.u32 	%rd17, %r1, 4;
	add.s64 	%rd18, %rd2, %rd17;
	ld.global.u32 	%r243, [%rd18];
	ld.global.u32 	%r244, [%rd18+4];
	neg.s32 	%r245, %r240;
	and.b32  	%r246, %r1, %r245;
	shl.b32 	%r110, %r246, 8;
	shl.b32 	%r247, %r240, 7;
	and.b32  	%r111, %r247, -256;
	sub.s32 	%r248, %r1, %r246;
	shl.b32 	%r249, %r248, 8;
	sub.s32 	%r112, %r243, %r110;
	sub.s32 	%r250, %r244, %r110;
	sub.s32 	%r251, %r239, %r110;
	max.u32 	%r252, %r251, %r111;
	sub.s32 	%r253, %r252, %r111;
	sub.s32 	%r254, %r249, %r112;
	min.u32 	%r113, %r254, %r253;
	setp.eq.s32 	%p2, %r249, -256;
	selp.b32 	%r255, 255, 256, %p2;
	add.s32 	%r256, %r255, %r249;
	sub.s32 	%r257, %r256, %r250;
	or.b32  	%r258, %r1, %r245;
	setp.eq.s32 	%p3, %r258, -1;
	min.u32 	%r259, %r111, %r251;
	selp.b32 	%r260, %r259, %r250, %p3;
	selp.b32 	%r261, %r111, %r257, %p3;
	min.u32 	%r262, %r261, %r253;
	sub.s32 	%r114, %r260, %r112;
	sub.s32 	%r115, %r262, %r113;
	// begin inline asm
	griddepcontrol.wait;
	// end inline asm
	setp.eq.s16 	%p4, %rs2, 0;
	@%p4 bra 	$L__BB7_27;
	cvt.u64.u32 	%rd8, %r110;
	add.s32 	%r264, %r115, %r114;
	setp.ge.s32 	%p5, %r2, %r264;
	@%p5 bra 	$L__BB7_31;
	setp.ge.s32 	%p6, %r2, %r114;
	@%p6 bra 	$L__BB7_26;
	cvt.u64.u32 	%rd26, %r2;
	add.s64 	%rd27, %rd8, %rd26;
	cvt.u64.u32 	%rd28, %r112;
	add.s64 	%rd29, %rd27, %rd28;
	mad.lo.s64 	%rd30, %rd29, 40, %rd5;
	ld.global.u32 	%r453, [%rd30];
	ld.global.u32 	%r452, [%rd30+4];
	ld.global.u32 	%r451, [%rd30+8];
	ld.global.u32 	%r450, [%rd30+12];
	ld.global.u32 	%r449, [%rd30+16];
	ld.global.u32 	%r448, [%rd30+20];
	ld.global.u32 	%r447, [%rd30+24];
	ld.global.u32 	%r446, [%rd30+28];
	ld.global.u32 	%r445, [%rd30+32];
	ld.global.u32 	%r444, [%rd30+36];
	bra.uni 	$L__BB7_31;
$L__BB7_26:
	sub.s32 	%r265, %r2, %r114;
	cvt.s64.s32 	%rd19, %r265;
	cvt.u64.u32 	%rd20, %r113;
	cvt.u64.u32 	%rd21, %r111;
	add.s64 	%rd22, %rd8, %rd21;
	add.s64 	%rd23, %rd22, %rd20;
	add.s64 	%rd24, %rd23, %rd19;
	mad.lo.s64 	%rd25, %rd24, 40, %rd5;
	ld.global.u32 	%r453, [%rd25];
	ld.global.u32 	%r452, [%rd25+4];
	ld.global.u32 	%r451, [%rd25+8];
	ld.global.u32 	%r450, [%rd25+12];
	ld.global.u32 	%r449, [%rd25+16];
	ld.global.u32 	%r448, [%rd25+20];
	ld.global.u32 	%r447, [%rd25+24];
	ld.global.u32 	%r446, [%rd25+28];
	ld.global.u32 	%r445, [%rd25+32];
	ld.global.u32 	%r444, [%rd25+36];
	bra.uni 	$L__BB7_31;
$L__BB7_27:
	cvt.u64.u32 	%rd9, %r110;
	add.s32 	%r267, %r115, %r114;
	setp.ge.s32 	%p7, %r2, %r267;
	@%p7 bra 	$L__BB7_31;
	setp.ge.s32 	%p8, %r2, %r114;
	@%p8 bra 	$L__BB7_30;
	cvt.u64.u32 	%rd38, %r2;
	add.s64 	%rd39, %rd9, %rd38;
	cvt.u64.u32 	%rd40, %r112;
	add.s64 	%rd41, %rd39, %rd40;
	mad.lo.s64 	%rd42, %rd41, 40, %rd1;
	ld.global.u32 	%r453, [%rd42];
	ld.global.u32 	%r452, [%rd42+4];
	ld.global.u32 	%r451, [%rd42+8];
	ld.global.u32 	%r450, [%rd42+12];
	ld.global.u32 	%r449, [%rd42+16];
	ld.global.u32 	%r448, [%rd42+20];
	ld.global.u32 	%r447, [%rd42+24];
	ld.global.u32 	%r446, [%rd42+28];
	ld.global.u32 	%r445, [%rd42+32];
	ld.global.u32 	%r444, [%rd42+36];
	bra.uni 	$L__BB7_31;
$L__BB7_30:
	sub.s32 	%r268, %r2, %r114;
	cvt.s64.s32 	%rd31, %r268;
	cvt.u64.u32 	%rd32, %r113;
	cvt.u64.u32 	%rd33, %r111;
	add.s64 	%rd34, %rd9, %rd33;
	add.s64 	%rd35, %rd34, %rd32;
	add.s64 	%rd36, %rd35, %rd31;
	mad.lo.s64 	%rd37, %rd36, 40, %rd1;
	ld.global.u32 	%r453, [%rd37];
	ld.global.u32 	%r452, [%rd37+4];
	ld.global.u32 	%r451, [%rd37+8];
	ld.global.u32 	%r450, [%rd37+12];
	ld.global.u32 	%r449, [%rd37+16];
	ld.global.u32 	%r448, [%rd37+20];
	ld.global.u32 	%r447, [%rd37+24];
	ld.global.u32 	%r446, [%rd37+28];
	ld.global.u32 	%r445, [%rd37+32];
	ld.global.u32 	%r444, [%rd37+36];
$L__BB7_31:
	mov.u32 	%r269, _ZZN3cub18CUB_300001_SM_10006detail10merge_sort26DeviceMergeSortMergeKernelINS2_10policy_hubIN6thrust24THRUST_300001_SM_1000_NS6detail15normal_iteratorINS6_10device_ptrI8ColoringEEEEE9Policy600ESC_PNS0_8NullTypeESC_SG_jN4cuda3std3__44lessISA_EESA_SF_EEvbT2_T3_T4_PT6_PT7_T5_PSO_SO_NS1_7vsmem_tEE19static_temp_storage;
	mad.lo.s32 	%r270, %r2, 40, %r269;
	st.shared.v2.u32 	[%r270], {%r453, %r452};
	st.shared.v2.u32 	[%r270+8], {%r451, %r450};
	st.shared.v2.u32 	[%r270+16], {%r449, %r448};
	st.shared.v2.u32 	[%r270+24], {%r447, %r446};
	st.shared.v2.u32 	[%r270+32], {%r445, %r444};
	bar.sync 	0;
	// begin inline asm
	griddepcontrol.launch_dependents;
	// end inline asm
	add.s32 	%r166, %r115, %r114;
	min.s32 	%r167, %r2, %r166;
	setp.lt.s32 	%p9, %r167, %r115;
	sub.s32 	%r271, %r167, %r115;
	selp.b32 	%r458, 0, %r271, %p9;
	min.s32 	%r454, %r114, %r167;
	setp.ge.s32 	%p10, %r458, %r454;
	@%p10 bra 	$L__BB7_37;
	add.s32 	%r170, %r167, %r114;
$L__BB7_33:
	mov.u32 	%r171, %r454;
	sub.s32 	%r273, %r171, %r458;
	shr.u32 	%r274, %r273, 31;
	add.s32 	%r275, %r273, %r274;
	shr.s32 	%r276, %r275, 1;
	add.s32 	%r173, %r276, %r458;
	mad.lo.s32 	%r278, %r173, 40, %r269;
	ld.shared.v2.u32 	{%r279, %r280}, [%r278];
	ld.shared.v2.u32 	{%r281, %r282}, [%r278+8];
	ld.shared.v2.u32 	{%r283, %r284}, [%r278+16];
	ld.shared.v2.u32 	{%r285, %r286}, [%r278+24];
	ld.shared.v2.u32 	{%r287, %r288}, [%r278+32];
	st.local.u32 	[%rd3], %r279;
	st.local.u32 	[%rd3+4], %r280;
	st.local.u32 	[%rd3+8], %r281;
	st.local.u32 	[%rd3+12], %r282;
	st.local.u32 	[%rd3+16], %r283;
	st.local.u32 	[%rd3+20], %r284;
	st.local.u32 	[%rd3+24], %r285;
	st.local.u32 	[%rd3+28], %r286;
	st.local.u32 	[%rd3+32], %r287;
	st.local.u32 	[%rd3+36], %r288;
	not.b32 	%r289, %r173;
	add.s32 	%r290, %r170, %r289;
	mad.lo.s32 	%r291, %r290, 40, %r269;
	ld.shared.v2.u32 	{%r292, %r293}, [%r291];
	ld.shared.v2.u32 	{%r294, %r295}, [%r291+8];
	ld.shared.v2.u32 	{%r296, %r297}, [%r291+16];
	ld.shared.v2.u32 	{%r298, %r299}, [%r291+24];
	ld.shared.v2.u32 	{%r300, %r301}, [%r291+32];
	st.local.u32 	[%rd4], %r292;
	st.local.u32 	[%rd4+4], %r293;
	st.local.u32 	[%rd4+8], %r294;
	st.local.u32 	[%rd4+12], %r295;
	st.local.u32 	[%rd4+16], %r296;
	st.local.u32 	[%rd4+20], %r297;
	st.local.u32 	[%rd4+24], %r298;
	st.local.u32 	[%rd4+28], %r299;
	st.local.u32 	[%rd4+32], %r300;
	st.local.u32 	[%rd4+36], %r301;
	mov.b32 	%r456, 0;
$L__BB7_34:
	mul.wide.u32 	%rd43, %r456, 4;
	add.s64 	%rd44, %rd4, %rd43;
	ld.local.u32 	%r175, [%rd44];
	add.s64 	%rd45, %rd3, %rd43;
	ld.local.u32 	%r176, [%rd45];
	setp.lt.s32 	%p11, %r175, %r176;
	mov.u32 	%r454, %r173;
	@%p11 bra 	$L__BB7_36;
	setp.le.s32 	%p12, %r175, %r176;
	add.s32 	%r177, %r456, 1;
	setp.lt.u32 	%p13, %r456, 9;
	and.pred  	%p14, %p12, %p13;
	mov.u32 	%r456, %r177;
	mov.u32 	%r454, %r171;
	@%p14 bra 	$L__BB7_34;
$L__BB7_36:
	setp.lt.s32 	%p15, %r175, %r176;
	add.s32 	%r302, %r173, 1;
	selp.b32 	%r458, %r458, %r302, %p15;
	setp.lt.s32 	%p16, %r458, %r454;
	@%p16 bra 	$L__BB7_33;
$L__BB7_37:
	sub.s32 	%r303, %r167, %r458;
	add.s32 	%r304, %r303, %r114;
	mad.lo.s32 	%r306, %r458, 40, %r269;
	ld.shared.v2.u32 	{%r181, %r182}, [%r306];
	ld.shared.v2.u32 	{%r183, %r184}, [%r306+8];
	ld.shared.v2.u32 	{%r185, %r186}, [%r306+16];
	ld.shared.v2.u32 	{%r187, %r188}, [%r306+24];
	ld.shared.v2.u32 	{%r189, %r190}, [%r306+32];
	st.local.u32 	[%rd3], %r181;
	st.local.u32 	[%rd3+4], %r182;
	st.local.u32 	[%rd3+8], %r183;
	st.local.u32 	[%rd3+12], %r184;
	st.local.u32 	[%rd3+16], %r185;
	st.local.u32 	[%rd3+20], %r186;
	st.local.u32 	[%rd3+24], %r187;
	st.local.u32 	[%rd3+28], %r188;
	st.local.u32 	[%rd3+32], %r189;
	st.local.u32 	[%rd3+36], %r190;
	mad.lo.s32 	%r307, %r304, 40, %r269;
	ld.shared.v2.u32 	{%r191, %r192}, [%r307];
	ld.shared.v2.u32 	{%r193, %r194}, [%r307+8];
	ld.shared.v2.u32 	{%r195, %r196}, [%r307+16];
	ld.shared.v2.u32 	{%r197, %r198}, [%r307+24];
	ld.shared.v2.u32 	{%r199, %r200}, [%r307+32];
	st.local.u32 	[%rd4], %r191;
	st.local.u32 	[%rd4+4], %r192;
	st.local.u32 	[%rd4+8], %r193;
	st.local.u32 	[%rd4+12], %r194;
	st.local.u32 	[%rd4+16], %r195;
	st.local.u32 	[%rd4+20], %r196;
	st.local.u32 	[%rd4+24], %r197;
	st.local.u32 	[%rd4+28], %r198;
	st.local.u32 	[%rd4+32], %r199;
	st.local.u32 	[%rd4+36], %r200;
	setp.ge.s32 	%p17, %r304, %r166;
	mov.u32 	%r460, %r181;
	mov.u32 	%r461, %r182;
	mov.u32 	%r462, %r183;
	mov.u32 	%r463, %r184;
	mov.u32 	%r464, %r185;
	mov.u32 	%r465, %r186;
	mov.u32 	%r466, %r187;
	mov.u32 	%r467, %r188;
	mov.u32 	%r468, %r189;
	mov.u32 	%r469, %r190;
	@%p17 bra 	$L__BB7_42;
	setp.ge.s32 	%p18, %r458, %r114;
	mov.u32 	%r460, %r191;
	mov.u32 	%r461, %r192;
	mov.u32 	%r462, %r193;
	mov.u32 	%r463, %r194;
	mov.u32 	%r464, %r195;
	mov.u32 	%r465, %r196;
	mov.u32 	%r466, %r197;
	mov.u32 	%r467, %r198;
	mov.u32 	%r468, %r199;
	mov.u32 	%r469, %r200;
	@%p18 bra 	$L__BB7_42;
	mov.b32 	%r459, 0;
$L__BB7_40:
	mul.wide.u32 	%rd46, %r459, 4;
	add.s64 	%rd47, %rd4, %rd46;
	ld.local.u32 	%r202, [%rd47];
	add.s64 	%rd48, %rd3, %rd46;
	ld.local.u32 	%r203, [%rd48];
	setp.lt.s32 	%p19, %r202, %r203;
	mov.u32 	%r460, %r191;
	mov.u32 	%r461, %r192;
	mov.u32 	%r462, %r193;
	mov.u32 	%r463, %r194;
	mov.u32 	%r464, %r195;
	mov.u32 	%r465, %r196;
	mov.u32 	%r466, %r197;
	mov.u32 	%r467, %r198;
	mov.u32 	%r468, %r199;
	mov.u32 	%r469, %r200;
	@%p19 bra 	$L__BB7_42;
	setp.le.s32 	%p20, %r202, %r203;
	add.s32 	%r204, %r459, 1;
	setp.lt.u32 	%p21, %r459, 9;
	and.pred  	%p22, %p20, %p21;
	mov.u32 	%r459, %r204;
	mov.u32 	%r460, %r181;
	mov.u32 	%r461, %r182;
	mov.u32 	%r462, %r183;
	mov.u32 	%r463, %r184;
	mov.u32 	%r464, %r185;
	mov.u32 	%r465, %r186;
	mov.u32 	%r466, %r187;
	mov.u32 	%r467, %r188;
	mov.u32 	%r468, %r189;
	mov.u32 	%r469, %r190;
	@%p22 bra 	$L__BB7_40;
$L__BB7_42:
	ld.param.s8 	%rs3, [_ZN3cub18CUB_300001_SM_10006detail10merge_sort26DeviceMergeSortMergeKernelINS2_10policy_hubIN6thrust24THRUST_300001_SM_1000_NS6detail15normal_iteratorINS6_10device_ptrI8ColoringEEEEE9Policy600ESC_PNS0_8NullTypeESC_SG_jN4cuda3std3__44lessISA_EESA_SF_EEvbT2_T3_T4_PT6_PT7_T5_PSO_SO_NS1_7vsmem_tE_param_0];
	mov.u32 	%r215, %tid.x;
	mov.u32 	%r309, %ctaid.x;
	shl.b32 	%r216, %r309, 8;
	setp.eq.s16 	%p23, %rs3, 0;
	bar.sync 	0;
	@%p23 bra 	$L__BB7_47;
	// begin inline asm
	mov.u32 %r310, %laneid;
	// end inline asm
	and.b32  	%r217, %r215, 992;
	add.s32 	%r311, %r310, %r217;
	mov.u32 	%r312, _ZZN3cub18CUB_300001_SM_10006detail10merge_sort26DeviceMergeSortMergeKernelINS2_10policy_hubIN6thrust24THRUST_300001_SM_1000_NS6detail15normal_iteratorINS6_10device_ptrI8ColoringEEEEE9Policy600ESC_PNS0_8NullTypeESC_SG_jN4cuda3std3__44lessISA_EESA_SF_EEvbT2_T3_T4_PT6_PT7_T5_PSO_SO_NS1_7vsmem_tEE19static_temp_storage;
	mad.lo.s32 	%r313, %r311, 40, %r312;
	st.shared.v2.u32 	[%r313], {%r460, %r461};
	st.shared.v2.u32 	[%r313+8], {%r462, %r463};
	st.shared.v2.u32 	[%r313+16], {%r464, %r465};
	st.shared.v2.u32 	[%r313+24], {%r466, %r467};
	st.shared.v2.u32 	[%r313+32], {%r468, %r469};
	bar.warp.sync 	-1;
	ld.shared.v2.u32 	{%r219, %r218}, [%r313];
	ld.shared.v2.u32 	{%r221, %r220}, [%r313+8];
	ld.shared.v2.u32 	{%r223, %r222}, [%r313+16];
	ld.shared.v2.u32 	{%r225, %r224}, [%r313+24];
	ld.shared.v2.u32 	{%r227, %r226}, [%r313+32];
	setp.ne.s32 	%p24, %r215, 0;
	@%p24 bra 	$L__BB7_45;
	st.volatile.shared.u32 	[_ZZN3cub18CUB_300001_SM_10006detail10merge_sort26DeviceMergeSortMergeKernelINS2_10policy_hubIN6thrust24THRUST_300001_SM_1000_NS6detail15normal_iteratorINS6_10device_ptrI8ColoringEEEEE9Policy600ESC_PNS0_8NullTypeESC_SG_jN4cuda3std3__44lessISA_EESA_SF_EEvbT2_T3_T4_PT6_PT7_T5_PSO_SO_NS1_7vsmem_tEE19static_temp_storage+10240], %r166;
$L__BB7_45:
	ld.param.u64 	%rd101, [_ZN3cub18CUB_300001_SM_10006detail10merge_sort26DeviceMergeSortMergeKernelINS2_10policy_hubIN6thrust24THRUST_300001_SM_1000_NS6detail15normal_iteratorINS6_10device_ptrI8ColoringEEEEE9Policy600ESC_PNS0_8NullTypeESC_SG_jN4cuda3std3__44lessISA_EESA_SF_EEvbT2_T3_T4_PT6_PT7_T5_PSO_SO_NS1_7vsmem_tE_param_4];
	bar.sync 	0;
	ld.volatile.shared.u32 	%r314, [_ZZN3cub18CUB_300001_SM_10006detail10merge_sort26DeviceMergeSortMergeKernelINS2_10policy_hubIN6thrust24THRUST_300001_SM_1000_NS6detail15normal_iteratorINS6_10device_ptrI8ColoringEEEEE9Policy600ESC_PNS0_8NullTypeESC_SG_jN4cuda3std3__44lessISA_EESA_SF_EEvbT2_T3_T4_PT6_PT7_T5_PSO_SO_NS1_7vsmem_tEE19static_temp_storage+10240];
	and.b32  	%r315, %r215, 31;
	add.s32 	%r316, %r217, %r315;
	cvt.u64.u32 	%rd49, %r316;
	cvt.u64.u32 	%rd50, %r216;
	add.s64 	%rd51, %rd49, %rd50;
	cvta.to.global.u64 	%rd52, %rd101;
	mad.lo.s64 	%rd10, %rd51, 40, %rd52;
	setp.ge.s32 	%p25, %r316, %r314;
	@%p25 bra 	$L__BB7_51;
	st.global.u32 	[%rd10], %r219;
	st.global.u32 	[%rd10+4], %r218;
	st.global.u32 	[%rd10+8], %r221;
	st.global.u32 	[%rd10+12], %r220;
	st.global.u32 	[%rd10+16], %r223;
	st.global.u32 	[%rd10+20], %r222;
	st.global.u32 	[%rd10+24], %r225;
	st.global.u32 	[%rd10+28], %r224;
	st.global.u32 	[%rd10+32], %r227;
	st.global.u32 	[%rd10+36], %r226;
	bra.uni 	$L__BB7_51;
$L__BB7_47:
	// begin inline asm
	mov.u32 %r317, %laneid;
	// end inline asm
	and.b32  	%r228, %r215, 992;
	add.s32 	%r318, %r317, %r228;
	mov.u32 	%r319, _ZZN3cub18CUB_300001_SM_10006detail10merge_sort26DeviceMergeSortMergeKernelINS2_10policy_hubIN6thrust24THRUST_300001_SM_1000_NS6detail15normal_iteratorINS6_10device_ptrI8ColoringEEEEE9Policy600ESC_PNS0_8NullTypeESC_SG_jN4cuda3std3__44lessISA_EESA_SF_EEvbT2_T3_T4_PT6_PT7_T5_PSO_SO_NS1_7vsmem_tEE19static_temp_storage;
	mad.lo.s32 	%r320, %r318, 40, %r319;
	st.shared.v2.u32 	[%r320], {%r460, %r461};
	st.shared.v2.u32 	[%r320+8], {%r462, %r463};
	st.shared.v2.u32 	[%r320+16], {%r464, %r465};
	st.shared.v2.u32 	[%r320+24], {%r466, %r467};
	st.shared.v2.u32 	[%r320+32], {%r468, %r469};
	bar.warp.sync 	-1;
	ld.shared.v2.u32 	{%r230, %r229}, [%r320];
	ld.shared.v2.u32 	{%r232, %r231}, [%r320+8];
	ld.shared.v2.u32 	{%r234, %r233}, [%r320+16];
	ld.shared.v2.u32 	{%r236, %r235}, [%r320+24];
	ld.shared.v2.u32 	{%r238, %r237}, [%r320+32];
	setp.ne.s32 	%p26, %r215, 0;
	@%p26 bra 	$L__BB7_49;
	st.volatile.shared.u32 	[_ZZN3cub18CUB_300001_SM_10006detail10merge_sort26DeviceMergeSortMergeKernelINS2_10policy_hubIN6thrust24THRUST_300001_SM_1000_NS6detail15normal_iteratorINS6_10device_ptrI8ColoringEEEEE9Policy600ESC_PNS0_8NullTypeESC_SG_jN4cuda3std3__44lessISA_EESA_SF_EEvbT2_T3_T4_PT6_PT7_T5_PSO_SO_NS1_7vsmem_tEE19static_temp_storage+10240], %r166;
$L__BB7_49:
	bar.sync 	0;
	ld.volatile.shared.u32 	%r321, [_ZZN3cub18CUB_300001_SM_10006detail10merge_sort26DeviceMergeSortMergeKernelINS2_10policy_hubIN6thrust24THRUST_300001_SM_1000_NS6detail15normal_iteratorINS6_10device_ptrI8ColoringEEEEE9Policy600ESC_PNS0_8NullTypeESC_SG_jN4cuda3std3__44lessISA_EESA_SF_EEvbT2_T3_T4_PT6_PT7_T5_PSO_SO_NS1_7vsmem_tEE19static_temp_storage+10240];
	and.b32  	%r322, %r215, 31;
	cvt.u64.u32 	%rd53, %r228;
	cvt.u64.u32 	%rd54, %r216;
	add.s64 	%rd55, %rd54, %rd53;
	cvt.u64.u32 	%rd56, %r322;
	add.s64 	%rd57, %rd55, %rd56;
	mad.lo.s64 	%rd11, %rd57, 40, %rd5;
	add.s32 	%r323, %r228, %r322;
	setp.ge.s32 	%p27, %r323, %r321;
	@%p27 bra 	$L__BB7_51;
	st.global.u32 	[%rd11], %r230;
	st.global.u32 	[%rd11+4], %r229;
	st.global.u32 	[%rd11+8], %r232;
	st.global.u32 	[%rd11+12], %r231;
	st.global.u32 	[%rd11+16], %r234;
	st.global.u32 	[%rd11+20], %r233;
	st.global.u32 	[%rd11+24], %r236;
	st.global.u32 	[%rd11+28], %r235;
	st.global.u32 	[%rd11+32], %r238;
	st.global.u32 	[%rd11+36], %r237;
$L__BB7_51:
	ret;

}
	// .globl	_ZN3cub18CUB_300001_SM_10006detail10merge_sort30DeviceMergeSortBlockSortKernelINS2_10policy_hubIN6thrust24THRUST_300001_SM_1000_NS6detail15normal_iteratorINS6_10device_ptrI8ColoringEEEEE9Policy600ESC_PNS0_8NullTypeESC_SG_mN4cuda3std3__44lessISA_EESA_SF_EEvbT0_T1_T2_T3_T4_PT6_PT7_T5_NS1_7vsmem_tE
.visible .entry _ZN3cub18CUB_300001_SM_10006detail10merge_sort30DeviceMergeSortBlockSortKernelINS2_10policy_hubIN6thrust24THRUST_300001_SM_1000_NS6detail15normal_iteratorINS6_10device_ptrI8ColoringEEEEE9Policy600ESC_PNS0_8NullTypeESC_SG_mN4cuda3std3__44lessISA_EESA_SF_EEvbT0_T1_T2_T3_T4_PT6_PT7_T5_NS1_7vsmem_tE(
	.param .u8 _ZN3cub18CUB_300001_SM_10006detail10merge_sort30DeviceMergeSortBlockSortKernelINS2_10policy_hubIN6thrust24THRUST_300001_SM_1000_NS6detail15normal_iteratorINS6_10device_ptrI8ColoringEEEEE9Policy600ESC_PNS0_8NullTypeESC_SG_mN4cuda3std3__44lessISA_EESA_SF_EEvbT0_T1_T2_T3_T4_PT6_PT7_T5_NS1_7vsmem_tE_param_0,
	.param .align 8 .b8 _ZN3cub18CUB_300001_SM_10006detail10merge_sort30DeviceMergeSortBlockSortKernelINS2_10policy_hubIN6thrust24THRUST_300001_SM_1000_NS6detail15normal_iteratorINS6_10device_ptrI8ColoringEEEEE9Policy600ESC_PNS0_8NullTypeESC_SG_mN4cuda3std3__44lessISA_EESA_SF_EEvbT0_T1_T2_T3_T4_PT6_PT7_T5_NS1_7vsmem_tE_param_1[8],
	.param .u64 .ptr .align 1 _ZN3cub18CUB_300001_SM_10006detail10merge_sort30DeviceMergeSortBlockSortKernelINS2_10policy_hubIN6thrust24THRUST_300001_SM_1000_NS6detail15normal_iteratorINS6_10device_ptrI8ColoringEEEEE9Policy600ESC_PNS0_8NullTypeESC_SG_mN4cuda3std3__44lessISA_EESA_SF_EEvbT0_T1_T2_T3_T4_PT6_PT7_T5_NS1_7vsmem_tE_param_2,
	.param .align 8 .b8 _ZN3cub18CUB_300001_SM_10006detail10merge_sort30DeviceMergeSortBlockSortKernelINS2_10policy_hubIN6thrust24THRUST_300001_SM_1000_NS6detail15normal_iteratorINS6_10device_ptrI8ColoringEEEEE9Policy600ESC_PNS0_8NullTypeESC_SG_mN4cuda3std3__44lessISA_EESA_SF_EEvbT0_T1_T2_T3_T4_PT6_PT7_T5_NS1_7vsmem_tE_param_3[8],
	.param .u64 .ptr .align 1 _ZN3cub18CUB_300001_SM_10006detail10merge_sort30DeviceMergeSortBlockSortKernelINS2_10policy_hubIN6thrust24THRUST_300001_SM_1000_NS6detail15normal_iteratorINS6_10device_ptrI8ColoringEEEEE9Policy600ESC_PNS0_8NullTypeESC_SG_mN4cuda3std3__44lessISA_EESA_SF_EEvbT0_T1_T2_T3_T4_PT6_PT7_T5_NS1_7vsmem_tE_param_4,
	.param .u64 _ZN3cub18CUB_300001_SM_10006detail10merge_sort30DeviceMergeSortBlockSortKernelINS2_10policy_hubIN6thrust24THRUST_300001_SM_1000_NS6detail15normal_iteratorINS6_10device_ptrI8ColoringEEEEE9Policy600ESC_PNS0_8NullTypeESC_SG_mN4cuda3std3__44lessISA_EESA_SF_EEvbT0_T1_T2_T3_T4_PT6_PT7_T5_NS1_7vsmem_tE_param_5,
	.param .u64 .ptr .align 1 _ZN3cub18CUB_300001_SM_10006detail10merge_sort30DeviceMergeSortBlockSortKernelINS2_10policy_hubIN6thrust24THRUST_300001_SM_1000_NS6detail15normal_iteratorINS6_10device_ptrI8ColoringEEEEE9Policy600ESC_PNS0_8NullTypeESC_SG_mN4cuda3std3__44lessISA_EESA_SF_EEvbT0_T1_T2_T3_T4_PT6_PT7_T5_NS1_7vsmem_tE_param_6,
	.param .u64 .ptr .align 1 _ZN3cub18CUB_300001_SM_10006detail10merge_sort30DeviceMergeSortBlockSortKernelINS2_10policy_hubIN6thrust24THRUST_300001_SM_1000_NS6detail15normal_iteratorINS6_10device_ptrI8ColoringEEEEE9Policy600ESC_PNS0_8NullTypeESC_SG_mN4cuda3std3__44lessISA_EESA_SF_EEvbT0_T1_T2_T3_T4_PT6_PT7_T5_NS1_7vsmem_tE_param_7,
	.param .align 1 .b8 _ZN3cub18CUB_300001_SM_10006detail10merge_sort30DeviceMergeSortBlockSortKernelINS2_10policy_hubIN6thrust24THRUST_300001_SM_1000_NS6detail15normal_iteratorINS6_10device_ptrI8ColoringEEEEE9Policy600ESC_PNS0_8NullTypeESC_SG_mN4cuda3std3__44lessISA_EESA_SF_EEvbT0_T1_T2_T3_T4_PT6_PT7_T5_NS1_7vsmem_tE_param_8[1],
	.param .align 8 .b8 _ZN3cub18CUB_300001_SM_10006detail10merge_sort30DeviceMergeSortBlockSortKernelINS2_10policy_hubIN6thrust24THRUST_300001_SM_1000_NS6detail15normal_iteratorINS6_10device_ptrI8ColoringEEEEE9Policy600ESC_PNS0_8NullTypeESC_SG_mN4cuda3std3__44lessISA_EESA_SF_EEvbT0_T1_T2_T3_T4_PT6_PT7_T5_NS1_7vsmem_tE_param_9[8]
)
.maxntid 256
{
	.local .align 4 .b8 	__local_depot8[80];
	.reg .b64 	%SP;
	.reg .b64 	%SPL;
	.reg .pred 	%p<316>;
	.reg .b16 	%rs<4>;
	.reg .b32 	%r<2010>;
	.reg .b64 	%rd<150>;
	// demoted variable
	.shared .align 16 .b8 _ZZN3cub18CUB_300001_SM_10006detail10merge_sort30DeviceMergeSortBlockSortKernelINS2_10policy_hubIN6thrust24THRUST_300001_SM_1000_NS6detail15normal_iteratorINS6_10device_ptrI8ColoringEEEEE9Policy600ESC_PNS0_8NullTypeESC_SG_mN4cuda3std3__44lessISA_EESA_SF_EEvbT0_T1_T2_T3_T4_PT6_PT7_T5_NS1_7vsmem_tEE19static_temp_storage[10288];
	mov.u64 	%SPL, __local_depot8;
	ld.param.u64 	%rd19, [_ZN3cub18CUB_300001_SM_10006detail10merge_sort30DeviceMergeSortBlockSortKernelINS2_10policy_hubIN6thrust24THRUST_300001_SM_1000_NS6detail15normal_iteratorINS6_10device_ptrI8ColoringEEEEE9Policy600ESC_PNS0_8NullTypeESC_SG_mN4cuda3std3__44lessISA_EESA_SF_EEvbT0_T1_T2_T3_T4_PT6_PT7_T5_NS1_7vsmem_tE_param_3];
	ld.param.u64 	%rd20, [_ZN3cub18CUB_300001_SM_10006detail10merge_sort30DeviceMergeSortBlockSortKernelINS2_10policy_hubIN6thrust24THRUST_300001_SM_1000_NS6detail15normal_iteratorINS6_10device_ptrI8ColoringEEEEE9Policy600ESC_PNS0_8NullTypeESC_SG_mN4cuda3std3__44lessISA_EESA_SF_EEvbT0_T1_T2_T3_T4_PT6_PT7_T5_NS1_7vsmem_tE_param_1];
	add.u64 	%rd1, %SPL, 0;
	add.u64 	%rd2, %SPL, 40;
	add.u64 	%rd3, %SPL, 0;
	add.u64 	%rd4, %SPL, 40;
	add.u64 	%rd5, %SPL, 0;
	add.u64 	%rd6, %SPL, 40;
	add.u64 	%rd7, %SPL, 0;
	add.u64 	%rd8, %SPL, 40;
	cvta.to.global.u64 	%rd9, %rd20;
	cvta.to.global.u64 	%rd10, %rd19;
	mov.u32 	%r904, %ctaid.x;
	cvt.u64.u32 	%rd29, %r904;
	mov.u32 	%r905, %nctaid.x;
	cvt.u64.u32 	%rd30, %r905;
	mul.wide.u32 	%rd11, %r904, 256;
	add.s64 	%rd31, %rd30, -1;
	setp.le.u64 	%p15, %rd31, %rd29;
	@%p15 bra 	$L__BB8_98;
	// begin inline asm
	griddepcontrol.wait;
	// end inline asm
	mov.u32 	%r1, %tid.x;
	and.b32  	%r2, %r1, 31;
	and.b32  	%r1309, %r1, 992;
	or.b32  	%r1310, %r1309, %r2;
	cvt.u64.u32 	%rd89, %r1310;
	add.s64 	%rd12, %rd11, %rd89;
	mad.lo.s64 	%rd90, %rd12, 40, %rd9;
	ld.global.u32 	%r1311, [%rd90];
	ld.global.u32 	%r1312, [%rd90+4];
	ld.global.u32 	%r1313, [%rd90+8];
	ld.global.u32 	%r1314, [%rd90+12];
	ld.global.u32 	%r1315, [%rd90+16];
	ld.global.u32 	%r1316, [%rd90+20];
	ld.global.u32 	%r1317, [%rd90+24];
	ld.global.u32 	%r1318, [%rd90+28];
	ld.global.u32 	%r1319, [%rd90+32];
	ld.global.u32 	%r1320, [%rd90+36];
	// begin inline asm
	mov.u32 %r1308, %laneid;
	// end inline asm
	add.s32 	%r1321, %r1308, %r1309;
	mov.u32 	%r1322, _ZZN3cub18CUB_300001_SM_10006detail10merge_sort30DeviceMergeSortBlockSortKernelINS2_10policy_hubIN6thrust24THRUST_300001_SM_1000_NS6detail15normal_iteratorINS6_10device_ptrI8ColoringEEEEE9Policy600ESC_PNS0_8NullTypeESC_SG_mN4cuda3std3__44lessISA_EESA_SF_EEvbT0_T1_T2_T3_T4_PT6_PT7_T5_NS1_7vsmem_tEE19static_temp_storage;
	mad.lo.s32 	%r3, %r1321, 40, %r1322;
	st.shared.v2.u32 	[%r3], {%r1311, %r1312};
	st.shared.v2.u32 	[%r3+8], {%r1313, %r1314};
	st.shared.v2.u32 	[%r3+16], {%r1315, %r1316};
	st.shared.v2.u32 	[%r3+24], {%r1317, %r1318};
	st.shared.v2.u32 	[%r3+32], {%r1319, %r1320};
	bar.warp.sync 	-1;
	ld.shared.v2.u32 	{%r1323, %r1324}, [%r3];
	ld.shared.v2.u32 	{%r1325, %r1326}, [%r3+8];
	ld.shared.v2.u32 	{%r1327, %r1328}, [%r3+16];
	ld.shared.v2.u32 	{%r1329, %r1330}, [%r3+24];
	ld.shared.v2.u32 	{%r1331, %r1332}, [%r3+32];
	bar.sync 	0;
	// begin inline asm
	griddepcontrol.launch_dependents;
	// end inline asm
	mad.lo.s32 	%r4, %r1, 40, %r1322;
	bar.sync 	0;
	st.shared.v2.u32 	[%r4], {%r1323, %r1324};
	st.shared.v2.u32 	[%r4+8], {%r1325, %r1326};
	st.shared.v2.u32 	[%r4+16], {%r1327, %r1328};
	st.shared.v2.u32 	[%r4+24], {%r1329, %r1330};
	st.shared.v2.u32 	[%r4+32], {%r1331, %r1332};
	bar.sync 	0;
	and.b32  	%r1333, %r1, 1022;
	and.b32  	%r5, %r1, 1;
	min.u32 	%r6, %r1333, 256;
	min.u32 	%r7, %r1333, 255;
	add.s32 	%r1334, %r7, 1;
	min.u32 	%r1335, %r1333, 254;
	add.s32 	%r8, %r1335, 2;
	sub.s32 	%r1336, %r1334, %r6;
	sub.s32 	%r1337, %r8, %r1334;
	setp.lt.s32 	%p162, %r5, %r1337;
	sub.s32 	%r1338, %r5, %r1337;
	selp.b32 	%r1748, 0, %r1338, %p162;
	min.s32 	%r1744, %r1336, %r5;
	setp.ge.s32 	%p163, %r1748, %r1744;
	@%p163 bra 	$L__BB8_6;
$L__BB8_2:
	mov.u32 	%r11, %r1744;
	sub.s32 	%r1340, %r11, %r1748;
	shr.u32 	%r1341, %r1340, 31;
	add.s32 	%r1342, %r1340, %r1341;
	shr.s32 	%r1343, %r1342, 1;
	add.s32 	%r13, %r1343, %r1748;
	add.s32 	%r1344, %r13, %r6;
	mad.lo.s32 	%r1346, %r1344, 40, %r1322;
	ld.shared.v2.u32 	{%r1347, %r1348}, [%r1346];
	ld.shared.v2.u32 	{%r1349, %r1350}, [%r1346+8];
	ld.shared.v2.u32 	{%r1351, %r1352}, [%r1346+16];
	ld.shared.v2.u32 	{%r1353, %r1354}, [%r1346+24];
	ld.shared.v2.u32 	{%r1355, %r1356}, [%r1346+32];
	st.local.u32 	[%rd7], %r1347;
	st.local.u32 	[%rd7+4], %r1348;
	st.local.u32 	[%rd7+8], %r1349;
	st.local.u32 	[%rd7+12], %r1350;
	st.local.u32 	[%rd7+16], %r1351;
	st.local.u32 	[%rd7+20], %r1352;
	st.local.u32 	[%rd7+24], %r1353;
	st.local.u32 	[%rd7+28], %r1354;
	st.local.u32 	[%rd7+32], %r1355;
	st.local.u32 	[%rd7+36], %r1356;
	not.b32 	%r1357, %r13;
	add.s32 	%r1358, %r7, %r5;
	add.s32 	%r1359, %r1358, %r1357;
	mad.lo.s32 	%r1360, %r1359, 40, %r1322;
	ld.shared.v2.u32 	{%r1361, %r1362}, [%r1360+40];
	ld.shared.v2.u32 	{%r1363, %r1364}, [%r1360+48];
	ld.shared.v2.u32 	{%r1365, %r1366}, [%r1360+56];
	ld.shared.v2.u32 	{%r1367, %r1368}, [%r1360+64];
	ld.shared.v2.u32 	{%r1369, %r1370}, [%r1360+72];
	st.local.u32 	[%rd8], %r1361;
	st.local.u32 	[%rd8+4], %r1362;
	st.local.u32 	[%rd8+8], %r1363;
	st.local.u32 	[%rd8+12], %r1364;
	st.local.u32 	[%rd8+16], %r1365;
	st.local.u32 	[%rd8+20], %r1366;
	st.local.u32 	[%rd8+24], %r1367;
	st.local.u32 	[%rd8+28], %r1368;
	st.local.u32 	[%rd8+32], %r1369;
	st.local.u32 	[%rd8+36], %r1370;
	mov.b32 	%r1746, 0;
$L__BB8_3:
	mul.wide.u32 	%rd91, %r1746, 4;
	add.s64 	%rd92, %rd8, %rd91;
	ld.local.u32 	%r15, [%rd92];
	add.s64 	%rd93, %rd7, %rd91;
	ld.local.u32 	%r16, [%rd93];
	setp.lt.s32 	%p164, %r15, %r16;
	mov.u32 	%r1744, %r13;
	@%p164 bra 	$L__BB8_5;
	setp.le.s32 	%p165, %r15, %r16;
	add.s32 	%r17, %r1746, 1;
	setp.lt.u32 	%p166, %r1746, 9;
	and.pred  	%p167, %p165, %p166;
	mov.u32 	%r1746, %r17;
	mov.u32 	%r1744, %r11;
	@%p167 bra 	$L__BB8_3;
$L__BB8_5:
	setp.lt.s32 	%p168, %r15, %r16;
	add.s32 	%r1371, %r13, 1;
	selp.b32 	%r1748, %r1748, %r1371, %p168;
	setp.lt.s32 	%p169, %r1748, %r1744;
	@%p169 bra 	$L__BB8_2;
$L__BB8_6:
	add.s32 	%r21, %r1748, %r6;
	add.s32 	%r1372, %r7, %r5;
	sub.s32 	%r1373, %r1372, %r1748;
	add.s32 	%r1374, %r1373, 1;
	mov.u32 	%r1375, _ZZN3cub18CUB_300001_SM_10006detail10merge_sort30DeviceMergeSortBlockSortKernelINS2_10policy_hubIN6thrust24THRUST_300001_SM_1000_NS6detail15normal_iteratorINS6_10device_ptrI8ColoringEEEEE9Policy600ESC_PNS0_8NullTypeESC_SG_mN4cuda3std3__44lessISA_EESA_SF_EEvbT0_T1_T2_T3_T4_PT6_PT7_T5_NS1_7vsmem_tEE19static_temp_storage;
	mad.lo.s32 	%r22, %r21, 40, %r1375;
	ld.shared.v2.u32 	{%r23, %r24}, [%r22];
	ld.shared.v2.u32 	{%r25, %r26}, [%r22+8];
	ld.shared.v2.u32 	{%r27, %r28}, [%r22+16];
	ld.shared.v2.u32 	{%r29, %r30}, [%r22+24];
	ld.shared.v2.u32 	{%r31, %r32}, [%r22+32];
	st.local.u32 	[%rd5], %r23;
	st.local.u32 	[%rd5+4], %r24;
	st.local.u32 	[%rd5+8], %r25;
	st.local.u32 	[%rd5+12], %r26;
	st.local.u32 	[%rd5+16], %r27;
	st.local.u32 	[%rd5+20], %r28;
	st.local.u32 	[%rd5+24], %r29;
	st.local.u32 	[%rd5+28], %r30;
	st.local.u32 	[%rd5+32], %r31;
	st.local.u32 	[%rd5+36], %r32;
	mad.lo.s32 	%r1376, %r1373, 40, %r1375;
	ld.shared.v2.u32 	{%r33, %r34}, [%r1376+40];
	ld.shared.v2.u32 	{%r35, %r36}, [%r1376+48];
	ld.shared.v2.u32 	{%r37, %r38}, [%r1376+56];
	ld.shared.v2.u32 	{%r39, %r40}, [%r1376+64];
	ld.shared.v2.u32 	{%r41, %r42}, [%r1376+72];
	st.local.u32 	[%rd6], %r33;
	st.local.u32 	[%rd6+4], %r34;
	st.local.u32 	[%rd6+8], %r35;
	st.local.u32 	[%rd6+12], %r36;
	st.local.u32 	[%rd6+16], %r37;
	st.local.u32 	[%rd6+20], %r38;
	st.local.u32 	[%rd6+24], %r39;
	st.local.u32 	[%rd6+28], %r40;
	st.local.u32 	[%rd6+32], %r41;
	st.local.u32 	[%rd6+36], %r42;
	setp.ge.s32 	%p171, %r1374, %r8;
	mov.pred 	%p170, 0;
	mov.u32 	%r1750, %r23;
	mov.u32 	%r1751, %r24;
	mov.u32 	%r1752, %r25;
	mov.u32 	%r1753, %r26;
	mov.u32 	%r1754, %r27;
	mov.u32 	%r1755, %r28;
	mov.u32 	%r1756, %r29;
	mov.u32 	%r1757, %r30;
	mov.u32 	%r1758, %r31;
	mov.u32 	%r1759, %r32;
	mov.pred 	%p302, %p170;
	@%p171 bra 	$L__BB8_11;
	setp.gt.s32 	%p173, %r21, %r7;
	mov.pred 	%p172, -1;
	mov.u32 	%r1750, %r33;
	mov.u32 	%r1751, %r34;
	mov.u32 	%r1752, %r35;
	mov.u32 	%r1753, %r36;
	mov.u32 	%r1754, %r37;
	mov.u32 	%r1755, %r38;
	mov.u32 	%r1756, %r39;
	mov.u32 	%r1757, %r40;
	mov.u32 	%r1758, %r41;
	mov.u32 	%r1759, %r42;
	mov.pred 	%p302, %p172;
	@%p173 bra 	$L__BB8_11;
	mov.b32 	%r1749, 0;
$L__BB8_9:
	mul.wide.u32 	%rd94, %r1749, 4;
	add.s64 	%rd95, %rd6, %rd94;
	ld.local.u32 	%r44, [%rd95];
	add.s64 	%rd96, %rd5, %rd94;
	ld.local.u32 	%r45, [%rd96];
	setp.lt.s32 	%p175, %r44, %r45;
	mov.u32 	%r1750, %r33;
	mov.u32 	%r1751, %r34;
	mov.u32 	%r1752, %r35;
	mov.u32 	%r1753, %r36;
	mov.u32 	%r1754, %r37;
	mov.u32 	%r1755, %r38;
	mov.u32 	%r1756, %r39;
	mov.u32 	%r1757, %r40;
	mov.u32 	%r1758, %r41;
	mov.u32 	%r1759, %r42;
	mov.pred 	%p302, %p172;
	@%p175 bra 	$L__BB8_11;
	setp.le.s32 	%p177, %r44, %r45;
	add.s32 	%r46, %r1749, 1;
	setp.lt.u32 	%p178, %r1749, 9;
	and.pred  	%p179, %p177, %p178;
	mov.u32 	%r1749, %r46;
	mov.u32 	%r1750, %r23;
	mov.u32 	%r1751, %r24;
	mov.u32 	%r1752, %r25;
	mov.u32 	%r1753, %r26;
	mov.u32 	%r1754, %r27;
	mov.u32 	%r1755, %r28;
	mov.u32 	%r1756, %r29;
	mov.u32 	%r1757, %r30;
	mov.u32 	%r1758, %r31;
	mov.u32 	%r1759, %r32;
	mov.pred 	%p302, %p170;
	@%p179 bra 	$L__BB8_9;
$L__BB8_11:
	@%p302 bra 	$L__BB8_13;
	ld.shared.v2.u32 	{%r1378, %r1379}, [%r22+40];
	ld.shared.v2.u32 	{%r1380, %r1381}, [%r22+48];
	st.local.u32 	[%rd5], %r1378;
	st.local.u32 	[%rd5+4], %r1379;
	st.local.u32 	[%rd5+8], %r1380;
	st.local.u32 	[%rd5+12], %r1381;
$L__BB8_13:
	bar.sync 	0;
	st.shared.v2.u32 	[%r4], {%r1750, %r1751};
	st.shared.v2.u32 	[%r4+8], {%r1752, %r1753};
	st.shared.v2.u32 	[%r4+16], {%r1754, %r1755};
	st.shared.v2.u32 	[%r4+24], {%r1756, %r1757};
	st.shared.v2.u32 	[%r4+32], {%r1758, %r1759};
	bar.sync 	0;
	and.b32  	%r1382, %r1, 1020;
	and.b32  	%r57, %r1, 3;
	min.u32 	%r58, %r1382, 256;
	min.u32 	%r59, %r1382, 254;
	add.s32 	%r60, %r59, 2;
	min.u32 	%r1383, %r1382, 252;
	add.s32 	%r61, %r1383, 4;
	sub.s32 	%r1384, %r60, %r58;
	sub.s32 	%r1385, %r61, %r60;
	setp.lt.s32 	%p180, %r57, %r1385;
	sub.s32 	%r1386, %r57, %r1385;
	selp.b32 	%r1764, 0, %r1386, %p180;
	min.s32 	%r1760, %r1384, %r57;
	setp.ge.s32 	%p181, %r1764, %r1760;
	@%p181 bra 	$L__BB8_18;
$L__BB8_14:
	mov.u32 	%r64, %r1760;
	sub.s32 	%r1388, %r64, %r1764;
	shr.u32 	%r1389, %r1388, 31;
	add.s32 	%r1390, %r1388, %r1389;
	shr.s32 	%r1391, %r1390, 1;
	add.s32 	%r66, %r1391, %r1764;
	add.s32 	%r1392, %r66, %r58;
	mov.u32 	%r1393, _ZZN3cub18CUB_300001_SM_10006detail10merge_sort30DeviceMergeSortBlockSortKernelINS2_10policy_hubIN6thrust24THRUST_300001_SM_1000_NS6detail15normal_iteratorINS6_10device_ptrI8ColoringEEEEE9Policy600ESC_PNS0_8NullTypeESC_SG_mN4cuda3std3__44lessISA_EESA_SF_EEvbT0_T1_T2_T3_T4_PT6_PT7_T5_NS1_7vsmem_tEE19static_temp_storage;
	mad.lo.s32 	%r1394, %r1392, 40, %r1393;
	ld.shared.v2.u32 	{%r1395, %r1396}, [%r1394];
	ld.shared.v2.u32 	{%r1397, %r1398}, [%r1394+8];
	ld.shared.v2.u32 	{%r1399, %r1400}, [%r1394+16];
	ld.shared.v2.u32 	{%r1401, %r1402}, [%r1394+24];
	ld.shared.v2.u32 	{%r1403, %r1404}, [%r1394+32];
	st.local.u32 	[%rd7], %r1395;
	st.local.u32 	[%rd7+4], %r1396;
	st.local.u32 	[%rd7+8], %r1397;
	st.local.u32 	[%rd7+12], %r1398;
	st.local.u32 	[%rd7+16], %r1399;
	st.local.u32 	[%rd7+20], %r1400;
	st.local.u32 	[%rd7+24], %r1401;
	st.local.u32 	[%rd7+28], %r1402;
	st.local.u32 	[%rd7+32], %r1403;
	st.local.u32 	[%rd7+36], %r1404;
	not.b32 	%r1405, %r66;
	add.s32 	%r1406, %r59, %r57;
	add.s32 	%r1407, %r1406, %r1405;
	mad.lo.s32 	%r1408, %r1407, 40, %r1393;
	ld.shared.v2.u32 	{%r1409, %r1410}, [%r1408+80];
	ld.shared.v2.u32 	{%r1411, %r1412}, [%r1408+88];
	ld.shared.v2.u32 	{%r1413, %r1414}, [%r1408+96];
	ld.shared.v2.u32 	{%r1415, %r1416}, [%r1408+104];
	ld.shared.v2.u32 	{%r1417, %r1418}, [%r1408+112];
	st.local.u32 	[%rd8], %r1409;
	st.local.u32 	[%rd8+4], %r1410;
	st.local.u32 	[%rd8+8], %r1411;
	st.local.u32 	[%rd8+12], %r1412;
	st.local.u32 	[%rd8+16], %r1413;
	st.local.u32 	[%rd8+20], %r1414;
	st.local.u32 	[%rd8+24], %r1415;
	st.local.u32 	[%rd8+28], %r1416;
	st.local.u32 	[%rd8+32], %r1417;
	st.local.u32 	[%rd8+36], %r1418;
	mov.b32 	%r1762, 0;
$L__BB8_15:
	mul.wide.u32 	%rd97, %r1762, 4;
	add.s64 	%rd98, %rd8, %rd97;
	ld.local.u32 	%r68, [%rd98];
	add.s64 	%rd99, %rd7, %rd97;
	ld.local.u32 	%r69, [%rd99];
	setp.lt.s32 	%p182, %r68, %r69;
	mov.u32 	%r1760, %r66;
	@%p182 bra 	$L__BB8_17;
	setp.le.s32 	%p183, %r68, %r69;
	add.s32 	%r70, %r1762, 1;
	setp.lt.u32 	%p184, %r1762, 9;
	and.pred  	%p185, %p183, %p184;
	mov.u32 	%r1762, %r70;
	mov.u32 	%r1760, %r64;
	@%p185 bra 	$L__BB8_15;
$L__BB8_17:
	setp.lt.s32 	%p186, %r68, %r69;
	add.s32 	%r1419, %r66, 1;
	selp.b32 	%r1764, %r1764, %r1419, %p186;
	setp.lt.s32 	%p187, %r1764, %r1760;
	@%p187 bra 	$L__BB8_14;
$L__BB8_18:
	add.s32 	%r74, %r1764, %r58;
	add.s32 	%r1420, %r60, %r57;
	sub.s32 	%r1421, %r1420, %r1764;
	add.s32 	%r1422, %r59, %r57;
	sub.s32 	%r1423, %r1422, %r1764;
	mov.u32 	%r1424, _ZZN3cub18CUB_300001_SM_10006detail10merge_sort30DeviceMergeSortBlockSortKernelINS2_10policy_hubIN6thrust24THRUST_300001_SM_1000_NS6detail15normal_iteratorINS6_10device_ptrI8ColoringEEEEE9Policy600ESC_PNS0_8NullTypeESC_SG_mN4cuda3std3__44lessISA_EESA_SF_EEvbT0_T1_T2_T3_T4_PT6_PT7_T5_NS1_7vsmem_tEE19static_temp_storage;
	mad.lo.s32 	%r75, %r74, 40, %r1424;
	ld.shared.v2.u32 	{%r76, %r77}, [%r75];
	ld.shared.v2.u32 	{%r78, %r79}, [%r75+8];
	ld.shared.v2.u32 	{%r80, %r81}, [%r75+16];
	ld.shared.v2.u32 	{%r82, %r83}, [%r75+24];
	ld.shared.v2.u32 	{%r84, %r85}, [%r75+32];
	st.local.u32 	[%rd5], %r76;
	st.local.u32 	[%rd5+4], %r77;
	st.local.u32 	[%rd5+8], %r78;
	st.local.u32 	[%rd5+12], %r79;
	st.local.u32 	[%rd5+16], %r80;
	st.local.u32 	[%rd5+20], %r81;
	st.local.u32 	[%rd5+24], %r82;
	st.local.u32 	[%rd5+28], %r83;
	st.local.u32 	[%rd5+32], %r84;
	st.local.u32 	[%rd5+36], %r85;
	mad.lo.s32 	%r1425, %r1423, 40, %r1424;
	ld.shared.v2.u32 	{%r86, %r87}, [%r1425+80];
	ld.shared.v2.u32 	{%r88, %r89}, [%r1425+88];
	ld.shared.v2.u32 	{%r90, %r91}, [%r1425+96];
	ld.shared.v2.u32 	{%r92, %r93}, [%r1425+104];
	ld.shared.v2.u32 	{%r94, %r95}, [%r1425+112];
	st.local.u32 	[%rd6], %r86;
	st.local.u32 	[%rd6+4], %r87;
	st.local.u32 	[%rd6+8], %r88;
	st.local.u32 	[%rd6+12], %r89;
	st.local.u32 	[%rd6+16], %r90;
	st.local.u32 	[%rd6+20], %r91;
	st.local.u32 	[%rd6+24], %r92;
	st.local.u32 	[%rd6+28], %r93;
	st.local.u32 	[%rd6+32], %r94;
	st.local.u32 	[%rd6+36], %r95;
	setp.ge.s32 	%p189, %r1421, %r61;
	mov.pred 	%p188, 0;
	mov.u32 	%r1766, %r76;
	mov.u32 	%r1767, %r77;
	mov.u32 	%r1768, %r78;
	mov.u32 	%r1769, %r79;
	mov.u32 	%r1770, %r80;
	mov.u32 	%r1771, %r81;
	mov.u32 	%r1772, %r82;
	mov.u32 	%r1773, %r83;
	mov.u32 	%r1774, %r84;
	mov.u32 	%r1775, %r85;
	mov.pred 	%p303, %p188;
	@%p189 bra 	$L__BB8_23;
	setp.ge.s32 	%p191, %r74, %r60;
	mov.pred 	%p190, -1;
	mov.u32 	%r1766, %r86;
	mov.u32 	%r1767, %r87;
	mov.u32 	%r1768, %r88;
	mov.u32 	%r1769, %r89;
	mov.u32 	%r1770, %r90;
	mov.u32 	%r1771, %r91;
	mov.u32 	%r1772, %r92;
	mov.u32 	%r1773, %r93;
	mov.u32 	%r1774, %r94;
	mov.u32 	%r1775, %r95;
	mov.pred 	%p303, %p190;
	@%p191 bra 	$L__BB8_23;
	mov.b32 	%r1765, 0;
$L__BB8_21:
	mul.wide.u32 	%rd100, %r1765, 4;
	add.s64 	%rd101, %rd6, %rd100;
	ld.local.u32 	%r97, [%rd101];
	add.s64 	%rd102, %rd5, %rd100;
	ld.local.u32 	%r98, [%rd102];
	setp.lt.s32 	%p193, %r97, %r98;
	mov.u32 	%r1766, %r86;
	mov.u32 	%r1767, %r87;
	mov.u32 	%r1768, %r88;
	mov.u32 	%r1769, %r89;
	mov.u32 	%r1770, %r90;
	mov.u32 	%r1771, %r91;
	mov.u32 	%r1772, %r92;
	mov.u32 	%r1773, %r93;
	mov.u32 	%r1774, %r94;
	mov.u32 	%r1775, %r95;
	mov.pred 	%p303, %p190;
	@%p193 bra 	$L__BB8_23;
	setp.le.s32 	%p195, %r97, %r98;
	add.s32 	%r99, %r1765, 1;
	setp.lt.u32 	%p196, %r1765, 9;
	and.pred  	%p197, %p195, %p196;
	mov.u32 	%r1765, %r99;
	mov.u32 	%r1766, %r76;
	mov.u32 	%r1767, %r77;
	mov.u32 	%r1768, %r78;
	mov.u32 	%r1769, %r79;
	mov.u32 	%r1770, %r80;
	mov.u32 	%r1771, %r81;
	mov.u32 	%r1772, %r82;
	mov.u32 	%r1773, %r83;
	mov.u32 	%r1774, %r84;
	mov.u32 	%r1775, %r85;
	mov.pred 	%p303, %p188;
	@%p197 bra 	$L__BB8_21;
$L__BB8_23:
	@%p303 bra 	$L__BB8_25;
	ld.shared.v2.u32 	{%r1427, %r1428}, [%r75+40];
	ld.shared.v2.u32 	{%r1429, %r1430}, [%r75+48];
	st.local.u32 	[%rd5], %r1427;
	st.local.u32 	[%rd5+4], %r1428;
	st.local.u32 	[%rd5+8], %r1429;
	st.local.u32 	[%rd5+12], %r1430;
$L__BB8_25:
	bar.sync 	0;
	st.shared.v2.u32 	[%r4], {%r1766, %r1767};
	st.shared.v2.u32 	[%r4+8], {%r1768, %r1769};
	st.shared.v2.u32 	[%r4+16], {%r1770, %r1771};
	st.shared.v2.u32 	[%r4+24], {%r1772, %r1773};
	st.shared.v2.u32 	[%r4+32], {%r1774, %r1775};
	bar.sync 	0;
	and.b32  	%r1431, %r1, 1016;
	and.b32  	%r110, %r1, 7;
	min.u32 	%r111, %r1431, 256;
	min.u32 	%r112, %r1431, 252;
	add.s32 	%r113, %r112, 4;
	min.u32 	%r1432, %r1431, 248;
	add.s32 	%r114, %r1432, 8;
	sub.s32 	%r1433, %r113, %r111;
	sub.s32 	%r1434, %r114, %r113;
	setp.lt.s32 	%p198, %r110, %r1434;
	sub.s32 	%r1435, %r110, %r1434;
	selp.b32 	%r1780, 0, %r1435, %p198;
	min.s32 	%r1776, %r1433, %r110;
	setp.ge.s32 	%p199, %r1780, %r1776;
	@%p199 bra 	$L__BB8_30;
$L__BB8_26:
	mov.u32 	%r117, %r1776;
	sub.s32 	%r1437, %r117, %r1780;
	shr.u32 	%r1438, %r1437, 31;
	add.s32 	%r1439, %r1437, %r1438;
	shr.s32 	%r1440, %r1439, 1;
	add.s32 	%r119, %r1440, %r1780;
	add.s32 	%r1441, %r119, %r111;
	mov.u32 	%r1442, _ZZN3cub18CUB_300001_SM_10006detail10merge_sort30DeviceMergeSortBlockSortKernelINS2_10policy_hubIN6thrust24THRUST_300001_SM_1000_NS6detail15normal_iteratorINS6_10device_ptrI8ColoringEEEEE9Policy600ESC_PNS0_8NullTypeESC_SG_mN4cuda3std3__44lessISA_EESA_SF_EEvbT0_T1_T2_T3_T4_PT6_PT7_T5_NS1_7vsmem_tEE19static_temp_storage;
	mad.lo.s32 	%r1443, %r1441, 40, %r1442;
	ld.shared.v2.u32 	{%r1444, %r1445}, [%r1443];
	ld.shared.v2.u32 	{%r1446, %r1447}, [%r1443+8];
	ld.shared.v2.u32 	{%r1448, %r1449}, [%r1443+16];
	ld.shared.v2.u32 	{%r1450, %r1451}, [%r1443+24];
	ld.shared.v2.u32 	{%r1452, %r1453}, [%r1443+32];
	st.local.u32 	[%rd7], %r1444;
	st.local.u32 	[%rd7+4], %r1445;
	st.local.u32 	[%rd7+8], %r1446;
	st.local.u32 	[%rd7+12], %r1447;
	st.local.u32 	[%rd7+16], %r1448;
	st.local.u32 	[%rd7+20], %r1449;
	st.local.u32 	[%rd7+24], %r1450;
	st.local.u32 	[%rd7+28], %r1451;
	st.local.u32 	[%rd7+32], %r1452;
	st.local.u32 	[%rd7+36], %r1453;
	not.b32 	%r1454, %r119;
	add.s32 	%r1455, %r112, %r110;
	add.s32 	%r1456, %r1455, %r1454;
	mad.lo.s32 	%r1457, %r1456, 40, %r1442;
	ld.shared.v2.u32 	{%r1458, %r1459}, [%r1457+160];
	ld.shared.v2.u32 	{%r1460, %r1461}, [%r1457+168];
	ld.shared.v2.u32 	{%r1462, %r1463}, [%r1457+176];
	ld.shared.v2.u32 	{%r1464, %r1465}, [%r1457+184];
	ld.shared.v2.u32 	{%r1466, %r1467}, [%r1457+192];
	st.local.u32 	[%rd8], %r1458;
	st.local.u32 	[%rd8+4], %r1459;
	st.local.u32 	[%rd8+8], %r1460;
	st.local.u32 	[%rd8+12], %r1461;
	st.local.u32 	[%rd8+16], %r1462;
	st.local.u32 	[%rd8+20], %r1463;
	st.local.u32 	[%rd8+24], %r1464;
	st.local.u32 	[%rd8+28], %r1465;
	st.local.u32 	[%rd8+32], %r1466;
	st.local.u32 	[%rd8+36], %r1467;
	mov.b32 	%r1778, 0;
$L__BB8_27:
	mul.wide.u32 	%rd103, %r1778, 4;
	add.s64 	%rd104, %rd8, %rd103;
	ld.local.u32 	%r121, [%rd104];
	add.s64 	%rd105, %rd7, %rd103;
	ld.local.u32 	%r122, [%rd105];
	setp.lt.s32 	%p200, %r121, %r122;
	mov.u32 	%r1776, %r119;
	@%p200 bra 	$L__BB8_29;
	setp.le.s32 	%p201, %r121, %r122;
	add.s32 	%r123, %r1778, 1;
	setp.lt.u32 	%p202, %r1778, 9;
	and.pred  	%p203, %p201, %p202;
	mov.u32 	%r1778, %r123;
	mov.u32 	%r1776, %r117;
	@%p203 bra 	$L__BB8_27;
$L__BB8_29:
	setp.lt.s32 	%p204, %r121, %r122;
	add.s32 	%r1468, %r119, 1;
	selp.b32 	%r1780, %r1780, %r1468, %p204;
	setp.lt.s32 	%p205, %r1780, %r1776;
	@%p205 bra 	$L__BB8_26;
$L__BB8_30:
	add.s32 	%r127, %r1780, %r111;
	add.s32 	%r1469, %r113, %r110;
	sub.s32 	%r1470, %r1469, %r1780;
	add.s32 	%r1471, %r112, %r110;
	sub.s32 	%r1472, %r1471, %r1780;
	mov.u32 	%r1473, _ZZN3cub18CUB_300001_SM_10006detail10merge_sort30DeviceMergeSortBlockSortKernelINS2_10policy_hubIN6thrust24THRUST_300001_SM_1000_NS6detail15normal_iteratorINS6_10device_ptrI8ColoringEEEEE9Policy600ESC_PNS0_8NullTypeESC_SG_mN4cuda3std3__44lessISA_EESA_SF_EEvbT0_T1_T2_T3_T4_PT6_PT7_T5_NS1_7vsmem_tEE19static_temp_storage;
	mad.lo.s32 	%r128, %r127, 40, %r1473;
	ld.shared.v2.u32 	{%r129, %r130}, [%r128];
	ld.shared.v2.u32 	{%r131, %r132}, [%r128+8];
	ld.shared.v2.u32 	{%r133, %r134}, [%r128+16];
	ld.shared.v2.u32 	{%r135, %r136}, [%r128+24];
	ld.shared.v2.u32 	{%r137, %r138}, [%r128+32];
	st.local.u32 	[%rd5], %r129;
	st.local.u32 	[%rd5+4], %r130;
	st.local.u32 	[%rd5+8], %r131;
	st.local.u32 	[%rd5+12], %r132;
	st.local.u32 	[%rd5+16], %r133;
	st.local.u32 	[%rd5+20], %r134;
	st.local.u32 	[%rd5+24], %r135;
	st.local.u32 	[%rd5+28], %r136;
	st.local.u32 	[%rd5+32], %r137;
	st.local.u32 	[%rd5+36], %r138;
	mad.lo.s32 	%r1474, %r1472, 40, %r1473;
	ld.shared.v2.u32 	{%r139, %r140}, [%r1474+160];
	ld.shared.v2.u32 	{%r141, %r142}, [%r1474+168];
	ld.shared.v2.u32 	{%r143, %r144}, [%r1474+176];
	ld.shared.v2.u32 	{%r145, %r146}, [%r1474+184];
	ld.shared.v2.u32 	{%r147, %r148}, [%r1474+192];
	st.local.u32 	[%rd6], %r139;
	st.local.u32 	[%rd6+4], %r140;
	st.local.u32 	[%rd6+8], %r141;
	st.local.u32 	[%rd6+12], %r142;
	st.local.u32 	[%rd6+16], %r143;
	st.local.u32 	[%rd6+20], %r144;
	st.local.u32 	[%rd6+24], %r145;
	st.local.u32 	[%rd6+28], %r146;
	st.local.u32 	[%rd6+32], %r147;
	st.local.u32 	[%rd6+36], %r148;
	setp.ge.s32 	%p207, %r1470, %r114;
	mov.pred 	%p206, 0;
	mov.u32 	%r1782, %r129;
	mov.u32 	%r1783, %r130;
	mov.u32 	%r1784, %r131;
	mov.u32 	%r1785, %r132;
	mov.u32 	%r1786, %r133;
	mov.u32 	%r1787, %r134;
	mov.u32 	%r1788, %r135;
	mov.u32 	%r1789, %r136;
	mov.u32 	%r1790, %r137;
	mov.u32 	%r1791, %r138;
	mov.pred 	%p304, %p206;
	@%p207 bra 	$L__BB8_35;
	setp.ge.s32 	%p209, %r127, %r113;
	mov.pred 	%p208, -1;
	mov.u32 	%r1782, %r139;
	mov.u32 	%r1783, %r140;
	mov.u32 	%r1784, %r141;
	mov.u32 	%r1785, %r142;
	mov.u32 	%r1786, %r143;
	mov.u32 	%r1787, %r144;
	mov.u32 	%r1788, %r145;
	mov.u32 	%r1789, %r146;
	mov.u32 	%r1790, %r147;
	mov.u32 	%r1791, %r148;
	mov.pred 	%p304, %p208;
	@%p209 bra 	$L__BB8_35;
	mov.b32 	%r1781, 0;
$L__BB8_33:
	mul.wide.u32 	%rd106, %r1781, 4;
	add.s64 	%rd107, %rd6, %rd106;
	ld.local.u32 	%r150, [%rd107];
	add.s64 	%rd108, %rd5, %rd106;
	ld.local.u32 	%r151, [%rd108];
	setp.lt.s32 	%p211, %r150, %r151;
	mov.u32 	%r1782, %r139;
	mov.u32 	%r1783, %r140;
	mov.u32 	%r1784, %r141;
	mov.u32 	%r1785, %r142;
	mov.u32 	%r1786, %r143;
	mov.u32 	%r1787, %r144;
	mov.u32 	%r1788, %r145;
	mov.u32 	%r1789, %r146;
	mov.u32 	%r1790, %r147;
	mov.u32 	%r1791, %r148;
	mov.pred 	%p304, %p208;
	@%p211 bra 	$L__BB8_35;
	setp.le.s32 	%p213, %r150, %r151;
	add.s32 	%r152, %r1781, 1;
	setp.lt.u32 	%p214, %r1781, 9;
	and.pred  	%p215, %p213, %p214;
	mov.u32 	%r1781, %r152;
	mov.u32 	%r1782, %r129;
	mov.u32 	%r1783, %r130;
	mov.u32 	%r1784, %r131;
	mov.u32 	%r1785, %r132;
	mov.u32 	%r1786, %r133;
	mov.u32 	%r1787, %r134;
	mov.u32 	%r1788, %r135;
	mov.u32 	%r1789, %r136;
	mov.u32 	%r1790, %r137;
	mov.u32 	%r1791, %r138;
	mov.pred 	%p304, %p206;
	@%p215 bra 	$L__BB8_33;
$L__BB8_35:
	@%p304 bra 	$L__BB8_37;
	ld.shared.v2.u32 	{%r1476, %r1477}, [%r128+40];
	ld.shared.v2.u32 	{%r1478, %r1479}, [%r128+48];
	st.local.u32 	[%rd5], %r1476;
	st.local.u32 	[%rd5+4], %r1477;
	st.local.u32 	[%rd5+8], %r1478;
	st.local.u32 	[%rd5+12], %r1479;
$L__BB8_37:
	bar.sync 	0;
	st.shared.v2.u32 	[%r4], {%r1782, %r1783};
	st.shared.v2.u32 	[%r4+8], {%r1784, %r1785};
	st.shared.v2.u32 	[%r4+16], {%r1786, %r1787};
	st.shared.v2.u32 	[%r4+24], {%r1788, %r1789};
	st.shared.v2.u32 	[%r4+32], {%r1790, %r1791};
	bar.sync 	0;
	and.b32  	%r1480, %r1, 1008;
	and.b32  	%r163, %r1, 15;
	min.u32 	%r164, %r1480, 256;
	min.u32 	%r165, %r1480, 248;
	add.s32 	%r166, %r165, 8;
	min.u32 	%r1481, %r1480, 240;
	add.s32 	%r167, %r1481, 16;
	sub.s32 	%r1482, %r166, %r164;
	sub.s32 	%r1483, %r167, %r166;
	setp.lt.s32 	%p216, %r163, %r1483;
	sub.s32 	%r1484, %r163, %r1483;
	selp.b32 	%r1796, 0, %r1484, %p216;
	min.s32 	%r1792, %r1482, %r163;
	setp.ge.s32 	%p217, %r1796, %r1792;
	@%p217 bra 	$L__BB8_42;
$L__BB8_38:
	mov.u32 	%r170, %r1792;
	sub.s32 	%r1486, %r170, %r1796;
	shr.u32 	%r1487, %r1486, 31;
	add.s32 	%r1488, %r1486, %r1487;
	shr.s32 	%r1489, %r1488, 1;
	add.s32 	%r172, %r1489, %r1796;
	add.s32 	%r1490, %r172, %r164;
	mov.u32 	%r1491, _ZZN3cub18CUB_300001_SM_10006detail10merge_sort30DeviceMergeSortBlockSortKernelINS2_10policy_hubIN6thrust24THRUST_300001_SM_1000_NS6detail15normal_iteratorINS6_10device_ptrI8ColoringEEEEE9Policy600ESC_PNS0_8NullTypeESC_SG_mN4cuda3std3__44lessISA_EESA_SF_EEvbT0_T1_T2_T3_T4_PT6_PT7_T5_NS1_7vsmem_tEE19static_temp_storage;
	mad.lo.s32 	%r1492, %r1490, 40, %r1491;
	ld.shared.v2.u32 	{%r1493, %r1494}, [%r1492];
	ld.shared.v2.u32 	{%r1495, %r1496}, [%r1492+8];
	ld.shared.v2.u32 	{%r1497, %r1498}, [%r1492+16];
	ld.shared.v2.u32 	{%r1499, %r1500}, [%r1492+24];
	ld.shared.v2.u32 	{%r1501, %r1502}, [%r1492+32];
	st.local.u32 	[%rd7], %r1493;
	st.local.u32 	[%rd7+4], %r1494;
	st.local.u32 	[%rd7+8], %r1495;
	st.local.u32 	[%rd7+12], %r1496;
	st.local.u32 	[%rd7+16], %r1497;
	st.local.u32 	[%rd7+20], %r1498;
	st.local.u32 	[%rd7+24], %r1499;
	st.local.u32 	[%rd7+28], %r1500;
	st.local.u32 	[%rd7+32], %r1501;
	st.local.u32 	[%rd7+36], %r1502;
	not.b32 	%r1503, %r172;
	add.s32 	%r1504, %r165, %r163;
	add.s32 	%r1505, %r1504, %r1503;
	mad.lo.s32 	%r1506, %r1505, 40, %r1491;
	ld.shared.v2.u32 	{%r1507, %r1508}, [%r1506+320];
	ld.shared.v2.u32 	{%r1509, %r1510}, [%r1506+328];
	ld.shared.v2.u32 	{%r1511, %r1512}, [%r1506+336];
	ld.shared.v2.u32 	{%r1513, %r1514}, [%r1506+344];
	ld.shared.v2.u32 	{%r1515, %r1516}, [%r1506+352];
	st.local.u32 	[%rd8], %r1507;
	st.local.u32 	[%rd8+4], %r1508;
	st.local.u32 	[%rd8+8], %r1509;
	st.local.u32 	[%rd8+12], %r1510;
	st.local.u32 	[%rd8+16], %r1511;
	st.local.u32 	[%rd8+20], %r1512;
	st.local.u32 	[%rd8+24], %r1513;
	st.local.u32 	[%rd8+28], %r1514;
	st.local.u32 	[%rd8+32], %r1515;
	st.local.u32 	[%rd8+36], %r1516;
	mov.b32 	%r1794, 0;
$L__BB8_39:
	mul.wide.u32 	%rd109, %r1794, 4;
	add.s64 	%rd110, %rd8, %rd109;
	ld.local.u32 	%r174, [%rd110];
	add.s64 	%rd111, %rd7, %rd109;
	ld.local.u32 	%r175, [%rd111];
	setp.lt.s32 	%p218, %r174, %r175;
	mov.u32 	%r1792, %r172;
	@%p218 bra 	$L__BB8_41;
	setp.le.s32 	%p219, %r174, %r175;
	add.s32 	%r176, %r1794, 1;
	setp.lt.u32 	%p220, %r1794, 9;
	and.pred  	%p221, %p219, %p220;
	mov.u32 	%r1794, %r176;
	mov.u32 	%r1792, %r170;
	@%p221 bra 	$L__BB8_39;
$L__BB8_41:
	setp.lt.s32 	%p222, %r174, %r175;
	add.s32 	%r1517, %r172, 1;
	selp.b32 	%r1796, %r1796, %r1517, %p222;
	setp.lt.s32 	%p223, %r1796, %r1792;
	@%p223 bra 	$L__BB8_38;
$L__BB8_42:
	add.s32 	%r180, %r1796, %r164;
	add.s32 	%r1518, %r166, %r163;
	sub.s32 	%r1519, %r1518, %r1796;
	add.s32 	%r1520, %r165, %r163;
	sub.s32 	%r1521, %r1520, %r1796;
	mov.u32 	%r1522, _ZZN3cub18CUB_300001_SM_10006detail10merge_sort30DeviceMergeSortBlockSortKernelINS2_10policy_hubIN6thrust24THRUST_300001_SM_1000_NS6detail15normal_iteratorINS6_10device_ptrI8ColoringEEEEE9Policy600ESC_PNS0_8NullTypeESC_SG_mN4cuda3std3__44lessISA_EESA_SF_EEvbT0_T1_T2_T3_T4_PT6_PT7_T5_NS1_7vsmem_tEE19static_temp_storage;
	mad.lo.s32 	%r181, %r180, 40, %r1522;
	ld.shared.v2.u32 	{%r182, %r183}, [%r181];
	ld.shared.v2.u32 	{%r184, %r185}, [%r181+8];
	ld.shared.v2.u32 	{%r186, %r187}, [%r181+16];
	ld.shared.v2.u32 	{%r188, %r189}, [%r181+24];
	ld.shared.v2.u32 	{%r190, %r191}, [%r181+32];
	st.local.u32 	[%rd5], %r182;
	st.local.u32 	[%rd5+4], %r183;
	st.local.u32 	[%rd5+8], %r184;
	st.local.u32 	[%rd5+12], %r185;
	st.local.u32 	[%rd5+16], %r186;
	st.local.u32 	[%rd5+20], %r187;
	st.local.u32 	[%rd5+24], %r188;
	st.local.u32 	[%rd5+28], %r189;
	st.local.u32 	[%rd5+32], %r190;
	st.local.u32 	[%rd5+36], %r191;
	mad.lo.s32 	%r1523, %r1521, 40, %r1522;
	ld.shared.v2.u32 	{%r192, %r193}, [%r1523+320];
	ld.shared.v2.u32 	{%r194, %r195}, [%r1523+328];
	ld.shared.v2.u32 	{%r196, %r197}, [%r1523+336];
	ld.shared.v2.u32 	{%r198, %r199}, [%r1523+344];
	ld.shared.v2.u32 	{%r200, %r201}, [%r1523+352];
	st.local.u32 	[%rd6], %r192;
	st.local.u32 	[%rd6+4], %r193;
	st.local.u32 	[%rd6+8], %r194;
	st.local.u32 	[%rd6+12], %r195;
	st.local.u32 	[%rd6+16], %r196;
	st.local.u32 	[%rd6+20], %r197;
	st.local.u32 	[%rd6+24], %r198;
	st.local.u32 	[%rd6+28], %r199;
	st.local.u32 	[%rd6+32], %r200;
	st.local.u32 	[%rd6+36], %r201;
	setp.ge.s32 	%p225, %r1519, %r167;
	mov.pred 	%p224, 0;
	mov.u32 	%r1798, %r182;
	mov.u32 	%r1799, %r183;
	mov.u32 	%r1800, %r184;
	mov.u32 	%r1801, %r185;
	mov.u32 	%r1802, %r186;
	mov.u32 	%r1803, %r187;
	mov.u32 	%r1804, %r188;
	mov.u32 	%r1805, %r189;
	mov.u32 	%r1806, %r190;
	mov.u32 	%r1807, %r191;
	mov.pred 	%p305, %p224;
	@%p225 bra 	$L__BB8_47;
	setp.ge.s32 	%p227, %r180, %r166;
	mov.pred 	%p226, -1;
	mov.u32 	%r1798, %r192;
	mov.u32 	%r1799, %r193;
	mov.u32 	%r1800, %r194;
	mov.u32 	%r1801, %r195;
	mov.u32 	%r1802, %r196;
	mov.u32 	%r1803, %r197;
	mov.u32 	%r1804, %r198;
	mov.u32 	%r1805, %r199;
	mov.u32 	%r1806, %r200;
	mov.u32 	%r1807, %r201;
	mov.pred 	%p305, %p226;
	@%p227 bra 	$L__BB8_47;
	mov.b32 	%r1797, 0;
$L__BB8_45:
	mul.wide.u32 	%rd112, %r1797, 4;
	add.s64 	%rd113, %rd6, %rd112;
	ld.local.u32 	%r203, [%rd113];
	add.s64 	%rd114, %rd5, %rd112;
	ld.local.u32 	%r204, [%rd114];
	setp.lt.s32 	%p229, %r203, %r204;
	mov.u32 	%r1798, %r192;
	mov.u32 	%r1799, %r193;
	mov.u32 	%r1800, %r194;
	mov.u32 	%r1801, %r195;
	mov.u32 	%r1802, %r196;
	mov.u32 	%r1803, %r197;
	mov.u32 	%r1804, %r198;
	mov.u32 	%r1805, %r199;
	mov.u32 	%r1806, %r200;
	mov.u32 	%r1807, %r201;
	mov.pred 	%p305, %p226;
	@%p229 bra 	$L__BB8_47;
	setp.le.s32 	%p231, %r203, %r204;
	add.s32 	%r205, %r1797, 1;
	setp.lt.u32 	%p232, %r1797, 9;
	and.pred  	%p233, %p231, %p232;
	mov.u32 	%r1797, %r205;
	mov.u32 	%r1798, %r182;
	mov.u32 	%r1799, %r183;
	mov.u32 	%r1800, %r184;
	mov.u32 	%r1801, %r185;
	mov.u32 	%r1802, %r186;
	mov.u32 	%r1803, %r187;
	mov.u32 	%r1804, %r188;
	mov.u32 	%r1805, %r189;
	mov.u32 	%r1806, %r190;
	mov.u32 	%r1807, %r191;
	mov.pred 	%p305, %p224;
	@%p233 bra 	$L__BB8_45;
$L__BB8_47:
	@%p305 bra 	$L__BB8_49;
	ld.shared.v2.u32 	{%r1525, %r1526}, [%r181+40];
	ld.shared.v2.u32 	{%r1527, %r1528}, [%r181+48];
	st.local.u32 	[%rd5], %r1525;
	st.local.u32 	[%rd5+4], %r1526;
	st.local.u32 	[%rd5+8], %r1527;
	st.local.u32 	[%rd5+12], %r1528;
$L__BB8_49:
	bar.sync 	0;
	st.shared.v2.u32 	[%r4], {%r1798, %r1799};
	st.shared.v2.u32 	[%r4+8], {%r1800, %r1801};
	st.shared.v2.u32 	[%r4+16], {%r1802, %r1803};
	st.shared.v2.u32 	[%r4+24], {%r1804, %r1805};
	st.shared.v2.u32 	[%r4+32], {%r1806, %r1807};
	bar.sync 	0;
	and.b32  	%r1529, %r1, 992;
	min.u32 	%r216, %r1529, 256;
	min.u32 	%r217, %r1529, 240;
	add.s32 	%r218, %r217, 16;
	min.u32 	%r1530, %r1529, 224;
	add.s32 	%r219, %r1530, 32;
	sub.s32 	%r1531, %r218, %r216;
	sub.s32 	%r1532, %r219, %r218;
	setp.lt.s32 	%p234, %r2, %r1532;
	sub.s32 	%r1533, %r2, %r1532;
	selp.b32 	%r1812, 0, %r1533, %p234;
	min.s32 	%r1808, %r1531, %r2;
	setp.ge.s32 	%p235, %r1812, %r1808;
	@%p235 bra 	$L__BB8_54;
$L__BB8_50:
	mov.u32 	%r222, %r1808;
	sub.s32 	%r1535, %r222, %r1812;
	shr.u32 	%r1536, %r1535, 31;
	add.s32 	%r1537, %r1535, %r1536;
	shr.s32 	%r1538, %r1537, 1;
	add.s32 	%r224, %r1538, %r1812;
	add.s32 	%r1539, %r224, %r216;
	mov.u32 	%r1540, _ZZN3cub18CUB_300001_SM_10006detail10merge_sort30DeviceMergeSortBlockSortKernelINS2_10policy_hubIN6thrust24THRUST_300001_SM_1000_NS6detail15normal_iteratorINS6_10device_ptrI8ColoringEEEEE9Policy600ESC_PNS0_8NullTypeESC_SG_mN4cuda3std3__44lessISA_EESA_SF_EEvbT0_T1_T2_T3_T4_PT6_PT7_T5_NS1_7vsmem_tEE19static_temp_storage;
	mad.lo.s32 	%r1541, %r1539, 40, %r1540;
	ld.shared.v2.u32 	{%r1542, %r1543}, [%r1541];
	ld.shared.v2.u32 	{%r1544, %r1545}, [%r1541+8];
	ld.shared.v2.u32 	{%r1546, %r1547}, [%r1541+16];
	ld.shared.v2.u32 	{%r1548, %r1549}, [%r1541+24];
	ld.shared.v2.u32 	{%r1550, %r1551}, [%r1541+32];
	st.local.u32 	[%rd7], %r1542;
	st.local.u32 	[%rd7+4], %r1543;
	st.local.u32 	[%rd7+8], %r1544;
	st.local.u32 	[%rd7+12], %r1545;
	st.local.u32 	[%rd7+16], %r1546;
	st.local.u32 	[%rd7+20], %r1547;
	st.local.u32 	[%rd7+24], %r1548;
	st.local.u32 	[%rd7+28], %r1549;
	st.local.u32 	[%rd7+32], %r1550;
	st.local.u32 	[%rd7+36], %r1551;
	not.b32 	%r1552, %r224;
	add.s32 	%r1553, %r217, %r2;
	add.s32 	%r1554, %r1553, %r1552;
	mad.lo.s32 	%r1555, %r1554, 40, %r1540;
	ld.shared.v2.u32 	{%r1556, %r1557}, [%r1555+640];
	ld.shared.v2.u32 	{%r1558, %r1559}, [%r1555+648];
	ld.shared.v2.u32 	{%r1560, %r1561}, [%r1555+656];
	ld.shared.v2.u32 	{%r1562, %r1563}, [%r1555+664];
	ld.shared.v2.u32 	{%r1564, %r1565}, [%r1555+672];
	st.local.u32 	[%rd8], %r1556;
	st.local.u32 	[%rd8+4], %r1557;
	st.local.u32 	[%rd8+8], %r1558;
	st.local.u32 	[%rd8+12], %r1559;
	st.local.u32 	[%rd8+16], %r1560;
	st.local.u32 	[%rd8+20], %r1561;
	st.local.u32 	[%rd8+24], %r1562;
	st.local.u32 	[%rd8+28], %r1563;
	st.local.u32 	[%rd8+32], %r1564;
	st.local.u32 	[%rd8+36], %r1565;
	mov.b32 	%r1810, 0;
$L__BB8_51:
	mul.wide.u32 	%rd115, %r1810, 4;
	add.s64 	%rd116, %rd8, %rd115;
	ld.local.u32 	%r226, [%rd116];
	add.s64 	%rd117, %rd7, %rd115;
	ld.local.u32 	%r227, [%rd117];
	setp.lt.s32 	%p236, %r226, %r227;
	mov.u32 	%r1808, %r224;
	@%p236 bra 	$L__BB8_53;
	setp.le.s32 	%p237, %r226, %r227;
	add.s32 	%r228, %r1810, 1;
	setp.lt.u32 	%p238, %r1810, 9;
	and.pred  	%p239, %p237, %p238;
	mov.u32 	%r1810, %r228;
	mov.u32 	%r1808, %r222;
	@%p239 bra 	$L__BB8_51;
$L__BB8_53:
	setp.lt.s32 	%p240, %r226, %r227;
	add.s32 	%r1566, %r224, 1;
	selp.b32 	%r1812, %r1812, %r1566, %p240;
	setp.lt.s32 	%p241, %r1812, %r1808;
	@%p241 bra 	$L__BB8_50;
$L__BB8_54:
	add.s32 	%r232, %r1812, %r216;
	add.s32 	%r1567, %r218, %r2;
	sub.s32 	%r1568, %r1567, %r1812;
	add.s32 	%r1569, %r217, %r2;
	sub.s32 	%r1570, %r1569, %r1812;
	mov.u32 	%r1571, _ZZN3cub18CUB_300001_SM_10006detail10merge_sort30DeviceMergeSortBlockSortKernelINS2_10policy_hubIN6thrust24THRUST_300001_SM_1000_NS6detail15normal_iteratorINS6_10device_ptrI8ColoringEEEEE9Policy600ESC_PNS0_8NullTypeESC_SG_mN4cuda3std3__44lessISA_EESA_SF_EEvbT0_T1_T2_T3_T4_PT6_PT7_T5_NS1_7vsmem_tEE19static_temp_storage;
	mad.lo.s32 	%r233, %r232, 40, %r1571;
	ld.shared.v2.u32 	{%r234, %r235}, [%r233];
	ld.shared.v2.u32 	{%r236, %r237}, [%r233+8];
	ld.shared.v2.u32 	{%r238, %r239}, [%r233+16];
	ld.shared.v2.u32 	{%r240, %r241}, [%r233+24];
	ld.shared.v2.u32 	{%r242, %r243}, [%r233+32];
	st.local.u32 	[%rd5], %r234;
	st.local.u32 	[%rd5+4], %r235;
	st.local.u32 	[%rd5+8], %r236;
	st.local.u32 	[%rd5+12], %r237;
	st.local.u32 	[%rd5+16], %r238;
	st.local.u32 	[%rd5+20], %r239;
	st.local.u32 	[%rd5+24], %r240;
	st.local.u32 	[%rd5+28], %r241;
	st.local.u32 	[%rd5+32], %r242;
	st.local.u32 	[%rd5+36], %r243;
	mad.lo.s32 	%r1572, %r1570, 40, %r1571;
	ld.shared.v2.u32 	{%r244, %r245}, [%r1572+640];
	ld.shared.v2.u32 	{%r246, %r247}, [%r1572+648];
	ld.shared.v2.u32 	{%r248, %r249}, [%r1572+656];
	ld.shared.v2.u32 	{%r250, %r251}, [%r1572+664];
	ld.shared.v2.u32 	{%r252, %r253}, [%r1572+672];
	st.local.u32 	[%rd6], %r244;
	st.local.u32 	[%rd6+4], %r245;
	st.local.u32 	[%rd6+8], %r246;
	st.local.u32 	[%rd6+12], %r247;
	st.local.u32 	[%rd6+16], %r248;
	st.local.u32 	[%rd6+20], %r249;
	st.local.u32 	[%rd6+24], %r250;
	st.local.u32 	[%rd6+28], %r251;
	st.local.u32 	[%rd6+32], %r252;
	st.local.u32 	[%rd6+36], %r253;
	setp.ge.s32 	%p243, %r1568, %r219;
	mov.pred 	%p242, 0;
	mov.u32 	%r1814, %r234;
	mov.u32 	%r1815, %r235;
	mov.u32 	%r1816, %r236;
	mov.u32 	%r1817, %r237;
	mov.u32 	%r1818, %r238;
	mov.u32 	%r1819, %r239;
	mov.u32 	%r1820, %r240;
	mov.u32 	%r1821, %r241;
	mov.u32 	%r1822, %r242;
	mov.u32 	%r1823, %r243;
	mov.pred 	%p306, %p242;
	@%p243 bra 	$L__BB8_59;
	setp.ge.s32 	%p245, %r232, %r218;
	mov.pred 	%p244, -1;
	mov.u32 	%r1814, %r244;
	mov.u32 	%r1815, %r245;
	mov.u32 	%r1816, %r246;
	mov.u32 	%r1817, %r247;
	mov.u32 	%r1818, %r248;
	mov.u32 	%r1819, %r249;
	mov.u32 	%r1820, %r250;
	mov.u32 	%r1821, %r251;
	mov.u32 	%r1822, %r252;
	mov.u32 	%r1823, %r253;
	mov.pred 	%p306, %p244;
	@%p245 bra 	$L__BB8_59;
	mov.b32 	%r1813, 0;
$L__BB8_57:
	mul.wide.u32 	%rd118, %r1813, 4;
	add.s64 	%rd119, %rd6, %rd118;
	ld.local.u32 	%r255, [%rd119];
	add.s64 	%rd120, %rd5, %rd118;
	ld.local.u32 	%r256, [%rd120];
	setp.lt.s32 	%p247, %r255, %r256;
	mov.u32 	%r1814, %r244;
	mov.u32 	%r1815, %r245;
	mov.u32 	%r1816, %r246;
	mov.u32 	%r1817, %r247;
	mov.u32 	%r1818, %r248;
	mov.u32 	%r1819, %r249;
	mov.u32 	%r1820, %r250;
	mov.u32 	%r1821, %r251;
	mov.u32 	%r1822, %r252;
	mov.u32 	%r1823, %r253;
	mov.pred 	%p306, %p244;
	@%p247 bra 	$L__BB8_59;
	setp.le.s32 	%p249, %r255, %r256;
	add.s32 	%r257, %r1813, 1;
	setp.lt.u32 	%p250, %r1813, 9;
	and.pred  	%p251, %p249, %p250;
	mov.u32 	%r1813, %r257;
	mov.u32 	%r1814, %r234;
	mov.u32 	%r1815, %r235;
	mov.u32 	%r1816, %r236;
	mov.u32 	%r1817, %r237;
	mov.u32 	%r1818, %r238;
	mov.u32 	%r1819, %r239;
	mov.u32 	%r1820, %r240;
	mov.u32 	%r1821, %r241;
	mov.u32 	%r1822, %r242;
	mov.u32 	%r1823, %r243;
	mov.pred 	%p306, %p242;
	@%p251 bra 	$L__BB8_57;
$L__BB8_59:
	@%p306 bra 	$L__BB8_61;
	ld.shared.v2.u32 	{%r1574, %r1575}, [%r233+40];
	ld.shared.v2.u32 	{%r1576, %r1577}, [%r233+48];
	st.local.u32 	[%rd5], %r1574;
	st.local.u32 	[%rd5+4], %r1575;
	st.local.u32 	[%rd5+8], %r1576;
	st.local.u32 	[%rd5+12], %r1577;
$L__BB8_61:
	bar.sync 	0;
	st.shared.v2.u32 	[%r4], {%r1814, %r1815};
	st.shared.v2.u32 	[%r4+8], {%r1816, %r1817};
	st.shared.v2.u32 	[%r4+16], {%r1818, %r1819};
	st.shared.v2.u32 	[%r4+24], {%r1820, %r1821};
	st.shared.v2.u32 	[%r4+32], {%r1822, %r1823};
	bar.sync 	0;
	and.b32  	%r1578, %r1, 960;
	and.b32  	%r268, %r1, 63;
	min.u32 	%r269, %r1578, 256;
	min.u32 	%r270, %r1578, 224;
	add.s32 	%r271, %r270, 32;
	min.u32 	%r1579, %r1578, 192;
	add.s32 	%r272, %r1579, 64;
	sub.s32 	%r1580, %r271, %r269;
	sub.s32 	%r1581, %r272, %r271;
	setp.lt.s32 	%p252, %r268, %r1581;
	sub.s32 	%r1582, %r268, %r1581;
	selp.b32 	%r1828, 0, %r1582, %p252;
	min.s32 	%r1824, %r1580, %r268;
	setp.ge.s32 	%p253, %r1828, %r1824;
	@%p253 bra 	$L__BB8_66;
$L__BB8_62:
	mov.u32 	%r275, %r1824;
	sub.s32 	%r1584, %r275, %r1828;
	shr.u32 	%r1585, %r1584, 31;
	add.s32 	%r1586, %r1584, %r1585;
	shr.s32 	%r1587, %r1586, 1;
	add.s32 	%r277, %r1587, %r1828;
	add.s32 	%r1588, %r277, %r269;
	mov.u32 	%r1589, _ZZN3cub18CUB_300001_SM_10006detail10merge_sort30DeviceMergeSortBlockSortKernelINS2_10policy_hubIN6thrust24THRUST_300001_SM_1000_NS6detail15normal_iteratorINS6_10device_ptrI8ColoringEEEEE9Policy600ESC_PNS0_8NullTypeESC_SG_mN4cuda3std3__44lessISA_EESA_SF_EEvbT0_T1_T2_T3_T4_PT6_PT7_T5_NS1_7vsmem_tEE19static_temp_storage;
	mad.lo.s32 	%r1590, %r1588, 40, %r1589;
	ld.shared.v2.u32 	{%r1591, %r1592}, [%r1590];
	ld.shared.v2.u32 	{%r1593, %r1594}, [%r1590+8];
	ld.shared.v2.u32 	{%r1595, %r1596}, [%r1590+16];
	ld.shared.v2.u32 	{%r1597, %r1598}, [%r1590+24];
	ld.shared.v2.u32 	{%r1599, %r1600}, [%r1590+32];
	st.local.u32 	[%rd7], %r1591;
	st.local.u32 	[%rd7+4], %r1592;
	st.local.u32 	[%rd7+8], %r1593;
	st.local.u32 	[%rd7+12], %r1594;
	st.local.u32 	[%rd7+16], %r1595;
	st.local.u32 	[%rd7+20], %r1596;
	st.local.u32 	[%rd7+24], %r1597;
	st.local.u32 	[%rd7+28], %r1598;
	st.local.u32 	[%rd7+32], %r1599;
	st.local.u32 	[%rd7+36], %r1600;
	not.b32 	%r1601, %r277;
	add.s32 	%r1602, %r270, %r268;
	add.s32 	%r1603, %r1602, %r1601;
	mad.lo.s32 	%r1604, %r1603, 40, %r1589;
	ld.shared.v2.u32 	{%r1605, %r1606}, [%r1604+1280];
	ld.shared.v2.u32 	{%r1607, %r1608}, [%r1604+1288];
	ld.shared.v2.u32 	{%r1609, %r1610}, [%r1604+1296];
	ld.shared.v2.u32 	{%r1611, %r1612}, [%r1604+1304];
	ld.shared.v2.u32 	{%r1613, %r1614}, [%r1604+1312];
	st.local.u32 	[%rd8], %r1605;
	st.local.u32 	[%rd8+4], %r1606;
	st.local.u32 	[%rd8+8], %r1607;
	st.local.u32 	[%rd8+12], %r1608;
	st.local.u32 	[%rd8+16], %r1609;
	st.local.u32 	[%rd8+20], %r1610;
	st.local.u32 	[%rd8+24], %r1611;
	st.local.u32 	[%rd8+28], %r1612;
	st.local.u32 	[%rd8+32], %r1613;
	st.local.u32 	[%rd8+36], %r1614;
	mov.b32 	%r1826, 0;
$L__BB8_63:
	mul.wide.u32 	%rd121, %r1826, 4;
	add.s64 	%rd122, %rd8, %rd121;
	ld.local.u32 	%r279, [%rd122];
	add.s64 	%rd123, %rd7, %rd121;
	ld.local.u32 	%r280, [%rd123];
	setp.lt.s32 	%p254, %r279, %r280;
	mov.u32 	%r1824, %r277;
	@%p254 bra 	$L__BB8_65;
	setp.le.s32 	%p255, %r279, %r280;
	add.s32 	%r281, %r1826, 1;
	setp.lt.u32 	%p256, %r1826, 9;
	and.pred  	%p257, %p255, %p256;
	mov.u32 	%r1826, %r281;
	mov.u32 	%r1824, %r275;
	@%p257 bra 	$L__BB8_63;
$L__BB8_65:
	setp.lt.s32 	%p258, %r279, %r280;
	add.s32 	%r1615, %r277, 1;
	selp.b32 	%r1828, %r1828, %r1615, %p258;
	setp.lt.s32 	%p259, %r1828, %r1824;
	@%p259 bra 	$L__BB8_62;
$L__BB8_66:
	add.s32 	%r285, %r1828, %r269;
	add.s32 	%r1616, %r271, %r268;
	sub.s32 	%r1617, %r1616, %r1828;
	add.s32 	%r1618, %r270, %r268;
	sub.s32 	%r1619, %r1618, %r1828;
	mov.u32 	%r1620, _ZZN3cub18CUB_300001_SM_10006detail10merge_sort30DeviceMergeSortBlockSortKernelINS2_10policy_hubIN6thrust24THRUST_300001_SM_1000_NS6detail15normal_iteratorINS6_10device_ptrI8ColoringEEEEE9Policy600ESC_PNS0_8NullTypeESC_SG_mN4cuda3std3__44lessISA_EESA_SF_EEvbT0_T1_T2_T3_T4_PT6_PT7_T5_NS1_7vsmem_tEE19static_temp_storage;
	mad.lo.s32 	%r286, %r285, 40, %r1620;
	ld.shared.v2.u32 	{%r287, %r288}, [%r286];
	ld.shared.v2.u32 	{%r289, %r290}, [%r286+8];
	ld.shared.v2.u32 	{%r291, %r292}, [%r286+16];
	ld.shared.v2.u32 	{%r293, %r294}, [%r286+24];
	ld.shared.v2.u32 	{%r295, %r296}, [%r286+32];
	st.local.u32 	[%rd5], %r287;
	st.local.u32 	[%rd5+4], %r288;
	st.local.u32 	[%rd5+8], %r289;
	st.local.u32 	[%rd5+12], %r290;
	st.local.u32 	[%rd5+16], %r291;
	st.local.u32 	[%rd5+20], %r292;
	st.local.u32 	[%rd5+24], %r293;
	st.local.u32 	[%rd5+28], %r294;
	st.local.u32 	[%rd5+32], %r295;
	st.local.u32 	[%rd5+36], %r296;
	mad.lo.s32 	%r1621, %r1619, 40, %r1620;
	ld.shared.v2.u32 	{%r297, %r298}, [%r1621+1280];
	ld.shared.v2.u32 	{%r299, %r300}, [%r1621+1288];
	ld.shared.v2.u32 	{%r301, %r302}, [%r1621+1296];
	ld.shared.v2.u32 	{%r303, %r304}, [%r1621+1304];
	ld.shared.v2.u32 	{%r305, %r306}, [%r1621+1312];
	st.local.u32 	[%rd6], %r297;
	st.local.u32 	[%rd6+4], %r298;
	st.local.u32 	[%rd6+8], %r299;
	st.local.u32 	[%rd6+12], %r300;
	st.local.u32 	[%rd6+16], %r301;
	st.local.u32 	[%rd6+20], %r302;
	st.local.u32 	[%rd6+24], %r303;
	st.local.u32 	[%rd6+28], %r304;
	st.local.u32 	[%rd6+32], %r305;
	st.local.u32 	[%rd6+36], %r306;
	setp.ge.s32 	%p261, %r1617, %r272;
	mov.pred 	%p260, 0;
	mov.u32 	%r1830, %r287;
	mov.u32 	%r1831, %r288;
	mov.u32 	%r1832, %r289;
	mov.u32 	%r1833, %r290;
	mov.u32 	%r1834, %r291;
	mov.u32 	%r1835, %r292;
	mov.u32 	%r1836, %r293;
	mov.u32 	%r1837, %r294;
	mov.u32 	%r1838, %r295;
	mov.u32 	%r1839, %r296;
	mov.pred 	%p307, %p260;
	@%p261 bra 	$L__BB8_71;
	setp.ge.s32 	%p263, %r285, %r271;
	mov.pred 	%p262, -1;
	mov.u32 	%r1830, %r297;
	mov.u32 	%r1831, %r298;
	mov.u32 	%r1832, %r299;
	mov.u32 	%r1833, %r300;
	mov.u32 	%r1834, %r301;
	mov.u32 	%r1835, %r302;
	mov.u32 	%r1836, %r303;
	mov.u32 	%r1837, %r304;
	mov.u32 	%r1838, %r305;
	mov.u32 	%r1839, %r306;
	mov.pred 	%p307, %p262;
	@%p263 bra 	$L__BB8_71;
	mov.b32 	%r1829, 0;
$L__BB8_69:
	mul.wide.u32 	%rd124, %r1829, 4;
	add.s64 	%rd125, %rd6, %rd124;
	ld.local.u32 	%r308, [%rd125];
	add.s64 	%rd126, %rd5, %rd124;
	ld.local.u32 	%r309, [%rd126];
	setp.lt.s32 	%p265, %r308, %r309;
	mov.u32 	%r1830, %r297;
	mov.u32 	%r1831, %r298;
	mov.u32 	%r1832, %r299;
	mov.u32 	%r1833, %r300;
	mov.u32 	%r1834, %r301;
	mov.u32 	%r1835, %r302;
	mov.u32 	%r1836, %r303;
	mov.u32 	%r1837, %r304;
	mov.u32 	%r1838, %r305;
	mov.u32 	%r1839, %r306;
	mov.pred 	%p307, %p262;
	@%p265 bra 	$L__BB8_71;
	setp.le.s32 	%p267, %r308, %r309;
	add.s32 	%r310, %r1829, 1;
	setp.lt.u32 	%p268, %r1829, 9;
	and.pred  	%p269, %p267, %p268;
	mov.u32 	%r1829, %r310;
	mov.u32 	%r1830, %r287;
	mov.u32 	%r1831, %r288;
	mov.u32 	%r1832, %r289;
	mov.u32 	%r1833, %r290;
	mov.u32 	%r1834, %r291;
	mov.u32 	%r1835, %r292;
	mov.u32 	%r1836, %r293;
	mov.u32 	%r1837, %r294;
	mov.u32 	%r1838, %r295;
	mov.u32 	%r1839, %r296;
	mov.pred 	%p307, %p260;
	@%p269 bra 	$L__BB8_69;
$L__BB8_71:
	@%p307 bra 	$L__BB8_73;
	ld.shared.v2.u32 	{%r1623, %r1624}, [%r286+40];
	ld.shared.v2.u32 	{%r1625, %r1626}, [%r286+48];
	st.local.u32 	[%rd5], %r1623;
	st.local.u32 	[%rd5+4], %r1624;
	st.local.u32 	[%rd5+8], %r1625;
	st.local.u32 	[%rd5+12], %r1626;
$L__BB8_73:
	bar.sync 	0;
	st.shared.v2.u32 	[%r4], {%r1830, %r1831};
	st.shared.v2.u32 	[%r4+8], {%r1832, %r1833};
	st.shared.v2.u32 	[%r4+16], {%r1834, %r1835};
	st.shared.v2.u32 	[%r4+24], {%r1836, %r1837};
	st.shared.v2.u32 	[%r4+32], {%r1838, %r1839};
	bar.sync 	0;
	and.b32  	%r1627, %r1, 896;
	and.b32  	%r321, %r1, 127;
	min.u32 	%r322, %r1627, 256;
	min.u32 	%r323, %r1627, 192;
	add.s32 	%r324, %r323, 64;
	min.u32 	%r1628, %r1627, 128;
	add.s32 	%r325, %r1628, 128;
	sub.s32 	%r1629, %r324, %r322;
	sub.s32 	%r1630, %r325, %r324;
	setp.lt.s32 	%p270, %r321, %r1630;
	sub.s32 	%r1631, %r321, %r1630;
	selp.b32 	%r1844, 0, %r1631, %p270;
	min.s32 	%r1840, %r1629, %r321;
	setp.ge.s32 	%p271, %r1844, %r1840;
	@%p271 bra 	$L__BB8_78;
$L__BB8_74:
	mov.u32 	%r328, %r1840;
	sub.s32 	%r1633, %r328, %r1844;
	shr.u32 	%r1634, %r1633, 31;
	add.s32 	%r1635, %r1633, %r1634;
	shr.s32 	%r1636, %r1635, 1;
	add.s32 	%r330, %r1636, %r1844;
	add.s32 	%r1637, %r330, %r322;
	mov.u32 	%r1638, _ZZN3cub18CUB_300001_SM_10006detail10merge_sort30DeviceMergeSortBlockSortKernelINS2_10policy_hubIN6thrust24THRUST_300001_SM_1000_NS6detail15normal_iteratorINS6_10device_ptrI8ColoringEEEEE9Policy600ESC_PNS0_8NullTypeESC_SG_mN4cuda3std3__44lessISA_EESA_SF_EEvbT0_T1_T2_T3_T4_PT6_PT7_T5_NS1_7vsmem_tEE19static_temp_storage;
	mad.lo.s32 	%r1639, %r1637, 40, %r1638;
	ld.shared.v2.u32 	{%r1640, %r1641}, [%r1639];
	ld.shared.v2.u32 	{%r1642, %r1643}, [%r1639+8];
	ld.shared.v2.u32 	{%r1644, %r1645}, [%r1639+16];
	ld.shared.v2.u32 	{%r1646, %r1647}, [%r1639+24];
	ld.shared.v2.u32 	{%r1648, %r1649}, [%r1639+32];
	st.local.u32 	[%rd7], %r1640;
	st.local.u32 	[%rd7+4], %r1641;
	st.local.u32 	[%rd7+8], %r1642;
	st.local.u32 	[%rd7+12], %r1643;
	st.local.u32 	[%rd7+16], %r1644;
	st.local.u32 	[%rd7+20], %r1645;
	st.local.u32 	[%rd7+24], %r1646;
	st.local.u32 	[%rd7+28], %r1647;
	st.local.u32 	[%rd7+32], %r1648;
	st.local.u32 	[%rd7+36], %r1649;
	not.b32 	%r1650, %r330;
	add.s32 	%r1651, %r323, %r321;
	add.s32 	%r1652, %r1651, %r1650;
	mad.lo.s32 	%r1653, %r1652, 40, %r1638;
	ld.shared.v2.u32 	{%r1654, %r1655}, [%r1653+2560];
	ld.shared.v2.u32 	{%r1656, %r1657}, [%r1653+2568];
	ld.shared.v2.u32 	{%r1658, %r1659}, [%r1653+2576];
	ld.shared.v2.u32 	{%r1660, %r1661}, [%r1653+2584];
	ld.shared.v2.u32 	{%r1662, %r1663}, [%r1653+2592];
	st.local.u32 	[%rd8], %r1654;
	st.local.u32 	[%rd8+4], %r1655;
	st.local.u32 	[%rd8+8], %r1656;
	st.local.u32 	[%rd8+12], %r1657;
	st.local.u32 	[%rd8+16], %r1658;
	st.local.u32 	[%rd8+20], %r1659;
	st.local.u32 	[%rd8+24], %r1660;
	st.local.u32 	[%rd8+28], %r1661;
	st.local.u32 	[%rd8+32], %r1662;
	st.local.u32 	[%rd8+36], %r1663;
	mov.b32 	%r1842, 0;
$L__BB8_75:
	mul.wide.u32 	%rd127, %r1842, 4;
	add.s64 	%rd128, %rd8, %rd127;
	ld.local.u32 	%r332, [%rd128];
	add.s64 	%rd129, %rd7, %rd127;
	ld.local.u32 	%r333, [%rd129];
	setp.lt.s32 	%p272, %r332, %r333;
	mov.u32 	%r1840, %r330;
	@%p272 bra 	$L__BB8_77;
	setp.le.s32 	%p273, %r332, %r333;
	add.s32 	%r334, %r1842, 1;
	setp.lt.u32 	%p274, %r1842, 9;
	and.pred  	%p275, %p273, %p274;
	mov.u32 	%r1842, %r334;
	mov.u32 	%r1840, %r328;
	@%p275 bra 	$L__BB8_75;
$L__BB8_77:
	setp.lt.s32 	%p276, %r332, %r333;
	add.s32 	%r1664, %r330, 1;
	selp.b32 	%r1844, %r1844, %r1664, %p276;
	setp.lt.s32 	%p277, %r1844, %r1840;
	@%p277 bra 	$L__BB8_74;
$L__BB8_78:
	add.s32 	%r338, %r1844, %r322;
	add.s32 	%r1665, %r324, %r321;
	sub.s32 	%r1666, %r1665, %r1844;
	add.s32 	%r1667, %r323, %r321;
	sub.s32 	%r1668, %r1667, %r1844;
	mov.u32 	%r1669, _ZZN3cub18CUB_300001_SM_10006detail10merge_sort30DeviceMergeSortBlockSortKernelINS2_10policy_hubIN6thrust24THRUST_300001_SM_1000_NS6detail15normal_iteratorINS6_10device_ptrI8ColoringEEEEE9Policy600ESC_PNS0_8NullTypeESC_SG_mN4cuda3std3__44lessISA_EESA_SF_EEvbT0_T1_T2_T3_T4_PT6_PT7_T5_NS1_7vsmem_tEE19static_temp_storage;
	mad.lo.s32 	%r339, %r338, 40, %r1669;
	ld.shared.v2.u32 	{%r340, %r341}, [%r339];
	ld.shared.v2.u32 	{%r342, %r343}, [%r339+8];
	ld.shared.v2.u32 	{%r344, %r345}, [%r339+16];
	ld.shared.v2.u32 	{%r346, %r347}, [%r339+24];
	ld.shared.v2.u32 	{%r348, %r349}, [%r339+32];
	st.local.u32 	[%rd5], %r340;
	st.local.u32 	[%rd5+4], %r341;
	st.local.u32 	[%rd5+8], %r342;
	st.local.u32 	[%rd5+12], %r343;
	st.local.u32 	[%rd5+16], %r344;
	st.local.u32 	[%rd5+20], %r345;
	st.local.u32 	[%rd5+24], %r346;
	st.local.u32 	[%rd5+28], %r347;
	st.local.u32 	[%rd5+32], %r348;
	st.local.u32 	[%rd5+36], %r349;
	mad.lo.s32 	%r1670, %r1668, 40, %r1669;
	ld.shared.v2.u32 	{%r350, %r351}, [%r1670+2560];
	ld.shared.v2.u32 	{%r352, %r353}, [%r1670+2568];
	ld.shared.v2.u32 	{%r354, %r355}, [%r1670+2576];
	ld.shared.v2.u32 	{%r356, %r357}, [%r1670+2584];
	ld.shared.v2.u32 	{%r358, %r359}, [%r1670+2592];
	st.local.u32 	[%rd6], %r350;
	st.local.u32 	[%rd6+4], %r351;
	st.local.u32 	[%rd6+8], %r352;
	st.local.u32 	[%rd6+12], %r353;
	st.local.u32 	[%rd6+16], %r354;
	st.local.u32 	[%rd6+20], %r355;
	st.local.u32 	[%rd6+24], %r356;
	st.local.u32 	[%rd6+28], %r357;
	st.local.u32 	[%rd6+32], %r358;
	st.local.u32 	[%rd6+36], %r359;
	setp.ge.s32 	%p279, %r1666, %r325;
	mov.pred 	%p278, 0;
	mov.u32 	%r1846, %r340;
	mov.u32 	%r1847, %r341;
	mov.u32 	%r1848, %r342;
	mov.u32 	%r1849, %r343;
	mov.u32 	%r1850, %r344;
	mov.u32 	%r1851, %r345;
	mov.u32 	%r1852, %r346;
	mov.u32 	%r1853, %r347;
	mov.u32 	%r1854, %r348;
	mov.u32 	%r1855, %r349;
	mov.pred 	%p308, %p278;
	@%p279 bra 	$L__BB8_83;
	setp.ge.s32 	%p281, %r338, %r324;
	mov.pred 	%p280, -1;
	mov.u32 	%r1846, %r350;
	mov.u32 	%r1847, %r351;
	mov.u32 	%r1848, %r352;
	mov.u32 	%r1849, %r353;
	mov.u32 	%r1850, %r354;
	mov.u32 	%r1851, %r355;
	mov.u32 	%r1852, %r356;
	mov.u32 	%r1853, %r357;
	mov.u32 	%r1854, %r358;
	mov.u32 	%r1855, %r359;
	mov.pred 	%p308, %p280;
	@%p281 bra 	$L__BB8_83;
	mov.b32 	%r1845, 0;
$L__BB8_81:
	mul.wide.u32 	%rd130, %r1845, 4;
	add.s64 	%rd131, %rd6, %rd130;
	ld.local.u32 	%r361, [%rd131];
	add.s64 	%rd132, %rd5, %rd130;
	ld.local.u32 	%r362, [%rd132];
	setp.lt.s32 	%p283, %r361, %r362;
	mov.u32 	%r1846, %r350;
	mov.u32 	%r1847, %r351;
	mov.u32 	%r1848, %r352;
	mov.u32 	%r1849, %r353;
	mov.u32 	%r1850, %r354;
	mov.u32 	%r1851, %r355;
	mov.u32 	%r1852, %r356;
	mov.u32 	%r1853, %r357;
	mov.u32 	%r1854, %r358;
	mov.u32 	%r1855, %r359;
	mov.pred 	%p308, %p280;
	@%p283 bra 	$L__BB8_83;
	setp.le.s32 	%p285, %r361, %r362;
	add.s32 	%r363, %r1845, 1;
	setp.lt.u32 	%p286, %r1845, 9;
	and.pred  	%p287, %p285, %p286;
	mov.u32 	%r1845, %r363;
	mov.u32 	%r1846, %r340;
	mov.u32 	%r1847, %r341;
	mov.u32 	%r1848, %r342;
	mov.u32 	%r1849, %r343;
	mov.u32 	%r1850, %r344;
	mov.u32 	%r1851, %r345;
	mov.u32 	%r1852, %r346;
	mov.u32 	%r1853, %r347;
	mov.u32 	%r1854, %r348;
	mov.u32 	%r1855, %r349;
	mov.pred 	%p308, %p278;
	@%p287 bra 	$L__BB8_81;
$L__BB8_83:
	@%p308 bra 	$L__BB8_85;
	ld.shared.v2.u32 	{%r1672, %r1673}, [%r339+40];
	ld.shared.v2.u32 	{%r1674, %r1675}, [%r339+48];
	st.local.u32 	[%rd5], %r1672;
	st.local.u32 	[%rd5+4], %r1673;
	st.local.u32 	[%rd5+8], %r1674;
	st.local.u32 	[%rd5+12], %r1675;
$L__BB8_85:
	bar.sync 	0;
	st.shared.v2.u32 	[%r4], {%r1846, %r1847};
	st.shared.v2.u32 	[%r4+8], {%r1848, %r1849};
	st.shared.v2.u32 	[%r4+16], {%r1850, %r1851};
	st.shared.v2.u32 	[%r4+24], {%r1852, %r1853};
	st.shared.v2.u32 	[%r4+32], {%r1854, %r1855};
	bar.sync 	0;
	and.b32  	%r1676, %r1, 768;
	and.b32  	%r374, %r1, 255;
	min.u32 	%r375, %r1676, 256;
	min.u32 	%r376, %r1676, 128;
	add.s32 	%r377, %r376, 128;
	sub.s32 	%r1677, %r377, %r375;
	xor.b32  	%r1678, %r376, 128;
	max.u32 	%r1679, %r374, %r1678;
	sub.s32 	%r1860, %r1679, %r1678;
	min.s32 	%r1856, %r1677, %r374;
	setp.ge.s32 	%p288, %r1860, %r1856;
	@%p288 bra 	$L__BB8_90;
$L__BB8_86:
	mov.u32 	%r380, %r1856;
	sub.s32 	%r1681, %r380, %r1860;
	shr.u32 	%r1682, %r1681, 31;
	add.s32 	%r1683, %r1681, %r1682;
	shr.s32 	%r1684, %r1683, 1;
	add.s32 	%r382, %r1684, %r1860;
	add.s32 	%r1685, %r382, %r375;
	mov.u32 	%r1686, _ZZN3cub18CUB_300001_SM_10006detail10merge_sort30DeviceMergeSortBlockSortKernelINS2_10policy_hubIN6thrust24THRUST_300001_SM_1000_NS6detail15normal_iteratorINS6_10device_ptrI8ColoringEEEEE9Policy600ESC_PNS0_8NullTypeESC_SG_mN4cuda3std3__44lessISA_EESA_SF_EEvbT0_T1_T2_T3_T4_PT6_PT7_T5_NS1_7vsmem_tEE19static_temp_storage;
	mad.lo.s32 	%r1687, %r1685, 40, %r1686;
	ld.shared.v2.u32 	{%r1688, %r1689}, [%r1687];
	ld.shared.v2.u32 	{%r1690, %r1691}, [%r1687+8];
	ld.shared.v2.u32 	{%r1692, %r1693}, [%r1687+16];
	ld.shared.v2.u32 	{%r1694, %r1695}, [%r1687+24];
	ld.shared.v2.u32 	{%r1696, %r1697}, [%r1687+32];
	st.local.u32 	[%rd7], %r1688;
	st.local.u32 	[%rd7+4], %r1689;
	st.local.u32 	[%rd7+8], %r1690;
	st.local.u32 	[%rd7+12], %r1691;
	st.local.u32 	[%rd7+16], %r1692;
	st.local.u32 	[%rd7+20], %r1693;
	st.local.u32 	[%rd7+24], %r1694;
	st.local.u32 	[%rd7+28], %r1695;
	st.local.u32 	[%rd7+32], %r1696;
	st.local.u32 	[%rd7+36], %r1697;
	not.b32 	%r1698, %r382;
	add.s32 	%r1699, %r376, %r374;
	add.s32 	%r1700, %r1699, %r1698;
	mad.lo.s32 	%r1701, %r1700, 40, %r1686;
	ld.shared.v2.u32 	{%r1702, %r1703}, [%r1701+5120];
	ld.shared.v2.u32 	{%r1704, %r1705}, [%r1701+5128];
	ld.shared.v2.u32 	{%r1706, %r1707}, [%r1701+5136];
	ld.shared.v2.u32 	{%r1708, %r1709}, [%r1701+5144];
	ld.shared.v2.u32 	{%r1710, %r1711}, [%r1701+5152];
	st.local.u32 	[%rd8], %r1702;
	st.local.u32 	[%rd8+4], %r1703;
	st.local.u32 	[%rd8+8], %r1704;
	st.local.u32 	[%rd8+12], %r1705;
	st.local.u32 	[%rd8+16], %r1706;
	st.local.u32 	[%rd8+20], %r1707;
	st.local.u32 	[%rd8+24], %r1708;
	st.local.u32 	[%rd8+28], %r1709;
	st.local.u32 	[%rd8+32], %r1710;
	st.local.u32 	[%rd8+36], %r1711;
	mov.b32 	%r1858, 0;
$L__BB8_87:
	mul.wide.u32 	%rd133, %r1858, 4;
	add.s64 	%rd134, %rd8, %rd133;
	ld.local.u32 	%r384, [%rd134];
	add.s64 	%rd135, %rd7, %rd133;
	ld.local.u32 	%r385, [%rd135];
	setp.lt.s32 	%p289, %r384, %r385;
	mov.u32 	%r1856, %r382;
	@%p289 bra 	$L__BB8_89;
	setp.le.s32 	%p290, %r384, %r385;
	add.s32 	%r386, %r1858, 1;
	setp.lt.u32 	%p291, %r1858, 9;
	and.pred  	%p292, %p290, %p291;
	mov.u32 	%r1858, %r386;
	mov.u32 	%r1856, %r380;
	@%p292 bra 	$L__BB8_87;
$L__BB8_89:
	setp.lt.s32 	%p293, %r384, %r385;
	add.s32 	%r1712, %r382, 1;
	selp.b32 	%r1860, %r1860, %r1712, %p293;
	setp.lt.s32 	%p294, %r1860, %r1856;
	@%p294 bra 	$L__BB8_86;
$L__BB8_90:
	add.s32 	%r390, %r1860, %r375;
	add.s32 	%r1713, %r377, %r374;
	sub.s32 	%r1714, %r1713, %r1860;
	add.s32 	%r1715, %r376, %r374;
	sub.s32 	%r1716, %r1715, %r1860;
	mov.u32 	%r1717, _ZZN3cub18CUB_300001_SM_10006detail10merge_sort30DeviceMergeSortBlockSortKernelINS2_10policy_hubIN6thrust24THRUST_300001_SM_1000_NS6detail15normal_iteratorINS6_10device_ptrI8ColoringEEEEE9Policy600ESC_PNS0_8NullTypeESC_SG_mN4cuda3std3__44lessISA_EESA_SF_EEvbT0_T1_T2_T3_T4_PT6_PT7_T5_NS1_7vsmem_tEE19static_temp_storage;
	mad.lo.s32 	%r1718, %r390, 40, %r1717;
	ld.shared.v2.u32 	{%r391, %r392}, [%r1718];
	ld.shared.v2.u32 	{%r393, %r394}, [%r1718+8];
	ld.shared.v2.u32 	{%r395, %r396}, [%r1718+16];
	ld.shared.v2.u32 	{%r397, %r398}, [%r1718+24];
	ld.shared.v2.u32 	{%r399, %r400}, [%r1718+32];
	st.local.u32 	[%rd5], %r391;
	st.local.u32 	[%rd5+4], %r392;
	st.local.u32 	[%rd5+8], %r393;
	st.local.u32 	[%rd5+12], %r394;
	st.local.u32 	[%rd5+16], %r395;
	st.local.u32 	[%rd5+20], %r396;
	st.local.u32 	[%rd5+24], %r397;
	st.local.u32 	[%rd5+28], %r398;
	st.local.u32 	[%rd5+32], %r399;
	st.local.u32 	[%rd5+36], %r400;
	mad.lo.s32 	%r1719, %r1716, 40, %r1717;
	ld.shared.v2.u32 	{%r401, %r402}, [%r1719+5120];
	ld.shared.v2.u32 	{%r403, %r404}, [%r1719+5128];
	ld.shared.v2.u32 	{%r405, %r406}, [%r1719+5136];
	ld.shared.v2.u32 	{%r407, %r408}, [%r1719+5144];
	ld.shared.v2.u32 	{%r409, %r410}, [%r1719+5152];
	st.local.u32 	[%rd6], %r401;
	st.local.u32 	[%rd6+4], %r402;
	st.local.u32 	[%rd6+8], %r403;
	st.local.u32 	[%rd6+12], %r404;
	st.local.u32 	[%rd6+16], %r405;
	st.local.u32 	[%rd6+20], %r406;
	st.local.u32 	[%rd6+24], %r407;
	st.local.u32 	[%rd6+28], %r408;
	st.local.u32 	[%rd6+32], %r409;
	st.local.u32 	[%rd6+36], %r410;
	setp.gt.s32 	%p295, %r1714, 255;
	mov.u32 	%r1862, %r391;
	mov.u32 	%r1863, %r392;
	mov.u32 	%r1864, %r393;
	mov.u32 	%r1865, %r394;
	mov.u32 	%r1866, %r395;
	mov.u32 	%r1867, %r396;
	mov.u32 	%r1868, %r397;
	mov.u32 	%r1869, %r398;
	mov.u32 	%r1870, %r399;
	mov.u32 	%r1871, %r400;
	@%p295 bra 	$L__BB8_95;
	setp.ge.s32 	%p296, %r390, %r377;
	mov.u32 	%r1862, %r401;
	mov.u32 	%r1863, %r402;
	mov.u32 	%r1864, %r403;
	mov.u32 	%r1865, %r404;
	mov.u32 	%r1866, %r405;
	mov.u32 	%r1867, %r406;
	mov.u32 	%r1868, %r407;
	mov.u32 	%r1869, %r408;
	mov.u32 	%r1870, %r409;
	mov.u32 	%r1871, %r410;
	@%p296 bra 	$L__BB8_95;
	mov.b32 	%r1861, 0;
$L__BB8_93:
	mul.wide.u32 	%rd136, %r1861, 4;
	add.s64 	%rd137, %rd6, %rd136;
	ld.local.u32 	%r412, [%rd137];
	add.s64 	%rd138, %rd5, %rd136;
	ld.local.u32 	%r413, [%rd138];
	setp.lt.s32 	%p297, %r412, %r413;
	mov.u32 	%r1862, %r401;
	mov.u32 	%r1863, %r402;
	mov.u32 	%r1864, %r403;
	mov.u32 	%r1865, %r404;
	mov.u32 	%r1866, %r405;
	mov.u32 	%r1867, %r406;
	mov.u32 	%r1868, %r407;
	mov.u32 	%r1869, %r408;
	mov.u32 	%r1870, %r409;
	mov.u32 	%r1871, %r410;
	@%p297 bra 	$L__BB8_95;
	setp.le.s32 	%p298, %r412, %r413;
	add.s32 	%r414, %r1861, 1;
	setp.lt.u32 	%p299, %r1861, 9;
	and.pred  	%p300, %p298, %p299;
	mov.u32 	%r1861, %r414;
	mov.u32 	%r1862, %r391;
	mov.u32 	%r1863, %r392;
	mov.u32 	%r1864, %r393;
	mov.u32 	%r1865, %r394;
	mov.u32 	%r1866, %r395;
	mov.u32 	%r1867, %r396;
	mov.u32 	%r1868, %r397;
	mov.u32 	%r1869, %r398;
	mov.u32 	%r1870, %r399;
	mov.u32 	%r1871, %r400;
	@%p300 bra 	$L__BB8_93;
$L__BB8_95:
	ld.param.s8 	%rs3, [_ZN3cub18CUB_300001_SM_10006detail10merge_sort30DeviceMergeSortBlockSortKernelINS2_10policy_hubIN6thrust24THRUST_300001_SM_1000_NS6detail15normal_iteratorINS6_10device_ptrI8ColoringEEEEE9Policy600ESC_PNS0_8NullTypeESC_SG_mN4cuda3std3__44lessISA_EESA_SF_EEvbT0_T1_T2_T3_T4_PT6_PT7_T5_NS1_7vsmem_tE_param_0];
	bar.sync 	0;
	setp.eq.s16 	%p301, %rs3, 0;
	@%p301 bra 	$L__BB8_97;
	st.shared.v2.u32 	[%r3], {%r1862, %r1863};
	st.shared.v2.u32 	[%r3+8], {%r1864, %r1865};
	st.shared.v2.u32 	[%r3+16], {%r1866, %r1867};
	st.shared.v2.u32 	[%r3+24], {%r1868, %r1869};
	st.shared.v2.u32 	[%r3+32], {%r1870, %r1871};
	bar.warp.sync 	-1;
	ld.shared.v2.u32 	{%r1721, %r1722}, [%r3];
	ld.shared.v2.u32 	{%r1723, %r1724}, [%r3+8];
	ld.shared.v2.u32 	{%r1725, %r1726}, [%r3+16];
	ld.shared.v2.u32 	{%r1727, %r1728}, [%r3+24];
	ld.shared.v2.u32 	{%r1729, %r1730}, [%r3+32];
	mov.u32 	%r1731, %tid.x;
	and.b32  	%r1732, %r1731, 992;
	cvt.u64.u32 	%rd139, %r1732;
	mov.u32 	%r1733, %ctaid.x;
	mul.wide.u32 	%rd140, %r1733, 256;
	add.s64 	%rd141, %rd140, %rd139;
	cvt.u64.u32 	%rd142, %r2;
	or.b64  	%rd143, %rd141, %rd142;
	mad.lo.s64 	%rd144, %rd143, 40, %rd10;
	st.global.u32 	[%rd144], %r1721;
	st.global.u32 	[%rd144+4], %r1722;
	st.global.u32 	[%rd144+8], %r1723;
	st.global.u32 	[%rd144+12], %r1724;
	st.global.u32 	[%rd144+16], %r1725;
	st.global.u32 	[%rd144+20], %r1726;
	st.global.u32 	[%rd144+24], %r1727;
	st.global.u32 	[%rd144+28], %r1728;
	st.global.u32 	[%rd144+32], %r1729;
	st.global.u32 	[%rd144+36], %r1730;
	bra.uni 	$L__BB8_211;
$L__BB8_97:
	ld.param.u64 	%rd149, [_ZN3cub18CUB_300001_SM_10006detail10merge_sort30DeviceMergeSortBlockSortKernelINS2_10policy_hubIN6thrust24THRUST_300001_SM_1000_NS6detail15normal_iteratorINS6_10device_ptrI8ColoringEEEEE9Policy600ESC_PNS0_8NullTypeESC_SG_mN4cuda3std3__44lessISA_EESA_SF_EEvbT0_T1_T2_T3_T4_PT6_PT7_T5_NS1_7vsmem_tE_param_6];
	st.shared.v2.u32 	[%r3], {%r1862, %r1863};
	st.shared.v2.u32 	[%r3+8], {%r1864, %r1865};
	st.shared.v2.u32 	[%r3+16], {%r1866, %r1867};
	st.shared.v2.u32 	[%r3+24], {%r1868, %r1869};
	st.shared.v2.u32 	[%r3+32], {%r1870, %r1871};
	bar.warp.sync 	-1;
	ld.shared.v2.u32 	{%r1734, %r1735}, [%r3];
	ld.shared.v2.u32 	{%r1736, %r1737}, [%r3+8];
	ld.shared.v2.u32 	{%r1738, %r1739}, [%r3+16];
	ld.shared.v2.u32 	{%r1740, %r1741}, [%r3+24];
	ld.shared.v2.u32 	{%r1742, %r1743}, [%r3+32];
	cvta.to.global.u64 	%rd145, %rd149;
	mad.lo.s64 	%rd146, %rd12, 40, %rd145;
	st.global.u32 	[%rd146], %r1734;
	st.global.u32 	[%rd146+4], %r1735;
	st.global.u32 	[%rd146+8], %r1736;
	st.global.u32 	[%rd146+12], %r1737;
	st.global.u32 	[%rd146+16], %r1738;
	st.global.u32 	[%rd146+20], %r1739;
	st.global.u32 	[%rd146+24], %r1740;
	st.global.u32 	[%rd146+28], %r1741;
	st.global.u32 	[%rd146+32], %r1742;
	st.global.u32 	[%rd146+36], %r1743;
	bra.uni 	$L__BB8_211;
$L__BB8_98:
	ld.param.u64 	%rd147, [_ZN3cub18CUB_300001_SM_10006detail10merge_sort30DeviceMergeSortBlockSortKernelINS2_10policy_hubIN6thrust24THRUST_300001_SM_1000_NS6detail15normal_iteratorINS6_10device_ptrI8ColoringEEEEE9Policy600ESC_PNS0_8NullTypeESC_SG_mN4cuda3std3__44lessISA_EESA_SF_EEvbT0_T1_T2_T3_T4_PT6_PT7_T5_NS1_7vsmem_tE_param_5];
	cvt.u32.u64 	%r906, %rd11;
	cvt.u32.u64 	%r907, %rd147;
	sub.s32 	%r908, %r907, %r906;
	min.s32 	%r425, %r908, 256;
	// begin inline asm
	griddepcontrol.wait;
	// end inline asm
	mad.lo.s64 	%rd13, %rd11, 40, %rd9;
	ld.global.u32 	%r1881, [%rd13];
	ld.global.u32 	%r1880, [%rd13+4];
	ld.global.u32 	%r1879, [%rd13+8];
	ld.global.u32 	%r1878, [%rd13+12];
	ld.global.u32 	%r1877, [%rd13+16];
	ld.global.u32 	%r1876, [%rd13+20];
	ld.global.u32 	%r1875, [%rd13+24];
	ld.global.u32 	%r1874, [%rd13+28];
	ld.global.u32 	%r1873, [%rd13+32];
	ld.global.u32 	%r1872, [%rd13+36];
	mov.u32 	%r436, %tid.x;
	and.b32  	%r437, %r436, 992;
	setp.ge.s32 	%p16, %r436, %r425;
	@%p16 bra 	$L__BB8_100;
	mul.lo.s32 	%r909, %r436, 40;
	cvt.u64.u32 	%rd32, %r909;
	add.s64 	%rd33, %rd13, %rd32;
	ld.global.u32 	%r1881, [%rd33];
	ld.global.u32 	%r1880, [%rd33+4];
	ld.global.u32 	%r1879, [%rd33+8];
	ld.global.u32 	%r1878, [%rd33+12];
	ld.global.u32 	%r1877, [%rd33+16];
	ld.global.u32 	%r1876, [%rd33+20];
	ld.global.u32 	%r1875, [%rd33+24];
	ld.global.u32 	%r1874, [%rd33+28];
	ld.global.u32 	%r1873, [%rd33+32];
	ld.global.u32 	%r1872, [%rd33+36];
$L__BB8_100:
	// begin inline asm
	mov.u32 %r910, %laneid;
	// end inline asm
	add.s32 	%r911, %r910, %r437;
	mov.u32 	%r912, _ZZN3cub18CUB_300001_SM_10006detail10merge_sort30DeviceMergeSortBlockSortKernelINS2_10policy_hubIN6thrust24THRUST_300001_SM_1000_NS6detail15normal_iteratorINS6_10device_ptrI8ColoringEEEEE9Policy600ESC_PNS0_8NullTypeESC_SG_mN4cuda3std3__44lessISA_EESA_SF_EEvbT0_T1_T2_T3_T4_PT6_PT7_T5_NS1_7vsmem_tEE19static_temp_storage;
	mad.lo.s32 	%r459, %r911, 40, %r912;
	st.shared.v2.u32 	[%r459], {%r1881, %r1880};
	st.shared.v2.u32 	[%r459+8], {%r1879, %r1878};
	st.shared.v2.u32 	[%r459+16], {%r1877, %r1876};
	st.shared.v2.u32 	[%r459+24], {%r1875, %r1874};
	st.shared.v2.u32 	[%r459+32], {%r1873, %r1872};
	bar.warp.sync 	-1;
	ld.shared.v2.u32 	{%r913, %r914}, [%r459];
	ld.shared.v2.u32 	{%r915, %r916}, [%r459+8];
	ld.shared.v2.u32 	{%r917, %r918}, [%r459+16];
	ld.shared.v2.u32 	{%r919, %r920}, [%r459+24];
	ld.shared.v2.u32 	{%r921, %r922}, [%r459+32];
	bar.sync 	0;
	// begin inline asm
	griddepcontrol.launch_dependents;
	// end inline asm
	mad.lo.s32 	%r460, %r436, 40, %r912;
	bar.sync 	0;
	st.shared.v2.u32 	[%r460], {%r913, %r914};
	st.shared.v2.u32 	[%r460+8], {%r915, %r916};
	st.shared.v2.u32 	[%r460+16], {%r917, %r918};
	st.shared.v2.u32 	[%r460+24], {%r919, %r920};
	st.shared.v2.u32 	[%r460+32], {%r921, %r922};
	bar.sync 	0;
	and.b32  	%r923, %r436, 1022;
	and.b32  	%r924, %r436, 1;
	min.s32 	%r461, %r924, %r425;
	min.s32 	%r462, %r923, %r425;
	add.s32 	%r925, %r462, 1;
	min.s32 	%r463, %r925, %r425;
	add.s32 	%r926, %r463, 1;
	min.s32 	%r464, %r926, %r425;
	sub.s32 	%r927, %r463, %r462;
	sub.s32 	%r928, %r464, %r463;
	setp.lt.s32 	%p17, %r461, %r928;
	sub.s32 	%r929, %r461, %r928;
	selp.b32 	%r1886, 0, %r929, %p17;
	min.s32 	%r1882, %r927, %r461;
	setp.ge.s32 	%p18, %r1886, %r1882;
	@%p18 bra 	$L__BB8_106;
	add.s32 	%r467, %r463, %r461;
$L__BB8_102:
	mov.u32 	%r468, %r1882;
	sub.s32 	%r931, %r468, %r1886;
	shr.u32 	%r932, %r931, 31;
	add.s32 	%r933, %r931, %r932;
	shr.s32 	%r934, %r933, 1;
	add.s32 	%r470, %r934, %r1886;
	add.s32 	%r935, %r470, %r462;
	mad.lo.s32 	%r937, %r935, 40, %r912;
	ld.shared.v2.u32 	{%r938, %r939}, [%r937];
	ld.shared.v2.u32 	{%r940, %r941}, [%r937+8];
	ld.shared.v2.u32 	{%r942, %r943}, [%r937+16];
	ld.shared.v2.u32 	{%r944, %r945}, [%r937+24];
	ld.shared.v2.u32 	{%r946, %r947}, [%r937+32];
	st.local.u32 	[%rd3], %r938;
	st.local.u32 	[%rd3+4], %r939;
	st.local.u32 	[%rd3+8], %r940;
	st.local.u32 	[%rd3+12], %r941;
	st.local.u32 	[%rd3+16], %r942;
	st.local.u32 	[%rd3+20], %r943;
	st.local.u32 	[%rd3+24], %r944;
	st.local.u32 	[%rd3+28], %r945;
	st.local.u32 	[%rd3+32], %r946;
	st.local.u32 	[%rd3+36], %r947;
	not.b32 	%r948, %r470;
	add.s32 	%r949, %r467, %r948;
	mad.lo.s32 	%r950, %r949, 40, %r912;
	ld.shared.v2.u32 	{%r951, %r952}, [%r950];
	ld.shared.v2.u32 	{%r953, %r954}, [%r950+8];
	ld.shared.v2.u32 	{%r955, %r956}, [%r950+16];
	ld.shared.v2.u32 	{%r957, %r958}, [%r950+24];
	ld.shared.v2.u32 	{%r959, %r960}, [%r950+32];
	st.local.u32 	[%rd4], %r951;
	st.local.u32 	[%rd4+4], %r952;
	st.local.u32 	[%rd4+8], %r953;
	st.local.u32 	[%rd4+12], %r954;
	st.local.u32 	[%rd4+16], %r955;
	st.local.u32 	[%rd4+20], %r956;
	st.local.u32 	[%rd4+24], %r957;
	st.local.u32 	[%rd4+28], %r958;
	st.local.u32 	[%rd4+32], %r959;
	st.local.u32 	[%rd4+36], %r960;
	mov.b32 	%r1884, 0;
$L__BB8_103:
	mul.wide.u32 	%rd34, %r1884, 4;
	add.s64 	%rd35, %rd4, %rd34;
	ld.local.u32 	%r472, [%rd35];
	add.s64 	%rd36, %rd3, %rd34;
	ld.local.u32 	%r473, [%rd36];
	setp.lt.s32 	%p19, %r472, %r473;
	mov.u32 	%r1882, %r470;
	@%p19 bra 	$L__BB8_105;
	setp.le.s32 	%p20, %r472, %r473;
	add.s32 	%r474, %r1884, 1;
	setp.lt.u32 	%p21, %r1884, 9;
	and.pred  	%p22, %p20, %p21;
	mov.u32 	%r1884, %r474;
	mov.u32 	%r1882, %r468;
	@%p22 bra 	$L__BB8_103;
$L__BB8_105:
	setp.lt.s32 	%p23, %r472, %r473;
	add.s32 	%r961, %r470, 1;
	selp.b32 	%r1886, %r1886, %r961, %p23;
	setp.lt.s32 	%p24, %r1886, %r1882;
	@%p24 bra 	$L__BB8_102;
$L__BB8_106:
	add.s32 	%r478, %r1886, %r462;
	add.s32 	%r962, %r463, %r461;
	sub.s32 	%r963, %r962, %r1886;
	mov.u32 	%r964, _ZZN3cub18CUB_300001_SM_10006detail10merge_sort30DeviceMergeSortBlockSortKernelINS2_10policy_hubIN6thrust24THRUST_300001_SM_1000_NS6detail15normal_iteratorINS6_10device_ptrI8ColoringEEEEE9Policy600ESC_PNS0_8NullTypeESC_SG_mN4cuda3std3__44lessISA_EESA_SF_EEvbT0_T1_T2_T3_T4_PT6_PT7_T5_NS1_7vsmem_tEE19static_temp_storage;
	mad.lo.s32 	%r479, %r478, 40, %r964;
	ld.shared.v2.u32 	{%r480, %r481}, [%r479];
	ld.shared.v2.u32 	{%r482, %r483}, [%r479+8];
	ld.shared.v2.u32 	{%r484, %r485}, [%r479+16];
	ld.shared.v2.u32 	{%r486, %r487}, [%r479+24];
	ld.shared.v2.u32 	{%r488, %r489}, [%r479+32];
	st.local.u32 	[%rd1], %r480;
	st.local.u32 	[%rd1+4], %r481;
	st.local.u32 	[%rd1+8], %r482;
	st.local.u32 	[%rd1+12], %r483;
	st.local.u32 	[%rd1+16], %r484;
	st.local.u32 	[%rd1+20], %r485;
	st.local.u32 	[%rd1+24], %r486;
	st.local.u32 	[%rd1+28], %r487;
	st.local.u32 	[%rd1+32], %r488;
	st.local.u32 	[%rd1+36], %r489;
	mad.lo.s32 	%r965, %r963, 40, %r964;
	ld.shared.v2.u32 	{%r490, %r491}, [%r965];
	ld.shared.v2.u32 	{%r492, %r493}, [%r965+8];
	ld.shared.v2.u32 	{%r494, %r495}, [%r965+16];
	ld.shared.v2.u32 	{%r496, %r497}, [%r965+24];
	ld.shared.v2.u32 	{%r498, %r499}, [%r965+32];
	st.local.u32 	[%rd2], %r490;
	st.local.u32 	[%rd2+4], %r491;
	st.local.u32 	[%rd2+8], %r492;
	st.local.u32 	[%rd2+12], %r493;
	st.local.u32 	[%rd2+16], %r494;
	st.local.u32 	[%rd2+20], %r495;
	st.local.u32 	[%rd2+24], %r496;
	st.local.u32 	[%rd2+28], %r497;
	st.local.u32 	[%rd2+32], %r498;
	st.local.u32 	[%rd2+36], %r499;
	setp.ge.s32 	%p26, %r963, %r464;
	mov.pred 	%p25, 0;
	mov.u32 	%r1888, %r480;
	mov.u32 	%r1889, %r481;
	mov.u32 	%r1890, %r482;
	mov.u32 	%r1891, %r483;
	mov.u32 	%r1892, %r484;
	mov.u32 	%r1893, %r485;
	mov.u32 	%r1894, %r486;
	mov.u32 	%r1895, %r487;
	mov.u32 	%r1896, %r488;
	mov.u32 	%r1897, %r489;
	mov.pred 	%p309, %p25;
	@%p26 bra 	$L__BB8_111;
	setp.ge.s32 	%p28, %r478, %r463;
	mov.pred 	%p27, -1;
	mov.u32 	%r1888, %r490;
	mov.u32 	%r1889, %r491;
	mov.u32 	%r1890, %r492;
	mov.u32 	%r1891, %r493;
	mov.u32 	%r1892, %r494;
	mov.u32 	%r1893, %r495;
	mov.u32 	%r1894, %r496;
	mov.u32 	%r1895, %r497;
	mov.u32 	%r1896, %r498;
	mov.u32 	%r1897, %r499;
	mov.pred 	%p309, %p27;
	@%p28 bra 	$L__BB8_111;
	mov.b32 	%r1887, 0;
$L__BB8_109:
	mul.wide.u32 	%rd37, %r1887, 4;
	add.s64 	%rd38, %rd2, %rd37;
	ld.local.u32 	%r501, [%rd38];
	add.s64 	%rd39, %rd1, %rd37;
	ld.local.u32 	%r502, [%rd39];
	setp.lt.s32 	%p30, %r501, %r502;
	mov.u32 	%r1888, %r490;
	mov.u32 	%r1889, %r491;
	mov.u32 	%r1890, %r492;
	mov.u32 	%r1891, %r493;
	mov.u32 	%r1892, %r494;
	mov.u32 	%r1893, %r495;
	mov.u32 	%r1894, %r496;
	mov.u32 	%r1895, %r497;
	mov.u32 	%r1896, %r498;
	mov.u32 	%r1897, %r499;
	mov.pred 	%p309, %p27;
	@%p30 bra 	$L__BB8_111;
	setp.le.s32 	%p32, %r501, %r502;
	add.s32 	%r503, %r1887, 1;
	setp.lt.u32 	%p33, %r1887, 9;
	and.pred  	%p34, %p32, %p33;
	mov.u32 	%r1887, %r503;
	mov.u32 	%r1888, %r480;
	mov.u32 	%r1889, %r481;
	mov.u32 	%r1890, %r482;
	mov.u32 	%r1891, %r483;
	mov.u32 	%r1892, %r484;
	mov.u32 	%r1893, %r485;
	mov.u32 	%r1894, %r486;
	mov.u32 	%r1895, %r487;
	mov.u32 	%r1896, %r488;
	mov.u32 	%r1897, %r489;
	mov.pred 	%p309, %p25;
	@%p34 bra 	$L__BB8_109;
$L__BB8_111:
	@%p309 bra 	$L__BB8_113;
	ld.shared.v2.u32 	{%r967, %r968}, [%r479+40];
	ld.shared.v2.u32 	{%r969, %r970}, [%r479+48];
	st.local.u32 	[%rd1], %r967;
	st.local.u32 	[%rd1+4], %r968;
	st.local.u32 	[%rd1+8], %r969;
	st.local.u32 	[%rd1+12], %r970;
$L__BB8_113:
	bar.sync 	0;
	st.shared.v2.u32 	[%r460], {%r1888, %r1889};
	st.shared.v2.u32 	[%r460+8], {%r1890, %r1891};
	st.shared.v2.u32 	[%r460+16], {%r1892, %r1893};
	st.shared.v2.u32 	[%r460+24], {%r1894, %r1895};
	st.shared.v2.u32 	[%r460+32], {%r1896, %r1897};
	bar.sync 	0;
	and.b32  	%r971, %r436, 1020;
	and.b32  	%r972, %r436, 3;
	min.s32 	%r514, %r972, %r425;
	min.s32 	%r515, %r971, %r425;
	add.s32 	%r973, %r515, 2;
	min.s32 	%r516, %r973, %r425;
	add.s32 	%r974, %r516, 2;
	min.s32 	%r517, %r974, %r425;
	sub.s32 	%r975, %r516, %r515;
	sub.s32 	%r976, %r517, %r516;
	setp.lt.s32 	%p35, %r514, %r976;
	sub.s32 	%r977, %r514, %r976;
	selp.b32 	%r1902, 0, %r977, %p35;
	min.s32 	%r1898, %r975, %r514;
	setp.ge.s32 	%p36, %r1902, %r1898;
	@%p36 bra 	$L__BB8_119;
	add.s32 	%r520, %r516, %r514;
$L__BB8_115:
	mov.u32 	%r521, %r1898;
	sub.s32 	%r979, %r521, %r1902;
	shr.u32 	%r980, %r979, 31;
	add.s32 	%r981, %r979, %r980;
	shr.s32 	%r982, %r981, 1;
	add.s32 	%r523, %r982, %r1902;
	add.s32 	%r983, %r523, %r515;
	mov.u32 	%r984, _ZZN3cub18CUB_300001_SM_10006detail10merge_sort30DeviceMergeSortBlockSortKernelINS2_10policy_hubIN6thrust24THRUST_300001_SM_1000_NS6detail15normal_iteratorINS6_10device_ptrI8ColoringEEEEE9Policy600ESC_PNS0_8NullTypeESC_SG_mN4cuda3std3__44lessISA_EESA_SF_EEvbT0_T1_T2_T3_T4_PT6_PT7_T5_NS1_7vsmem_tEE19static_temp_storage;
	mad.lo.s32 	%r985, %r983, 40, %r984;
	ld.shared.v2.u32 	{%r986, %r987}, [%r985];
	ld.shared.v2.u32 	{%r988, %r989}, [%r985+8];
	ld.shared.v2.u32 	{%r990, %r991}, [%r985+16];
	ld.shared.v2.u32 	{%r992, %r993}, [%r985+24];
	ld.shared.v2.u32 	{%r994, %r995}, [%r985+32];
	st.local.u32 	[%rd3], %r986;
	st.local.u32 	[%rd3+4], %r987;
	st.local.u32 	[%rd3+8], %r988;
	st.local.u32 	[%rd3+12], %r989;
	st.local.u32 	[%rd3+16], %r990;
	st.local.u32 	[%rd3+20], %r991;
	st.local.u32 	[%rd3+24], %r992;
	st.local.u32 	[%rd3+28], %r993;
	st.local.u32 	[%rd3+32], %r994;
	st.local.u32 	[%rd3+36], %r995;
	not.b32 	%r996, %r523;
	add.s32 	%r997, %r520, %r996;
	mad.lo.s32 	%r998, %r997, 40, %r984;
	ld.shared.v2.u32 	{%r999, %r1000}, [%r998];
	ld.shared.v2.u32 	{%r1001, %r1002}, [%r998+8];
	ld.shared.v2.u32 	{%r1003, %r1004}, [%r998+16];
	ld.shared.v2.u32 	{%r1005, %r1006}, [%r998+24];
	ld.shared.v2.u32 	{%r1007, %r1008}, [%r998+32];
	st.local.u32 	[%rd4], %r999;
	st.local.u32 	[%rd4+4], %r1000;
	st.local.u32 	[%rd4+8], %r1001;
	st.local.u32 	[%rd4+12], %r1002;
	st.local.u32 	[%rd4+16], %r1003;
	st.local.u32 	[%rd4+20], %r1004;
	st.local.u32 	[%rd4+24], %r1005;
	st.local.u32 	[%rd4+28], %r1006;
	st.local.u32 	[%rd4+32], %r1007;
	st.local.u32 	[%rd4+36], %r1008;
	mov.b32 	%r1900, 0;
$L__BB8_116:
	mul.wide.u32 	%rd40, %r1900, 4;
	add.s64 	%rd41, %rd4, %rd40;
	ld.local.u32 	%r525, [%rd41];
	add.s64 	%rd42, %rd3, %rd40;
	ld.local.u32 	%r526, [%rd42];
	setp.lt.s32 	%p37, %r525, %r526;
	mov.u32 	%r1898, %r523;
	@%p37 bra 	$L__BB8_118;
	setp.le.s32 	%p38, %r525, %r526;
	add.s32 	%r527, %r1900, 1;
	setp.lt.u32 	%p39, %r1900, 9;
	and.pred  	%p40, %p38, %p39;
	mov.u32 	%r1900, %r527;
	mov.u32 	%r1898, %r521;
	@%p40 bra 	$L__BB8_116;
$L__BB8_118:
	setp.lt.s32 	%p41, %r525, %r526;
	add.s32 	%r1009, %r523, 1;
	selp.b32 	%r1902, %r1902, %r1009, %p41;
	setp.lt.s32 	%p42, %r1902, %r1898;
	@%p42 bra 	$L__BB8_115;
$L__BB8_119:
	add.s32 	%r531, %r1902, %r515;
	add.s32 	%r1010, %r516, %r514;
	sub.s32 	%r1011, %r1010, %r1902;
	mov.u32 	%r1012, _ZZN3cub18CUB_300001_SM_10006detail10merge_sort30DeviceMergeSortBlockSortKernelINS2_10policy_hubIN6thrust24THRUST_300001_SM_1000_NS6detail15normal_iteratorINS6_10device_ptrI8ColoringEEEEE9Policy600ESC_PNS0_8NullTypeESC_SG_mN4cuda3std3__44lessISA_EESA_SF_EEvbT0_T1_T2_T3_T4_PT6_PT7_T5_NS1_7vsmem_tEE19static_temp_storage;
	mad.lo.s32 	%r532, %r531, 40, %r1012;
	ld.shared.v2.u32 	{%r533, %r534}, [%r532];
	ld.shared.v2.u32 	{%r535, %r536}, [%r532+8];
	ld.shared.v2.u32 	{%r537, %r538}, [%r532+16];
	ld.shared.v2.u32 	{%r539, %r540}, [%r532+24];
	ld.shared.v2.u32 	{%r541, %r542}, [%r532+32];
	st.local.u32 	[%rd1], %r533;
	st.local.u32 	[%rd1+4], %r534;
	st.local.u32 	[%rd1+8], %r535;
	st.local.u32 	[%rd1+12], %r536;
	st.local.u32 	[%rd1+16], %r537;
	st.local.u32 	[%rd1+20], %r538;
	st.local.u32 	[%rd1+24], %r539;
	st.local.u32 	[%rd1+28], %r540;
	st.local.u32 	[%rd1+32], %r541;
	st.local.u32 	[%rd1+36], %r542;
	mad.lo.s32 	%r1013, %r1011, 40, %r1012;
	ld.shared.v2.u32 	{%r543, %r544}, [%r1013];
	ld.shared.v2.u32 	{%r545, %r546}, [%r1013+8];
	ld.shared.v2.u32 	{%r547, %r548}, [%r1013+16];
	ld.shared.v2.u32 	{%r549, %r550}, [%r1013+24];
	ld.shared.v2.u32 	{%r551, %r552}, [%r1013+32];
	st.local.u32 	[%rd2], %r543;
	st.local.u32 	[%rd2+4], %r544;
	st.local.u32 	[%rd2+8], %r545;
	st.local.u32 	[%rd2+12], %r546;
	st.local.u32 	[%rd2+16], %r547;
	st.local.u32 	[%rd2+20], %r548;
	st.local.u32 	[%rd2+24], %r549;
	st.local.u32 	[%rd2+28], %r550;
	st.local.u32 	[%rd2+32], %r551;
	st.local.u32 	[%rd2+36], %r552;
	setp.ge.s32 	%p44, %r1011, %r517;
	mov.pred 	%p43, 0;
	mov.u32 	%r1904, %r533;
	mov.u32 	%r1905, %r534;
	mov.u32 	%r1906, %r535;
	mov.u32 	%r1907, %r536;
	mov.u32 	%r1908, %r537;
	mov.u32 	%r1909, %r538;
	mov.u32 	%r1910, %r539;
	mov.u32 	%r1911, %r540;
	mov.u32 	%r1912, %r541;
	mov.u32 	%r1913, %r542;
	mov.pred 	%p310, %p43;
	@%p44 bra 	$L__BB8_124;
	setp.ge.s32 	%p46, %r531, %r516;
	mov.pred 	%p45, -1;
	mov.u32 	%r1904, %r543;
	mov.u32 	%r1905, %r544;
	mov.u32 	%r1906, %r545;
	mov.u32 	%r1907, %r546;
	mov.u32 	%r1908, %r547;
	mov.u32 	%r1909, %r548;
	mov.u32 	%r1910, %r549;
	mov.u32 	%r1911, %r550;
	mov.u32 	%r1912, %r551;
	mov.u32 	%r1913, %r552;
	mov.pred 	%p310, %p45;
	@%p46 bra 	$L__BB8_124;
	mov.b32 	%r1903, 0;
$L__BB8_122:
	mul.wide.u32 	%rd43, %r1903, 4;
	add.s64 	%rd44, %rd2, %rd43;
	ld.local.u32 	%r554, [%rd44];
	add.s64 	%rd45, %rd1, %rd43;
	ld.local.u32 	%r555, [%rd45];
	setp.lt.s32 	%p48, %r554, %r555;
	mov.u32 	%r1904, %r543;
	mov.u32 	%r1905, %r544;
	mov.u32 	%r1906, %r545;
	mov.u32 	%r1907, %r546;
	mov.u32 	%r1908, %r547;
	mov.u32 	%r1909, %r548;
	mov.u32 	%r1910, %r549;
	mov.u32 	%r1911, %r550;
	mov.u32 	%r1912, %r551;
	mov.u32 	%r1913, %r552;
	mov.pred 	%p310, %p45;
	@%p48 bra 	$L__BB8_124;
	setp.le.s32 	%p50, %r554, %r555;
	add.s32 	%r556, %r1903, 1;
	setp.lt.u32 	%p51, %r1903, 9;
	and.pred  	%p52, %p50, %p51;
	mov.u32 	%r1903, %r556;
	mov.u32 	%r1904, %r533;
	mov.u32 	%r1905, %r534;
	mov.u32 	%r1906, %r535;
	mov.u32 	%r1907, %r536;
	mov.u32 	%r1908, %r537;
	mov.u32 	%r1909, %r538;
	mov.u32 	%r1910, %r539;
	mov.u32 	%r1911, %r540;
	mov.u32 	%r1912, %r541;
	mov.u32 	%r1913, %r542;
	mov.pred 	%p310, %p43;
	@%p52 bra 	$L__BB8_122;
$L__BB8_124:
	@%p310 bra 	$L__BB8_126;
	ld.shared.v2.u32 	{%r1015, %r1016}, [%r532+40];
	ld.shared.v2.u32 	{%r1017, %r1018}, [%r532+48];
	st.local.u32 	[%rd1], %r1015;
	st.local.u32 	[%rd1+4], %r1016;
	st.local.u32 	[%rd1+8], %r1017;
	st.local.u32 	[%rd1+12], %r1018;
$L__BB8_126:
	bar.sync 	0;
	st.shared.v2.u32 	[%r460], {%r1904, %r1905};
	st.shared.v2.u32 	[%r460+8], {%r1906, %r1907};
	st.shared.v2.u32 	[%r460+16], {%r1908, %r1909};
	st.shared.v2.u32 	[%r460+24], {%r1910, %r1911};
	st.shared.v2.u32 	[%r460+32], {%r1912, %r1913};
	bar.sync 	0;
	and.b32  	%r1019, %r436, 1016;
	and.b32  	%r1020, %r436, 7;
	min.s32 	%r567, %r1020, %r425;
	min.s32 	%r568, %r1019, %r425;
	add.s32 	%r1021, %r568, 4;
	min.s32 	%r569, %r1021, %r425;
	add.s32 	%r1022, %r569, 4;
	min.s32 	%r570, %r1022, %r425;
	sub.s32 	%r1023, %r569, %r568;
	sub.s32 	%r1024, %r570, %r569;
	setp.lt.s32 	%p53, %r567, %r1024;
	sub.s32 	%r1025, %r567, %r1024;
	selp.b32 	%r1918, 0, %r1025, %p53;
	min.s32 	%r1914, %r1023, %r567;
	setp.ge.s32 	%p54, %r1918, %r1914;
	@%p54 bra 	$L__BB8_132;
	add.s32 	%r573, %r569, %r567;
$L__BB8_128:
	mov.u32 	%r574, %r1914;
	sub.s32 	%r1027, %r574, %r1918;
	shr.u32 	%r1028, %r1027, 31;
	add.s32 	%r1029, %r1027, %r1028;
	shr.s32 	%r1030, %r1029, 1;
	add.s32 	%r576, %r1030, %r1918;
	add.s32 	%r1031, %r576, %r568;
	mov.u32 	%r1032, _ZZN3cub18CUB_300001_SM_10006detail10merge_sort30DeviceMergeSortBlockSortKernelINS2_10policy_hubIN6thrust24THRUST_300001_SM_1000_NS6detail15normal_iteratorINS6_10device_ptrI8ColoringEEEEE9Policy600ESC_PNS0_8NullTypeESC_SG_mN4cuda3std3__44lessISA_EESA_SF_EEvbT0_T1_T2_T3_T4_PT6_PT7_T5_NS1_7vsmem_tEE19static_temp_storage;
	mad.lo.s32 	%r1033, %r1031, 40, %r1032;
	ld.shared.v2.u32 	{%r1034, %r1035}, [%r1033];
	ld.shared.v2.u32 	{%r1036, %r1037}, [%r1033+8];
	ld.shared.v2.u32 	{%r1038, %r1039}, [%r1033+16];
	ld.shared.v2.u32 	{%r1040, %r1041}, [%r1033+24];
	ld.shared.v2.u32 	{%r1042, %r1043}, [%r1033+32];
	st.local.u32 	[%rd3], %r1034;
	st.local.u32 	[%rd3+4], %r1035;
	st.local.u32 	[%rd3+8], %r1036;
	st.local.u32 	[%rd3+12], %r1037;
	st.local.u32 	[%rd3+16], %r1038;
	st.local.u32 	[%rd3+20], %r1039;
	st.local.u32 	[%rd3+24], %r1040;
	st.local.u32 	[%rd3+28], %r1041;
	st.local.u32 	[%rd3+32], %r1042;
	st.local.u32 	[%rd3+36], %r1043;
	not.b32 	%r1044, %r576;
	add.s32 	%r1045, %r573, %r1044;
	mad.lo.s32 	%r1046, %r1045, 40, %r1032;
	ld.shared.v2.u32 	{%r1047, %r1048}, [%r1046];
	ld.shared.v2.u32 	{%r1049, %r1050}, [%r1046+8];
	ld.shared.v2.u32 	{%r1051, %r1052}, [%r1046+16];
	ld.shared.v2.u32 	{%r1053, %r1054}, [%r1046+24];
	ld.shared.v2.u32 	{%r1055, %r1056}, [%r1046+32];
	st.local.u32 	[%rd4], %r1047;
	st.local.u32 	[%rd4+4], %r1048;
	st.local.u32 	[%rd4+8], %r1049;
	st.local.u32 	[%rd4+12], %r1050;
	st.local.u32 	[%rd4+16], %r1051;
	st.local.u32 	[%rd4+20], %r1052;
	st.local.u32 	[%rd4+24], %r1053;
	st.local.u32 	[%rd4+28], %r1054;
	st.local.u32 	[%rd4+32], %r1055;
	st.local.u32 	[%rd4+36], %r1056;
	mov.b32 	%r1916, 0;
$L__BB8_129:
	mul.wide.u32 	%rd46, %r1916, 4;
	add.s64 	%rd47, %rd4, %rd46;
	ld.local.u32 	%r578, [%rd47];
	add.s64 	%rd48, %rd3, %rd46;
	ld.local.u32 	%r579, [%rd48];
	setp.lt.s32 	%p55, %r578, %r579;
	mov.u32 	%r1914, %r576;
	@%p55 bra 	$L__BB8_131;
	setp.le.s32 	%p56, %r578, %r579;
	add.s32 	%r580, %r1916, 1;
	setp.lt.u32 	%p57, %r1916, 9;
	and.pred  	%p58, %p56, %p57;
	mov.u32 	%r1916, %r580;
	mov.u32 	%r1914, %r574;
	@%p58 bra 	$L__BB8_129;
$L__BB8_131:
	setp.lt.s32 	%p59, %r578, %r579;
	add.s32 	%r1057, %r576, 1;
	selp.b32 	%r1918, %r1918, %r1057, %p59;
	setp.lt.s32 	%p60, %r1918, %r1914;
	@%p60 bra 	$L__BB8_128;
$L__BB8_132:
	add.s32 	%r584, %r1918, %r568;
	add.s32 	%r1058, %r569, %r567;
	sub.s32 	%r1059, %r1058, %r1918;
	mov.u32 	%r1060, _ZZN3cub18CUB_300001_SM_10006detail10merge_sort30DeviceMergeSortBlockSortKernelINS2_10policy_hubIN6thrust24THRUST_300001_SM_1000_NS6detail15normal_iteratorINS6_10device_ptrI8ColoringEEEEE9Policy600ESC_PNS0_8NullTypeESC_SG_mN4cuda3std3__44lessISA_EESA_SF_EEvbT0_T1_T2_T3_T4_PT6_PT7_T5_NS1_7vsmem_tEE19static_temp_storage;
	mad.lo.s32 	%r585, %r584, 40, %r1060;
	ld.shared.v2.u32 	{%r586, %r587}, [%r585];
	ld.shared.v2.u32 	{%r588, %r589}, [%r585+8];
	ld.shared.v2.u32 	{%r590, %r591}, [%r585+16];
	ld.shared.v2.u32 	{%r592, %r593}, [%r585+24];
	ld.shared.v2.u32 	{%r594, %r595}, [%r585+32];
	st.local.u32 	[%rd1], %r586;
	st.local.u32 	[%rd1+4], %r587;
	st.local.u32 	[%rd1+8], %r588;
	st.local.u32 	[%rd1+12], %r589;
	st.local.u32 	[%rd1+16], %r590;
	st.local.u32 	[%rd1+20], %r591;
	st.local.u32 	[%rd1+24], %r592;
	st.local.u32 	[%rd1+28], %r593;
	st.local.u32 	[%rd1+32], %r594;
	st.local.u32 	[%rd1+36], %r595;
	mad.lo.s32 	%r1061, %r1059, 40, %r1060;
	ld.shared.v2.u32 	{%r596, %r597}, [%r1061];
	ld.shared.v2.u32 	{%r598, %r599}, [%r1061+8];
	ld.shared.v2.u32 	{%r600, %r601}, [%r1061+16];
	ld.shared.v2.u32 	{%r602, %r603}, [%r1061+24];
	ld.shared.v2.u32 	{%r604, %r605}, [%r1061+32];
	st.local.u32 	[%rd2], %r596;
	st.local.u32 	[%rd2+4], %r597;
	st.local.u32 	[%rd2+8], %r598;
	st.local.u32 	[%rd2+12], %r599;
	st.local.u32 	[%rd2+16], %r600;
	st.local.u32 	[%rd2+20], %r601;
	st.local.u32 	[%rd2+24], %r602;
	st.local.u32 	[%rd2+28], %r603;
	st.local.u32 	[%rd2+32], %r604;
	st.local.u32 	[%rd2+36], %r605;
	setp.ge.s32 	%p62, %r1059, %r570;
	mov.pred 	%p61, 0;
	mov.u32 	%r1920, %r586;
	mov.u32 	%r1921, %r587;
	mov.u32 	%r1922, %r588;
	mov.u32 	%r1923, %r589;
	mov.u32 	%r1924, %r590;
	mov.u32 	%r1925, %r591;
	mov.u32 	%r1926, %r592;
	mov.u32 	%r1927, %r593;
	mov.u32 	%r1928, %r594;
	mov.u32 	%r1929, %r595;
	mov.pred 	%p311, %p61;
	@%p62 bra 	$L__BB8_137;
	setp.ge.s32 	%p64, %r584, %r569;
	mov.pred 	%p63, -1;
	mov.u32 	%r1920, %r596;
	mov.u32 	%r1921, %r597;
	mov.u32 	%r1922, %r598;
	mov.u32 	%r1923, %r599;
	mov.u32 	%r1924, %r600;
	mov.u32 	%r1925, %r601;
	mov.u32 	%r1926, %r602;
	mov.u32 	%r1927, %r603;
	mov.u32 	%r1928, %r604;
	mov.u32 	%r1929, %r605;
	mov.pred 	%p311, %p63;
	@%p64 bra 	$L__BB8_137;
	mov.b32 	%r1919, 0;
$L__BB8_135:
	mul.wide.u32 	%rd49, %r1919, 4;
	add.s64 	%rd50, %rd2, %rd49;
	ld.local.u32 	%r607, [%rd50];
	add.s64 	%rd51, %rd1, %rd49;
	ld.local.u32 	%r608, [%rd51];
	setp.lt.s32 	%p66, %r607, %r608;
	mov.u32 	%r1920, %r596;
	mov.u32 	%r1921, %r597;
	mov.u32 	%r1922, %r598;
	mov.u32 	%r1923, %r599;
	mov.u32 	%r1924, %r600;
	mov.u32 	%r1925, %r601;
	mov.u32 	%r1926, %r602;
	mov.u32 	%r1927, %r603;
	mov.u32 	%r1928, %r604;
	mov.u32 	%r1929, %r605;
	mov.pred 	%p311, %p63;
	@%p66 bra 	$L__BB8_137;
	setp.le.s32 	%p68, %r607, %r608;
	add.s32 	%r609, %r1919, 1;
	setp.lt.u32 	%p69, %r1919, 9;
	and.pred  	%p70, %p68, %p69;
	mov.u32 	%r1919, %r609;
	mov.u32 	%r1920, %r586;
	mov.u32 	%r1921, %r587;
	mov.u32 	%r1922, %r588;
	mov.u32 	%r1923, %r589;
	mov.u32 	%r1924, %r590;
	mov.u32 	%r1925, %r591;
	mov.u32 	%r1926, %r592;
	mov.u32 	%r1927, %r593;
	mov.u32 	%r1928, %r594;
	mov.u32 	%r1929, %r595;
	mov.pred 	%p311, %p61;
	@%p70 bra 	$L__BB8_135;
$L__BB8_137:
	@%p311 bra 	$L__BB8_139;
	ld.shared.v2.u32 	{%r1063, %r1064}, [%r585+40];
	ld.shared.v2.u32 	{%r1065, %r1066}, [%r585+48];
	st.local.u32 	[%rd1], %r1063;
	st.local.u32 	[%rd1+4], %r1064;
	st.local.u32 	[%rd1+8], %r1065;
	st.local.u32 	[%rd1+12], %r1066;
$L__BB8_139:
	bar.sync 	0;
	st.shared.v2.u32 	[%r460], {%r1920, %r1921};
	st.shared.v2.u32 	[%r460+8], {%r1922, %r1923};
	st.shared.v2.u32 	[%r460+16], {%r1924, %r1925};
	st.shared.v2.u32 	[%r460+24], {%r1926, %r1927};
	st.shared.v2.u32 	[%r460+32], {%r1928, %r1929};
	bar.sync 	0;
	and.b32  	%r1067, %r436, 1008;
	and.b32  	%r1068, %r436, 15;
	min.s32 	%r620, %r1068, %r425;
	min.s32 	%r621, %r1067, %r425;
	add.s32 	%r1069, %r621, 8;
	min.s32 	%r622, %r1069, %r425;
	add.s32 	%r1070, %r622, 8;
	min.s32 	%r623, %r1070, %r425;
	sub.s32 	%r1071, %r622, %r621;
	sub.s32 	%r1072, %r623, %r622;
	setp.lt.s32 	%p71, %r620, %r1072;
	sub.s32 	%r1073, %r620, %r1072;
	selp.b32 	%r1934, 0, %r1073, %p71;
	min.s32 	%r1930, %r1071, %r620;
	setp.ge.s32 	%p72, %r1934, %r1930;
	@%p72 bra 	$L__BB8_145;
	add.s32 	%r626, %r622, %r620;
$L__BB8_141:
	mov.u32 	%r627, %r1930;
	sub.s32 	%r1075, %r627, %r1934;
	shr.u32 	%r1076, %r1075, 31;
	add.s32 	%r1077, %r1075, %r1076;
	shr.s32 	%r1078, %r1077, 1;
	add.s32 	%r629, %r1078, %r1934;
	add.s32 	%r1079, %r629, %r621;
	mov.u32 	%r1080, _ZZN3cub18CUB_300001_SM_10006detail10merge_sort30DeviceMergeSortBlockSortKernelINS2_10policy_hubIN6thrust24THRUST_300001_SM_1000_NS6detail15normal_iteratorINS6_10device_ptrI8ColoringEEEEE9Policy600ESC_PNS0_8NullTypeESC_SG_mN4cuda3std3__44lessISA_EESA_SF_EEvbT0_T1_T2_T3_T4_PT6_PT7_T5_NS1_7vsmem_tEE19static_temp_storage;
	mad.lo.s32 	%r1081, %r1079, 40, %r1080;
	ld.shared.v2.u32 	{%r1082, %r1083}, [%r1081];
	ld.shared.v2.u32 	{%r1084, %r1085}, [%r1081+8];
	ld.shared.v2.u32 	{%r1086, %r1087}, [%r1081+16];
	ld.shared.v2.u32 	{%r1088, %r1089}, [%r1081+24];
	ld.shared.v2.u32 	{%r1090, %r1091}, [%r1081+32];
	st.local.u32 	[%rd3], %r1082;
	st.local.u32 	[%rd3+4], %r1083;
	st.local.u32 	[%rd3+8], %r1084;
	st.local.u32 	[%rd3+12], %r1085;
	st.local.u32 	[%rd3+16], %r1086;
	st.local.u32 	[%rd3+20], %r1087;
	st.local.u32 	[%rd3+24], %r1088;
	st.local.u32 	[%rd3+28], %r1089;
	st.local.u32 	[%rd3+32], %r1090;
	st.local.u32 	[%rd3+36], %r1091;
	not.b32 	%r1092, %r629;
	add.s32 	%r1093, %r626, %r1092;
	mad.lo.s32 	%r1094, %r1093, 40, %r1080;
	ld.shared.v2.u32 	{%r1095, %r1096}, [%r1094];
	ld.shared.v2.u32 	{%r1097, %r1098}, [%r1094+8];
	ld.shared.v2.u32 	{%r1099, %r1100}, [%r1094+16];
	ld.shared.v2.u32 	{%r1101, %r1102}, [%r1094+24];
	ld.shared.v2.u32 	{%r1103, %r1104}, [%r1094+32];
	st.local.u32 	[%rd4], %r1095;
	st.local.u32 	[%rd4+4], %r1096;
	st.local.u32 	[%rd4+8], %r1097;
	st.local.u32 	[%rd4+12], %r1098;
	st.local.u32 	[%rd4+16], %r1099;
	st.local.u32 	[%rd4+20], %r1100;
	st.local.u32 	[%rd4+24], %r1101;
	st.local.u32 	[%rd4+28], %r1102;
	st.local.u32 	[%rd4+32], %r1103;
	st.local.u32 	[%rd4+36], %r1104;
	mov.b32 	%r1932, 0;
$L__BB8_142:
	mul.wide.u32 	%rd52, %r1932, 4;
	add.s64 	%rd53, %rd4, %rd52;
	ld.local.u32 	%r631, [%rd53];
	add.s64 	%rd54, %rd3, %rd52;
	ld.local.u32 	%r632, [%rd54];
	setp.lt.s32 	%p73, %r631, %r632;
	mov.u32 	%r1930, %r629;
	@%p73 bra 	$L__BB8_144;
	setp.le.s32 	%p74, %r631, %r632;
	add.s32 	%r633, %r1932, 1;
	setp.lt.u32 	%p75, %r1932, 9;
	and.pred  	%p76, %p74, %p75;
	mov.u32 	%r1932, %r633;
	mov.u32 	%r1930, %r627;
	@%p76 bra 	$L__BB8_142;
$L__BB8_144:
	setp.lt.s32 	%p77, %r631, %r632;
	add.s32 	%r1105, %r629, 1;
	selp.b32 	%r1934, %r1934, %r1105, %p77;
	setp.lt.s32 	%p78, %r1934, %r1930;
	@%p78 bra 	$L__BB8_141;
$L__BB8_145:
	add.s32 	%r637, %r1934, %r621;
	add.s32 	%r1106, %r622, %r620;
	sub.s32 	%r1107, %r1106, %r1934;
	mov.u32 	%r1108, _ZZN3cub18CUB_300001_SM_10006detail10merge_sort30DeviceMergeSortBlockSortKernelINS2_10policy_hubIN6thrust24THRUST_300001_SM_1000_NS6detail15normal_iteratorINS6_10device_ptrI8ColoringEEEEE9Policy600ESC_PNS0_8NullTypeESC_SG_mN4cuda3std3__44lessISA_EESA_SF_EEvbT0_T1_T2_T3_T4_PT6_PT7_T5_NS1_7vsmem_tEE19static_temp_storage;
	mad.lo.s32 	%r638, %r637, 40, %r1108;
	ld.shared.v2.u32 	{%r639, %r640}, [%r638];
	ld.shared.v2.u32 	{%r641, %r642}, [%r638+8];
	ld.shared.v2.u32 	{%r643, %r644}, [%r638+16];
	ld.shared.v2.u32 	{%r645, %r646}, [%r638+24];
	ld.shared.v2.u32 	{%r647, %r648}, [%r638+32];
	st.local.u32 	[%rd1], %r639;
	st.local.u32 	[%rd1+4], %r640;
	st.local.u32 	[%rd1+8], %r641;
	st.local.u32 	[%rd1+12], %r642;
	st.local.u32 	[%rd1+16], %r643;
	st.local.u32 	[%rd1+20], %r644;
	st.local.u32 	[%rd1+24], %r645;
	st.local.u32 	[%rd1+28], %r646;
	st.local.u32 	[%rd1+32], %r647;
	st.local.u32 	[%rd1+36], %r648;
	mad.lo.s32 	%r1109, %r1107, 40, %r1108;
	ld.shared.v2.u32 	{%r649, %r650}, [%r1109];
	ld.shared.v2.u32 	{%r651, %r652}, [%r1109+8];
	ld.shared.v2.u32 	{%r653, %r654}, [%r1109+16];
	ld.shared.v2.u32 	{%r655, %r656}, [%r1109+24];
	ld.shared.v2.u32 	{%r657, %r658}, [%r1109+32];
	st.local.u32 	[%rd2], %r649;
	st.local.u32 	[%rd2+4], %r650;
	st.local.u32 	[%rd2+8], %r651;
	st.local.u32 	[%rd2+12], %r652;
	st.local.u32 	[%rd2+16], %r653;
	st.local.u32 	[%rd2+20], %r654;
	st.local.u32 	[%rd2+24], %r655;
	st.local.u32 	[%rd2+28], %r656;
	st.local.u32 	[%rd2+32], %r657;
	st.local.u32 	[%rd2+36], %r658;
	setp.ge.s32 	%p80, %r1107, %r623;
	mov.pred 	%p79, 0;
	mov.u32 	%r1936, %r639;
	mov.u32 	%r1937, %r640;
	mov.u32 	%r1938, %r641;
	mov.u32 	%r1939, %r642;
	mov.u32 	%r1940, %r643;
	mov.u32 	%r1941, %r644;
	mov.u32 	%r1942, %r645;
	mov.u32 	%r1943, %r646;
	mov.u32 	%r1944, %r647;
	mov.u32 	%r1945, %r648;
	mov.pred 	%p312, %p79;
	@%p80 bra 	$L__BB8_150;
	setp.ge.s32 	%p82, %r637, %r622;
	mov.pred 	%p81, -1;
	mov.u32 	%r1936, %r649;
	mov.u32 	%r1937, %r650;
	mov.u32 	%r1938, %r651;
	mov.u32 	%r1939, %r652;
	mov.u32 	%r1940, %r653;
	mov.u32 	%r1941, %r654;
	mov.u32 	%r1942, %r655;
	mov.u32 	%r1943, %r656;
	mov.u32 	%r1944, %r657;
	mov.u32 	%r1945, %r658;
	mov.pred 	%p312, %p81;
	@%p82 bra 	$L__BB8_150;
	mov.b32 	%r1935, 0;
$L__BB8_148:
	mul.wide.u32 	%rd55, %r1935, 4;
	add.s64 	%rd56, %rd2, %rd55;
	ld.local.u32 	%r660, [%rd56];
	add.s64 	%rd57, %rd1, %rd55;
	ld.local.u32 	%r661, [%rd57];
	setp.lt.s32 	%p84, %r660, %r661;
	mov.u32 	%r1936, %r649;
	mov.u32 	%r1937, %r650;
	mov.u32 	%r1938, %r651;
	mov.u32 	%r1939, %r652;
	mov.u32 	%r1940, %r653;
	mov.u32 	%r1941, %r654;
	mov.u32 	%r1942, %r655;
	mov.u32 	%r1943, %r656;
	mov.u32 	%r1944, %r657;
	mov.u32 	%r1945, %r658;
	mov.pred 	%p312, %p81;
	@%p84 bra 	$L__BB8_150;
	setp.le.s32 	%p86, %r660, %r661;
	add.s32 	%r662, %r1935, 1;
	setp.lt.u32 	%p87, %r1935, 9;
	and.pred  	%p88, %p86, %p87;
	mov.u32 	%r1935, %r662;
	mov.u32 	%r1936, %r639;
	mov.u32 	%r1937, %r640;
	mov.u32 	%r1938, %r641;
	mov.u32 	%r1939, %r642;
	mov.u32 	%r1940, %r643;
	mov.u32 	%r1941, %r644;
	mov.u32 	%r1942, %r645;
	mov.u32 	%r1943, %r646;
	mov.u32 	%r1944, %r647;
	mov.u32 	%r1945, %r648;
	mov.pred 	%p312, %p79;
	@%p88 bra 	$L__BB8_148;
$L__BB8_150:
	@%p312 bra 	$L__BB8_152;
	ld.shared.v2.u32 	{%r1111, %r1112}, [%r638+40];
	ld.shared.v2.u32 	{%r1113, %r1114}, [%r638+48];
	st.local.u32 	[%rd1], %r1111;
	st.local.u32 	[%rd1+4], %r1112;
	st.local.u32 	[%rd1+8], %r1113;
	st.local.u32 	[%rd1+12], %r1114;
$L__BB8_152:
	bar.sync 	0;
	st.shared.v2.u32 	[%r460], {%r1936, %r1937};
	st.shared.v2.u32 	[%r460+8], {%r1938, %r1939};
	st.shared.v2.u32 	[%r460+16], {%r1940, %r1941};
	st.shared.v2.u32 	[%r460+24], {%r1942, %r1943};
	st.shared.v2.u32 	[%r460+32], {%r1944, %r1945};
	bar.sync 	0;
	and.b32  	%r1115, %r436, 31;
	min.s32 	%r673, %r1115, %r425;
	min.s32 	%r674, %r437, %r425;
	add.s32 	%r1116, %r674, 16;
	min.s32 	%r675, %r1116, %r425;
	add.s32 	%r1117, %r675, 16;
	min.s32 	%r676, %r1117, %r425;
	sub.s32 	%r1118, %r675, %r674;
	sub.s32 	%r1119, %r676, %r675;
	setp.lt.s32 	%p89, %r673, %r1119;
	sub.s32 	%r1120, %r673, %r1119;
	selp.b32 	%r1950, 0, %r1120, %p89;
	min.s32 	%r1946, %r1118, %r673;
	setp.ge.s32 	%p90, %r1950, %r1946;
	@%p90 bra 	$L__BB8_158;
	add.s32 	%r679, %r675, %r673;
$L__BB8_154:
	mov.u32 	%r680, %r1946;
	sub.s32 	%r1122, %r680, %r1950;
	shr.u32 	%r1123, %r1122, 31;
	add.s32 	%r1124, %r1122, %r1123;
	shr.s32 	%r1125, %r1124, 1;
	add.s32 	%r682, %r1125, %r1950;
	add.s32 	%r1126, %r682, %r674;
	mov.u32 	%r1127, _ZZN3cub18CUB_300001_SM_10006detail10merge_sort30DeviceMergeSortBlockSortKernelINS2_10policy_hubIN6thrust24THRUST_300001_SM_1000_NS6detail15normal_iteratorINS6_10device_ptrI8ColoringEEEEE9Policy600ESC_PNS0_8NullTypeESC_SG_mN4cuda3std3__44lessISA_EESA_SF_EEvbT0_T1_T2_T3_T4_PT6_PT7_T5_NS1_7vsmem_tEE19static_temp_storage;
	mad.lo.s32 	%r1128, %r1126, 40, %r1127;
	ld.shared.v2.u32 	{%r1129, %r1130}, [%r1128];
	ld.shared.v2.u32 	{%r1131, %r1132}, [%r1128+8];
	ld.shared.v2.u32 	{%r1133, %r1134}, [%r1128+16];
	ld.shared.v2.u32 	{%r1135, %r1136}, [%r1128+24];
	ld.shared.v2.u32 	{%r1137, %r1138}, [%r1128+32];
	st.local.u32 	[%rd3], %r1129;
	st.local.u32 	[%rd3+4], %r1130;
	st.local.u32 	[%rd3+8], %r1131;
	st.local.u32 	[%rd3+12], %r1132;
	st.local.u32 	[%rd3+16], %r1133;
	st.local.u32 	[%rd3+20], %r1134;
	st.local.u32 	[%rd3+24], %r1135;
	st.local.u32 	[%rd3+28], %r1136;
	st.local.u32 	[%rd3+32], %r1137;
	st.local.u32 	[%rd3+36], %r1138;
	not.b32 	%r1139, %r682;
	add.s32 	%r1140, %r679, %r1139;
	mad.lo.s32 	%r1141, %r1140, 40, %r1127;
	ld.shared.v2.u32 	{%r1142, %r1143}, [%r1141];
	ld.shared.v2.u32 	{%r1144, %r1145}, [%r1141+8];
	ld.shared.v2.u32 	{%r1146, %r1147}, [%r1141+16];
	ld.shared.v2.u32 	{%r1148, %r1149}, [%r1141+24];
	ld.shared.v2.u32 	{%r1150, %r1151}, [%r1141+32];
	st.local.u32 	[%rd4], %r1142;
	st.local.u32 	[%rd4+4], %r1143;
	st.local.u32 	[%rd4+8], %r1144;
	st.local.u32 	[%rd4+12], %r1145;
	st.local.u32 	[%rd4+16], %r1146;
	st.local.u32 	[%rd4+20], %r1147;
	st.local.u32 	[%rd4+24], %r1148;
	st.local.u32 	[%rd4+28], %r1149;
	st.local.u32 	[%rd4+32], %r1150;
	st.local.u32 	[%rd4+36], %r1151;
	mov.b32 	%r1948, 0;
$L__BB8_155:
	mul.wide.u32 	%rd58, %r1948, 4;
	add.s64 	%rd59, %rd4, %rd58;
	ld.local.u32 	%r684, [%rd59];
	add.s64 	%rd60, %rd3, %rd58;
	ld.local.u32 	%r685, [%rd60];
	setp.lt.s32 	%p91, %r684, %r685;
	mov.u32 	%r1946, %r682;
	@%p91 bra 	$L__BB8_157;
	setp.le.s32 	%p92, %r684, %r685;
	add.s32 	%r686, %r1948, 1;
	setp.lt.u32 	%p93, %r1948, 9;
	and.pred  	%p94, %p92, %p93;
	mov.u32 	%r1948, %r686;
	mov.u32 	%r1946, %r680;
	@%p94 bra 	$L__BB8_155;
$L__BB8_157:
	setp.lt.s32 	%p95, %r684, %r685;
	add.s32 	%r1152, %r682, 1;
	selp.b32 	%r1950, %r1950, %r1152, %p95;
	setp.lt.s32 	%p96, %r1950, %r1946;
	@%p96 bra 	$L__BB8_154;
$L__BB8_158:
	add.s32 	%r690, %r1950, %r674;
	add.s32 	%r1153, %r675, %r673;
	sub.s32 	%r1154, %r1153, %r1950;
	mov.u32 	%r1155, _ZZN3cub18CUB_300001_SM_10006detail10merge_sort30DeviceMergeSortBlockSortKernelINS2_10policy_hubIN6thrust24THRUST_300001_SM_1000_NS6detail15normal_iteratorINS6_10device_ptrI8ColoringEEEEE9Policy600ESC_PNS0_8NullTypeESC_SG_mN4cuda3std3__44lessISA_EESA_SF_EEvbT0_T1_T2_T3_T4_PT6_PT7_T5_NS1_7vsmem_tEE19static_temp_storage;
	mad.lo.s32 	%r691, %r690, 40, %r1155;
	ld.shared.v2.u32 	{%r692, %r693}, [%r691];
	ld.shared.v2.u32 	{%r694, %r695}, [%r691+8];
	ld.shared.v2.u32 	{%r696, %r697}, [%r691+16];
	ld.shared.v2.u32 	{%r698, %r699}, [%r691+24];
	ld.shared.v2.u32 	{%r700, %r701}, [%r691+32];
	st.local.u32 	[%rd1], %r692;
	st.local.u32 	[%rd1+4], %r693;
	st.local.u32 	[%rd1+8], %r694;
	st.local.u32 	[%rd1+12], %r695;
	st.local.u32 	[%rd1+16], %r696;
	st.local.u32 	[%rd1+20], %r697;
	st.local.u32 	[%rd1+24], %r698;
	st.local.u32 	[%rd1+28], %r699;
	st.local.u32 	[%rd1+32], %r700;
	st.local.u32 	[%rd1+36], %r701;
	mad.lo.s32 	%r1156, %r1154, 40, %r1155;
	ld.shared.v2.u32 	{%r702, %r703}, [%r1156];
	ld.shared.v2.u32 	{%r704, %r705}, [%r1156+8];
	ld.shared.v2.u32 	{%r706, %r707}, [%r1156+16];
	ld.shared.v2.u32 	{%r708, %r709}, [%r1156+24];
	ld.shared.v2.u32 	{%r710, %r711}, [%r1156+32];
	st.local.u32 	[%rd2], %r702;
	st.local.u32 	[%rd2+4], %r703;
	st.local.u32 	[%rd2+8], %r704;
	st.local.u32 	[%rd2+12], %r705;
	st.local.u32 	[%rd2+16], %r706;
	st.local.u32 	[%rd2+20], %r707;
	st.local.u32 	[%rd2+24], %r708;
	st.local.u32 	[%rd2+28], %r709;
	st.local.u32 	[%rd2+32], %r710;
	st.local.u32 	[%rd2+36], %r711;
	setp.ge.s32 	%p98, %r1154, %r676;
	mov.pred 	%p97, 0;
	mov.u32 	%r1952, %r692;
	mov.u32 	%r1953, %r693;
	mov.u32 	%r1954, %r694;
	mov.u32 	%r1955, %r695;
	mov.u32 	%r1956, %r696;
	mov.u32 	%r1957, %r697;
	mov.u32 	%r1958, %r698;
	mov.u32 	%r1959, %r699;
	mov.u32 	%r1960, %r700;
	mov.u32 	%r1961, %r701;
	mov.pred 	%p313, %p97;
	@%p98 bra 	$L__BB8_163;
	setp.ge.s32 	%p100, %r690, %r675;
	mov.pred 	%p99, -1;
	mov.u32 	%r1952, %r702;
	mov.u32 	%r1953, %r703;
	mov.u32 	%r1954, %r704;
	mov.u32 	%r1955, %r705;
	mov.u32 	%r1956, %r706;
	mov.u32 	%r1957, %r707;
	mov.u32 	%r1958, %r708;
	mov.u32 	%r1959, %r709;
	mov.u32 	%r1960, %r710;
	mov.u32 	%r1961, %r711;
	mov.pred 	%p313, %p99;
	@%p100 bra 	$L__BB8_163;
	mov.b32 	%r1951, 0;
$L__BB8_161:
	mul.wide.u32 	%rd61, %r1951, 4;
	add.s64 	%rd62, %rd2, %rd61;
	ld.local.u32 	%r713, [%rd62];
	add.s64 	%rd63, %rd1, %rd61;
	ld.local.u32 	%r714, [%rd63];
	setp.lt.s32 	%p102, %r713, %r714;
	mov.u32 	%r1952, %r702;
	mov.u32 	%r1953, %r703;
	mov.u32 	%r1954, %r704;
	mov.u32 	%r1955, %r705;
	mov.u32 	%r1956, %r706;
	mov.u32 	%r1957, %r707;
	mov.u32 	%r1958, %r708;
	mov.u32 	%r1959, %r709;
	mov.u32 	%r1960, %r710;
	mov.u32 	%r1961, %r711;
	mov.pred 	%p313, %p99;
	@%p102 bra 	$L__BB8_163;
	setp.le.s32 	%p104, %r713, %r714;
	add.s32 	%r715, %r1951, 1;
	setp.lt.u32 	%p105, %r1951, 9;
	and.pred  	%p106, %p104, %p105;
	mov.u32 	%r1951, %r715;
	mov.u32 	%r1952, %r692;
	mov.u32 	%r1953, %r693;
	mov.u32 	%r1954, %r694;
	mov.u32 	%r1955, %r695;
	mov.u32 	%r1956, %r696;
	mov.u32 	%r1957, %r697;
	mov.u32 	%r1958, %r698;
	mov.u32 	%r1959, %r699;
	mov.u32 	%r1960, %r700;
	mov.u32 	%r1961, %r701;
	mov.pred 	%p313, %p97;
	@%p106 bra 	$L__BB8_161;
$L__BB8_163:
	@%p313 bra 	$L__BB8_165;
	ld.shared.v2.u32 	{%r1158, %r1159}, [%r691+40];
	ld.shared.v2.u32 	{%r1160, %r1161}, [%r691+48];
	st.local.u32 	[%rd1], %r1158;
	st.local.u32 	[%rd1+4], %r1159;
	st.local.u32 	[%rd1+8], %r1160;
	st.local.u32 	[%rd1+12], %r1161;
$L__BB8_165:
	bar.sync 	0;
	st.shared.v2.u32 	[%r460], {%r1952, %r1953};
	st.shared.v2.u32 	[%r460+8], {%r1954, %r1955};
	st.shared.v2.u32 	[%r460+16], {%r1956, %r1957};
	st.shared.v2.u32 	[%r460+24], {%r1958, %r1959};
	st.shared.v2.u32 	[%r460+32], {%r1960, %r1961};
	bar.sync 	0;
	and.b32  	%r1162, %r436, 960;
	and.b32  	%r1163, %r436, 63;
	min.s32 	%r726, %r1163, %r425;
	min.s32 	%r727, %r1162, %r425;
	add.s32 	%r1164, %r727, 32;
	min.s32 	%r728, %r1164, %r425;
	add.s32 	%r1165, %r728, 32;
	min.s32 	%r729, %r1165, %r425;
	sub.s32 	%r1166, %r728, %r727;
	sub.s32 	%r1167, %r729, %r728;
	setp.lt.s32 	%p107, %r726, %r1167;
	sub.s32 	%r1168, %r726, %r1167;
	selp.b32 	%r1966, 0, %r1168, %p107;
	min.s32 	%r1962, %r1166, %r726;
	setp.ge.s32 	%p108, %r1966, %r1962;
	@%p108 bra 	$L__BB8_171;
	add.s32 	%r732, %r728, %r726;
$L__BB8_167:
	mov.u32 	%r733, %r1962;
	sub.s32 	%r1170, %r733, %r1966;
	shr.u32 	%r1171, %r1170, 31;
	add.s32 	%r1172, %r1170, %r1171;
	shr.s32 	%r1173, %r1172, 1;
	add.s32 	%r735, %r1173, %r1966;
	add.s32 	%r1174, %r735, %r727;
	mov.u32 	%r1175, _ZZN3cub18CUB_300001_SM_10006detail10merge_sort30DeviceMergeSortBlockSortKernelINS2_10policy_hubIN6thrust24THRUST_300001_SM_1000_NS6detail15normal_iteratorINS6_10device_ptrI8ColoringEEEEE9Policy600ESC_PNS0_8NullTypeESC_SG_mN4cuda3std3__44lessISA_EESA_SF_EEvbT0_T1_T2_T3_T4_PT6_PT7_T5_NS1_7vsmem_tEE19static_temp_storage;
	mad.lo.s32 	%r1176, %r1174, 40, %r1175;
	ld.shared.v2.u32 	{%r1177, %r1178}, [%r1176];
	ld.shared.v2.u32 	{%r1179, %r1180}, [%r1176+8];
	ld.shared.v2.u32 	{%r1181, %r1182}, [%r1176+16];
	ld.shared.v2.u32 	{%r1183, %r1184}, [%r1176+24];
	ld.shared.v2.u32 	{%r1185, %r1186}, [%r1176+32];
	st.local.u32 	[%rd3], %r1177;
	st.local.u32 	[%rd3+4], %r1178;
	st.local.u32 	[%rd3+8], %r1179;
	st.local.u32 	[%rd3+12], %r1180;
	st.local.u32 	[%rd3+16], %r1181;
	st.local.u32 	[%rd3+20], %r1182;
	st.local.u32 	[%rd3+24], %r1183;
	st.local.u32 	[%rd3+28], %r1184;
	st.local.u32 	[%rd3+32], %r1185;
	st.local.u32 	[%rd3+36], %r1186;
	not.b32 	%r1187, %r735;
	add.s32 	%r1188, %r732, %r1187;
	mad.lo.s32 	%r1189, %r1188, 40, %r1175;
	ld.shared.v2.u32 	{%r1190, %r1191}, [%r1189];
	ld.shared.v2.u32 	{%r1192, %r1193}, [%r1189+8];
	ld.shared.v2.u32 	{%r1194, %r1195}, [%r1189+16];
	ld.shared.v2.u32 	{%r1196, %r1197}, [%r1189+24];
	ld.shared.v2.u32 	{%r1198, %r1199}, [%r1189+32];
	st.local.u32 	[%rd4], %r1190;
	st.local.u32 	[%rd4+4], %r1191;
	st.local.u32 	[%rd4+8], %r1192;
	st.local.u32 	[%rd4+12], %r1193;
	st.local.u32 	[%rd4+16], %r1194;
	st.local.u32 	[%rd4+20], %r1195;
	st.local.u32 	[%rd4+24], %r1196;
	st.local.u32 	[%rd4+28], %r1197;
	st.local.u32 	[%rd4+32], %r1198;
	st.local.u32 	[%rd4+36], %r1199;
	mov.b32 	%r1964, 0;
$L__BB8_168:
	mul.wide.u32 	%rd64, %r1964, 4;
	add.s64 	%rd65, %rd4, %rd64;
	ld.local.u32 	%r737, [%rd65];
	add.s64 	%rd66, %rd3, %rd64;
	ld.local.u32 	%r738, [%rd66];
	setp.lt.s32 	%p109, %r737, %r738;
	mov.u32 	%r1962, %r735;
	@%p109 bra 	$L__BB8_170;
	setp.le.s32 	%p110, %r737, %r738;
	add.s32 	%r739, %r1964, 1;
	setp.lt.u32 	%p111, %r1964, 9;
	and.pred  	%p112, %p110, %p111;
	mov.u32 	%r1964, %r739;
	mov.u32 	%r1962, %r733;
	@%p112 bra 	$L__BB8_168;
$L__BB8_170:
	setp.lt.s32 	%p113, %r737, %r738;
	add.s32 	%r1200, %r735, 1;
	selp.b32 	%r1966, %r1966, %r1200, %p113;
	setp.lt.s32 	%p114, %r1966, %r1962;
	@%p114 bra 	$L__BB8_167;
$L__BB8_171:
	add.s32 	%r743, %r1966, %r727;
	add.s32 	%r1201, %r728, %r726;
	sub.s32 	%r1202, %r1201, %r1966;
	mov.u32 	%r1203, _ZZN3cub18CUB_300001_SM_10006detail10merge_sort30DeviceMergeSortBlockSortKernelINS2_10policy_hubIN6thrust24THRUST_300001_SM_1000_NS6detail15normal_iteratorINS6_10device_ptrI8ColoringEEEEE9Policy600ESC_PNS0_8NullTypeESC_SG_mN4cuda3std3__44lessISA_EESA_SF_EEvbT0_T1_T2_T3_T4_PT6_PT7_T5_NS1_7vsmem_tEE19static_temp_storage;
	mad.lo.s32 	%r744, %r743, 40, %r1203;
	ld.shared.v2.u32 	{%r745, %r746}, [%r744];
	ld.shared.v2.u32 	{%r747, %r748}, [%r744+8];
	ld.shared.v2.u32 	{%r749, %r750}, [%r744+16];
	ld.shared.v2.u32 	{%r751, %r752}, [%r744+24];
	ld.shared.v2.u32 	{%r753, %r754}, [%r744+32];
	st.local.u32 	[%rd1], %r745;
	st.local.u32 	[%rd1+4], %r746;
	st.local.u32 	[%rd1+8], %r747;
	st.local.u32 	[%rd1+12], %r748;
	st.local.u32 	[%rd1+16], %r749;
	st.local.u32 	[%rd1+20], %r750;
	st.local.u32 	[%rd1+24], %r751;
	st.local.u32 	[%rd1+28], %r752;
	st.local.u32 	[%rd1+32], %r753;
	st.local.u32 	[%rd1+36], %r754;
	mad.lo.s32 	%r1204, %r1202, 40, %r1203;
	ld.shared.v2.u32 	{%r755, %r756}, [%r1204];
	ld.shared.v2.u32 	{%r757, %r758}, [%r1204+8];
	ld.shared.v2.u32 	{%r759, %r760}, [%r1204+16];
	ld.shared.v2.u32 	{%r761, %r762}, [%r1204+24];
	ld.shared.v2.u32 	{%r763, %r764}, [%r1204+32];
	st.local.u32 	[%rd2], %r755;
	st.local.u32 	[%rd2+4], %r756;
	st.local.u32 	[%rd2+8], %r757;
	st.local.u32 	[%rd2+12], %r758;
	st.local.u32 	[%rd2+16], %r759;
	st.local.u32 	[%rd2+20], %r760;
	st.local.u32 	[%rd2+24], %r761;
	st.local.u32 	[%rd2+28], %r762;
	st.local.u32 	[%rd2+32], %r763;
	st.local.u32 	[%rd2+36], %r764;
	setp.ge.s32 	%p116, %r1202, %r729;
	mov.pred 	%p115, 0;
	mov.u32 	%r1968, %r745;
	mov.u32 	%r1969, %r746;
	mov.u32 	%r1970, %r747;
	mov.u32 	%r1971, %r748;
	mov.u32 	%r1972, %r749;
	mov.u32 	%r1973, %r750;
	mov.u32 	%r1974, %r751;
	mov.u32 	%r1975, %r752;
	mov.u32 	%r1976, %r753;
	mov.u32 	%r1977, %r754;
	mov.pred 	%p314, %p115;
	@%p116 bra 	$L__BB8_176;
	setp.ge.s32 	%p118, %r743, %r728;
	mov.pred 	%p117, -1;
	mov.u32 	%r1968, %r755;
	mov.u32 	%r1969, %r756;
	mov.u32 	%r1970, %r757;
	mov.u32 	%r1971, %r758;
	mov.u32 	%r1972, %r759;
	mov.u32 	%r1973, %r760;
	mov.u32 	%r1974, %r761;
	mov.u32 	%r1975, %r762;
	mov.u32 	%r1976, %r763;
	mov.u32 	%r1977, %r764;
	mov.pred 	%p314, %p117;
	@%p118 bra 	$L__BB8_176;
	mov.b32 	%r1967, 0;
$L__BB8_174:
	mul.wide.u32 	%rd67, %r1967, 4;
	add.s64 	%rd68, %rd2, %rd67;
	ld.local.u32 	%r766, [%rd68];
	add.s64 	%rd69, %rd1, %rd67;
	ld.local.u32 	%r767, [%rd69];
	setp.lt.s32 	%p120, %r766, %r767;
	mov.u32 	%r1968, %r755;
	mov.u32 	%r1969, %r756;
	mov.u32 	%r1970, %r757;
	mov.u32 	%r1971, %r758;
	mov.u32 	%r1972, %r759;
	mov.u32 	%r1973, %r760;
	mov.u32 	%r1974, %r761;
	mov.u32 	%r1975, %r762;
	mov.u32 	%r1976, %r763;
	mov.u32 	%r1977, %r764;
	mov.pred 	%p314, %p117;
	@%p120 bra 	$L__BB8_176;
	setp.le.s32 	%p122, %r766, %r767;
	add.s32 	%r768, %r1967, 1;
	setp.lt.u32 	%p123, %r1967, 9;
	and.pred  	%p124, %p122, %p123;
	mov.u32 	%r1967, %r768;
	mov.u32 	%r1968, %r745;
	mov.u32 	%r1969, %r746;
	mov.u32 	%r1970, %r747;
	mov.u32 	%r1971, %r748;
	mov.u32 	%r1972, %r749;
	mov.u32 	%r1973, %r750;
	mov.u32 	%r1974, %r751;
	mov.u32 	%r1975, %r752;
	mov.u32 	%r1976, %r753;
	mov.u32 	%r1977, %r754;
	mov.pred 	%p314, %p115;
	@%p124 bra 	$L__BB8_174;
$L__BB8_176:
	@%p314 bra 	$L__BB8_178;
	ld.shared.v2.u32 	{%r1206, %r1207}, [%r744+40];
	ld.shared.v2.u32 	{%r1208, %r1209}, [%r744+48];
	st.local.u32 	[%rd1], %r1206;
	st.local.u32 	[%rd1+4], %r1207;
	st.local.u32 	[%rd1+8], %r1208;
	st.local.u32 	[%rd1+12], %r1209;
$L__BB8_178:
	bar.sync 	0;
	st.shared.v2.u32 	[%r460], {%r1968, %r1969};
	st.shared.v2.u32 	[%r460+8], {%r1970, %r1971};
	st.shared.v2.u32 	[%r460+16], {%r1972, %r1973};
	st.shared.v2.u32 	[%r460+24], {%r1974, %r1975};
	st.shared.v2.u32 	[%r460+32], {%r1976, %r1977};
	bar.sync 	0;
	and.b32  	%r1210, %r436, 896;
	and.b32  	%r1211, %r436, 127;
	min.s32 	%r779, %r1211, %r425;
	min.s32 	%r780, %r1210, %r425;
	add.s32 	%r1212, %r780, 64;
	min.s32 	%r781, %r1212, %r425;
	add.s32 	%r1213, %r781, 64;
	min.s32 	%r782, %r1213, %r425;
	sub.s32 	%r1214, %r781, %r780;
	sub.s32 	%r1215, %r782, %r781;
	setp.lt.s32 	%p125, %r779, %r1215;
	sub.s32 	%r1216, %r779, %r1215;
	selp.b32 	%r1982, 0, %r1216, %p125;
	min.s32 	%r1978, %r1214, %r779;
	setp.ge.s32 	%p126, %r1982, %r1978;
	@%p126 bra 	$L__BB8_184;
	add.s32 	%r785, %r781, %r779;
$L__BB8_180:
	mov.u32 	%r786, %r1978;
	sub.s32 	%r1218, %r786, %r1982;
	shr.u32 	%r1219, %r1218, 31;
	add.s32 	%r1220, %r1218, %r1219;
	shr.s32 	%r1221, %r1220, 1;
	add.s32 	%r788, %r1221, %r1982;
	add.s32 	%r1222, %r788, %r780;
	mov.u32 	%r1223, _ZZN3cub18CUB_300001_SM_10006detail10merge_sort30DeviceMergeSortBlockSortKernelINS2_10policy_hubIN6thrust24THRUST_300001_SM_1000_NS6detail15normal_iteratorINS6_10device_ptrI8ColoringEEEEE9Policy600ESC_PNS0_8NullTypeESC_SG_mN4cuda3std3__44lessISA_EESA_SF_EEvbT0_T1_T2_T3_T4_PT6_PT7_T5_NS1_7vsmem_tEE19static_temp_storage;
	mad.lo.s32 	%r1224, %r1222, 40, %r1223;
	ld.shared.v2.u32 	{%r1225, %r1226}, [%r1224];
	ld.shared.v2.u32 	{%r1227, %r1228}, [%r1224+8];
	ld.shared.v2.u32 	{%r1229, %r1230}, [%r1224+16];
	ld.shared.v2.u32 	{%r1231, %r1232}, [%r1224+24];
	ld.shared.v2.u32 	{%r1233, %r1234}, [%r1224+32];
	st.local.u32 	[%rd3], %r1225;
	st.local.u32 	[%rd3+4], %r1226;
	st.local.u32 	[%rd3+8], %r1227;
	st.local.u32 	[%rd3+12], %r1228;
	st.local.u32 	[%rd3+16], %r1229;
	st.local.u32 	[%rd3+20], %r1230;
	st.local.u32 	[%rd3+24], %r1231;
	st.local.u32 	[%rd3+28], %r1232;
	st.local.u32 	[%rd3+32], %r1233;
	st.local.u32 	[%rd3+36], %r1234;
	not.b32 	%r1235, %r788;
	add.s32 	%r1236, %r785, %r1235;
	mad.lo.s32 	%r1237, %r1236, 40, %r1223;
	ld.shared.v2.u32 	{%r1238, %r1239}, [%r1237];
	ld.shared.v2.u32 	{%r1240, %r1241}, [%r1237+8];
	ld.shared.v2.u32 	{%r1242, %r1243}, [%r1237+16];
	ld.shared.v2.u32 	{%r1244, %r1245}, [%r1237+24];
	ld.shared.v2.u32 	{%r1246, %r1247}, [%r1237+32];
	st.local.u32 	[%rd4], %r1238;
	st.local.u32 	[%rd4+4], %r1239;
	st.local.u32 	[%rd4+8], %r1240;
	st.local.u32 	[%rd4+12], %r1241;
	st.local.u32 	[%rd4+16], %r1242;
	st.local.u32 	[%rd4+20], %r1243;
	st.local.u32 	[%rd4+24], %r1244;
	st.local.u32 	[%rd4+28], %r1245;
	st.local.u32 	[%rd4+32], %r1246;
	st.local.u32 	[%rd4+36], %r1247;
	mov.b32 	%r1980, 0;
$L__BB8_181:
	mul.wide.u32 	%rd70, %r1980, 4;
	add.s64 	%rd71, %rd4, %rd70;
	ld.local.u32 	%r790, [%rd71];
	add.s64 	%rd72, %rd3, %rd70;
	ld.local.u32 	%r791, [%rd72];
	setp.lt.s32 	%p127, %r790, %r791;
	mov.u32 	%r1978, %r788;
	@%p127 bra 	$L__BB8_183;
	setp.le.s32 	%p128, %r790, %r791;
	add.s32 	%r792, %r1980, 1;
	setp.lt.u32 	%p129, %r1980, 9;
	and.pred  	%p130, %p128, %p129;
	mov.u32 	%r1980, %r792;
	mov.u32 	%r1978, %r786;
	@%p130 bra 	$L__BB8_181;
$L__BB8_183:
	setp.lt.s32 	%p131, %r790, %r791;
	add.s32 	%r1248, %r788, 1;
	selp.b32 	%r1982, %r1982, %r1248, %p131;
	setp.lt.s32 	%p132, %r1982, %r1978;
	@%p132 bra 	$L__BB8_180;
$L__BB8_184:
	add.s32 	%r796, %r1982, %r780;
	add.s32 	%r1249, %r781, %r779;
	sub.s32 	%r1250, %r1249, %r1982;
	mov.u32 	%r1251, _ZZN3cub18CUB_300001_SM_10006detail10merge_sort30DeviceMergeSortBlockSortKernelINS2_10policy_hubIN6thrust24THRUST_300001_SM_1000_NS6detail15normal_iteratorINS6_10device_ptrI8ColoringEEEEE9Policy600ESC_PNS0_8NullTypeESC_SG_mN4cuda3std3__44lessISA_EESA_SF_EEvbT0_T1_T2_T3_T4_PT6_PT7_T5_NS1_7vsmem_tEE19static_temp_storage;
	mad.lo.s32 	%r797, %r796, 40, %r1251;
	ld.shared.v2.u32 	{%r798, %r799}, [%r797];
	ld.shared.v2.u32 	{%r800, %r801}, [%r797+8];
	ld.shared.v2.u32 	{%r802, %r803}, [%r797+16];
	ld.shared.v2.u32 	{%r804, %r805}, [%r797+24];
	ld.shared.v2.u32 	{%r806, %r807}, [%r797+32];
	st.local.u32 	[%rd1], %r798;
	st.local.u32 	[%rd1+4], %r799;
	st.local.u32 	[%rd1+8], %r800;
	st.local.u32 	[%rd1+12], %r801;
	st.local.u32 	[%rd1+16], %r802;
	st.local.u32 	[%rd1+20], %r803;
	st.local.u32 	[%rd1+24], %r804;
	st.local.u32 	[%rd1+28], %r805;
	st.local.u32 	[%rd1+32], %r806;
	st.local.u32 	[%rd1+36], %r807;
	mad.lo.s32 	%r1252, %r1250, 40, %r1251;
	ld.shared.v2.u32 	{%r808, %r809}, [%r1252];
	ld.shared.v2.u32 	{%r810, %r811}, [%r1252+8];
	ld.shared.v2.u32 	{%r812, %r813}, [%r1252+16];
	ld.shared.v2.u32 	{%r814, %r815}, [%r1252+24];
	ld.shared.v2.u32 	{%r816, %r817}, [%r1252+32];
	st.local.u32 	[%rd2], %r808;
	st.local.u32 	[%rd2+4], %r809;
	st.local.u32 	[%rd2+8], %r810;
	st.local.u32 	[%rd2+12], %r811;
	st.local.u32 	[%rd2+16], %r812;
	st.local.u32 	[%rd2+20], %r813;
	st.local.u32 	[%rd2+24], %r814;
	st.local.u32 	[%rd2+28], %r815;
	st.local.u32 	[%rd2+32], %r816;
	st.local.u32 	[%rd2+36], %r817;
	setp.ge.s32 	%p134, %r1250, %r782;
	mov.pred 	%p133, 0;
	mov.u32 	%r1984, %r798;
	mov.u32 	%r1985, %r799;
	mov.u32 	%r1986, %r800;
	mov.u32 	%r1987, %r801;
	mov.u32 	%r1988, %r802;
	mov.u32 	%r1989, %r803;
	mov.u32 	%r1990, %r804;
	mov.u32 	%r1991, %r805;
	mov.u32 	%r1992, %r806;
	mov.u32 	%r1993, %r807;
	mov.pred 	%p315, %p133;
	@%p134 bra 	$L__BB8_189;
	setp.ge.s32 	%p136, %r796, %r781;
	mov.pred 	%p135, -1;
	mov.u32 	%r1984, %r808;
	mov.u32 	%r1985, %r809;
	mov.u32 	%r1986, %r810;
	mov.u32 	%r1987, %r811;
	mov.u32 	%r1988, %r812;
	mov.u32 	%r1989, %r813;
	mov.u32 	%r1990, %r814;
	mov.u32 	%r1991, %r815;
	mov.u32 	%r1992, %r816;
	mov.u32 	%r1993, %r817;
	mov.pred 	%p315, %p135;
	@%p136 bra 	$L__BB8_189;
	mov.b32 	%r1983, 0;
$L__BB8_187:
	mul.wide.u32 	%rd73, %r1983, 4;
	add.s64 	%rd74, %rd2, %rd73;
	ld.local.u32 	%r819, [%rd74];
	add.s64 	%rd75, %rd1, %rd73;
	ld.local.u32 	%r820, [%rd75];
	setp.lt.s32 	%p138, %r819, %r820;
	mov.u32 	%r1984, %r808;
	mov.u32 	%r1985, %r809;
	mov.u32 	%r1986, %r810;
	mov.u32 	%r1987, %r811;
	mov.u32 	%r1988, %r812;
	mov.u32 	%r1989, %r813;
	mov.u32 	%r1990, %r814;
	mov.u32 	%r1991, %r815;
	mov.u32 	%r1992, %r816;
	mov.u32 	%r1993, %r817;
	mov.pred 	%p315, %p135;
	@%p138 bra 	$L__BB8_189;
	setp.le.s32 	%p140, %r819, %r820;
	add.s32 	%r821, %r1983, 1;
	setp.lt.u32 	%p141, %r1983, 9;
	and.pred  	%p142, %p140, %p141;
	mov.u32 	%r1983, %r821;
	mov.u32 	%r1984, %r798;
	mov.u32 	%r1985, %r799;
	mov.u32 	%r1986, %r800;
	mov.u32 	%r1987, %r801;
	mov.u32 	%r1988, %r802;
	mov.u32 	%r1989, %r803;
	mov.u32 	%r1990, %r804;
	mov.u32 	%r1991, %r805;
	mov.u32 	%r1992, %r806;
	mov.u32 	%r1993, %r807;
	mov.pred 	%p315, %p133;
	@%p142 bra 	$L__BB8_187;
$L__BB8_189:
	@%p315 bra 	$L__BB8_191;
	ld.shared.v2.u32 	{%r1254, %r1255}, [%r797+40];
	ld.shared.v2.u32 	{%r1256, %r1257}, [%r797+48];
	st.local.u32 	[%rd1], %r1254;
	st.local.u32 	[%rd1+4], %r1255;
	st.local.u32 	[%rd1+8], %r1256;
	st.local.u32 	[%rd1+12], %r1257;
$L__BB8_191:
	bar.sync 	0;
	st.shared.v2.u32 	[%r460], {%r1984, %r1985};
	st.shared.v2.u32 	[%r460+8], {%r1986, %r1987};
	st.shared.v2.u32 	[%r460+16], {%r1988, %r1989};
	st.shared.v2.u32 	[%r460+24], {%r1990, %r1991};
	st.shared.v2.u32 	[%r460+32], {%r1992, %r1993};
	bar.sync 	0;
	and.b32  	%r1258, %r436, 768;
	and.b32  	%r1259, %r436, 255;
	min.s32 	%r832, %r1259, %r425;
	min.s32 	%r833, %r1258, %r425;
	add.s32 	%r1260, %r833, 128;
	min.s32 	%r834, %r1260, %r425;
	add.s32 	%r1261, %r834, 128;
	min.s32 	%r835, %r1261, %r425;
	sub.s32 	%r1262, %r834, %r833;
	sub.s32 	%r1263, %r835, %r834;
	setp.lt.s32 	%p143, %r832, %r1263;
	sub.s32 	%r1264, %r832, %r1263;
	selp.b32 	%r1998, 0, %r1264, %p143;
	min.s32 	%r1994, %r1262, %r832;
	setp.ge.s32 	%p144, %r1998, %r1994;
	@%p144 bra 	$L__BB8_197;
	add.s32 	%r838, %r834, %r832;
$L__BB8_193:
	mov.u32 	%r839, %r1994;
	sub.s32 	%r1266, %r839, %r1998;
	shr.u32 	%r1267, %r1266, 31;
	add.s32 	%r1268, %r1266, %r1267;
	shr.s32 	%r1269, %r1268, 1;
	add.s32 	%r841, %r1269, %r1998;
	add.s32 	%r1270, %r841, %r833;
	mov.u32 	%r1271, _ZZN3cub18CUB_300001_SM_10006detail10merge_sort30DeviceMergeSortBlockSortKernelINS2_10policy_hubIN6thrust24THRUST_300001_SM_1000_NS6detail15normal_iteratorINS6_10device_ptrI8ColoringEEEEE9Policy600ESC_PNS0_8NullTypeESC_SG_mN4cuda3std3__44lessISA_EESA_SF_EEvbT0_T1_T2_T3_T4_PT6_PT7_T5_NS1_7vsmem_tEE19static_temp_storage;
	mad.lo.s32 	%r1272, %r1270, 40, %r1271;
	ld.shared.v2.u32 	{%r1273, %r1274}, [%r1272];
	ld.shared.v2.u32 	{%r1275, %r1276}, [%r1272+8];
	ld.shared.v2.u32 	{%r1277, %r1278}, [%r1272+16];
	ld.shared.v2.u32 	{%r1279, %r1280}, [%r1272+24];
	ld.shared.v2.u32 	{%r1281, %r1282}, [%r1272+32];
	st.local.u32 	[%rd3], %r1273;
	st.local.u32 	[%rd3+4], %r1274;
	st.local.u32 	[%rd3+8], %r1275;
	st.local.u32 	[%rd3+12], %r1276;
	st.local.u32 	[%rd3+16], %r1277;
	st.local.u32 	[%rd3+20], %r1278;
	st.local.u32 	[%rd3+24], %r1279;
	st.local.u32 	[%rd3+28], %r1280;
	st.local.u32 	[%rd3+32], %r1281;
	st.local.u32 	[%rd3+36], %r1282;
	not.b32 	%r1283, %r841;
	add.s32 	%r1284, %r838, %r1283;
	mad.lo.s32 	%r1285, %r1284, 40, %r1271;
	ld.shared.v2.u32 	{%r1286, %r1287}, [%r1285];
	ld.shared.v2.u32 	{%r1288, %r1289}, [%r1285+8];
	ld.shared.v2.u32 	{%r1290, %r1291}, [%r1285+16];
	ld.shared.v2.u32 	{%r1292, %r1293}, [%r1285+24];
	ld.shared.v2.u32 	{%r1294, %r1295}, [%r1285+32];
	st.local.u32 	[%rd4], %r1286;
	st.local.u32 	[%rd4+4], %r1287;
	st.local.u32 	[%rd4+8], %r1288;
	st.local.u32 	[%rd4+12], %r1289;
	st.local.u32 	[%rd4+16], %r1290;
	st.local.u32 	[%rd4+20], %r1291;
	st.local.u32 	[%rd4+24], %r1292;
	st.local.u32 	[%rd4+28], %r1293;
	st.local.u32 	[%rd4+32], %r1294;
	st.local.u32 	[%rd4+36], %r1295;
	mov.b32 	%r1996, 0;
$L__BB8_194:
	mul.wide.u32 	%rd76, %r1996, 4;
	add.s64 	%rd77, %rd4, %rd76;
	ld.local.u32 	%r843, [%rd77];
	add.s64 	%rd78, %rd3, %rd76;
	ld.local.u32 	%r844, [%rd78];
	setp.lt.s32 	%p145, %r843, %r844;
	mov.u32 	%r1994, %r841;
	@%p145 bra 	$L__BB8_196;
	setp.le.s32 	%p146, %r843, %r844;
	add.s32 	%r845, %r1996, 1;
	setp.lt.u32 	%p147, %r1996, 9;
	and.pred  	%p148, %p146, %p147;
	mov.u32 	%r1996, %r845;
	mov.u32 	%r1994, %r839;
	@%p148 bra 	$L__BB8_194;
$L__BB8_196:
	setp.lt.s32 	%p149, %r843, %r844;
	add.s32 	%r1296, %r841, 1;
	selp.b32 	%r1998, %r1998, %r1296, %p149;
	setp.lt.s32 	%p150, %r1998, %r1994;
	@%p150 bra 	$L__BB8_193;
$L__BB8_197:
	add.s32 	%r849, %r1998, %r833;
	add.s32 	%r1297, %r834, %r832;
	sub.s32 	%r1298, %r1297, %r1998;
	mov.u32 	%r1299, _ZZN3cub18CUB_300001_SM_10006detail10merge_sort30DeviceMergeSortBlockSortKernelINS2_10policy_hubIN6thrust24THRUST_300001_SM_1000_NS6detail15normal_iteratorINS6_10device_ptrI8ColoringEEEEE9Policy600ESC_PNS0_8NullTypeESC_SG_mN4cuda3std3__44lessISA_EESA_SF_EEvbT0_T1_T2_T3_T4_PT6_PT7_T5_NS1_7vsmem_tEE19static_temp_storage;
	mad.lo.s32 	%r1300, %r849, 40, %r1299;
	ld.shared.v2.u32 	{%r850, %r851}, [%r1300];
	ld.shared.v2.u32 	{%r852, %r853}, [%r1300+8];
	ld.shared.v2.u32 	{%r854, %r855}, [%r1300+16];
	ld.shared.v2.u32 	{%r856, %r857}, [%r1300+24];
	ld.shared.v2.u32 	{%r858, %r859}, [%r1300+32];
	st.local.u32 	[%rd1], %r850;
	st.local.u32 	[%rd1+4], %r851;
	st.local.u32 	[%rd1+8], %r852;
	st.local.u32 	[%rd1+12], %r853;
	st.local.u32 	[%rd1+16], %r854;
	st.local.u32 	[%rd1+20], %r855;
	st.local.u32 	[%rd1+24], %r856;
	st.local.u32 	[%rd1+28], %r857;
	st.local.u32 	[%rd1+32], %r858;
	st.local.u32 	[%rd1+36], %r859;
	mad.lo.s32 	%r1301, %r1298, 40, %r1299;
	ld.shared.v2.u32 	{%r860, %r861}, [%r1301];
	ld.shared.v2.u32 	{%r862, %r863}, [%r1301+8];
	ld.shared.v2.u32 	{%r864, %r865}, [%r1301+16];
	ld.shared.v2.u32 	{%r866, %r867}, [%r1301+24];
	ld.shared.v2.u32 	{%r868, %r869}, [%r1301+32];
	st.local.u32 	[%rd2], %r860;
	st.local.u32 	[%rd2+4], %r861;
	st.local.u32 	[%rd2+8], %r862;
	st.local.u32 	[%rd2+12], %r863;
	st.local.u32 	[%rd2+16], %r864;
	st.local.u32 	[%rd2+20], %r865;
	st.local.u32 	[%rd2+24], %r866;
	st.local.u32 	[%rd2+28], %r867;
	st.local.u32 	[%rd2+32], %r868;
	st.local.u32 	[%rd2+36], %r869;
	setp.ge.s32 	%p151, %r1298, %r835;
	mov.u32 	%r2000, %r850;
	mov.u32 	%r2001, %r851;
	mov.u32 	%r2002, %r852;
	mov.u32 	%r2003, %r853;
	mov.u32 	%r2004, %r854;
	mov.u32 	%r2005, %r855;
	mov.u32 	%r2006, %r856;
	mov.u32 	%r2007, %r857;
	mov.u32 	%r2008, %r858;
	mov.u32 	%r2009, %r859;
	@%p151 bra 	$L__BB8_202;
	setp.ge.s32 	%p152, %r849, %r834;
	mov.u32 	%r2000, %r860;
	mov.u32 	%r2001, %r861;
	mov.u32 	%r2002, %r862;
	mov.u32 	%r2003, %r863;
	mov.u32 	%r2004, %r864;
	mov.u32 	%r2005, %r865;
	mov.u32 	%r2006, %r866;
	mov.u32 	%r2007, %r867;
	mov.u32 	%r2008, %r868;
	mov.u32 	%r2009, %r869;
	@%p152 bra 	$L__BB8_202;
	mov.b32 	%r1999, 0;
$L__BB8_200:
	mul.wide.u32 	%rd79, %r1999, 4;
	add.s64 	%rd80, %rd2, %rd79;
	ld.local.u32 	%r871, [%rd80];
	add.s64 	%rd81, %rd1, %rd79;
	ld.local.u32 	%r872, [%rd81];
	setp.lt.s32 	%p153, %r871, %r872;
	mov.u32 	%r2000, %r860;
	mov.u32 	%r2001, %r861;
	mov.u32 	%r2002, %r862;
	mov.u32 	%r2003, %r863;
	mov.u32 	%r2004, %r864;
	mov.u32 	%r2005, %r865;
	mov.u32 	%r2006, %r866;
	mov.u32 	%r2007, %r867;
	mov.u32 	%r2008, %r868;
	mov.u32 	%r2009, %r869;
	@%p153 bra 	$L__BB8_202;
	setp.le.s32 	%p154, %r871, %r872;
	add.s32 	%r873, %r1999, 1;
	setp.lt.u32 	%p155, %r1999, 9;
	and.pred  	%p156, %p154, %p155;
	mov.u32 	%r1999, %r873;
	mov.u32 	%r2000, %r850;
	mov.u32 	%r2001, %r851;
	mov.u32 	%r2002, %r852;
	mov.u32 	%r2003, %r853;
	mov.u32 	%r2004, %r854;
	mov.u32 	%r2005, %r855;
	mov.u32 	%r2006, %r856;
	mov.u32 	%r2007, %r857;
	mov.u32 	%r2008, %r858;
	mov.u32 	%r2009, %r859;
	@%p156 bra 	$L__BB8_200;
$L__BB8_202:
	ld.param.s8 	%rs2, [_ZN3cub18CUB_300001_SM_10006detail10merge_sort30DeviceMergeSortBlockSortKernelINS2_10policy_hubIN6thrust24THRUST_300001_SM_1000_NS6detail15normal_iteratorINS6_10device_ptrI8ColoringEEEEE9Policy600ESC_PNS0_8NullTypeESC_SG_mN4cuda3std3__44lessISA_EESA_SF_EEvbT0_T1_T2_T3_T4_PT6_PT7_T5_NS1_7vsmem_tE_param_0];
	mov.u32 	%r1303, %ctaid.x;
	mul.wide.u32 	%rd14, %r1303, 256;
	bar.sync 	0;
	setp.eq.s16 	%p157, %rs2, 0;
	@%p157 bra 	$L__BB8_207;
	st.shared.v2.u32 	[%r459], {%r2000, %r2001};
	st.shared.v2.u32 	[%r459+8], {%r2002, %r2003};
	st.shared.v2.u32 	[%r459+16], {%r2004, %r2005};
	st.shared.v2.u32 	[%r459+24], {%r2006, %r2007};
	st.shared.v2.u32 	[%r459+32], {%r2008, %r2009};
	bar.warp.sync 	-1;
	ld.shared.v2.u32 	{%r885, %r884}, [%r459];
	ld.shared.v2.u32 	{%r887, %r886}, [%r459+8];
	ld.shared.v2.u32 	{%r889, %r888}, [%r459+16];
	ld.shared.v2.u32 	{%r891, %r890}, [%r459+24];
	ld.shared.v2.u32 	{%r893, %r892}, [%r459+32];
	setp.ne.s32 	%p158, %r436, 0;
	@%p158 bra 	$L__BB8_205;
	st.volatile.shared.u32 	[_ZZN3cub18CUB_300001_SM_10006detail10merge_sort30DeviceMergeSortBlockSortKernelINS2_10policy_hubIN6thrust24THRUST_300001_SM_1000_NS6detail15normal_iteratorINS6_10device_ptrI8ColoringEEEEE9Policy600ESC_PNS0_8NullTypeESC_SG_mN4cuda3std3__44lessISA_EESA_SF_EEvbT0_T1_T2_T3_T4_PT6_PT7_T5_NS1_7vsmem_tEE19static_temp_storage+10240], %r425;
$L__BB8_205:
	bar.sync 	0;
	ld.volatile.shared.u32 	%r1304, [_ZZN3cub18CUB_300001_SM_10006detail10merge_sort30DeviceMergeSortBlockSortKernelINS2_10policy_hubIN6thrust24THRUST_300001_SM_1000_NS6detail15normal_iteratorINS6_10device_ptrI8ColoringEEEEE9Policy600ESC_PNS0_8NullTypeESC_SG_mN4cuda3std3__44lessISA_EESA_SF_EEvbT0_T1_T2_T3_T4_PT6_PT7_T5_NS1_7vsmem_tEE19static_temp_storage+10240];
	cvt.u64.u32 	%rd82, %r437;
	add.s64 	%rd83, %rd14, %rd82;
	mov.u32 	%r1305, %tid.x;
	and.b32  	%r1306, %r1305, 31;
	cvt.u64.u32 	%rd84, %r1306;
	add.s64 	%rd85, %rd83, %rd84;
	mad.lo.s64 	%rd15, %rd85, 40, %rd10;
	setp.ge.s32 	%p159, %r436, %r1304;
	@%p159 bra 	$L__BB8_211;
	st.global.u32 	[%rd15], %r885;
	st.global.u32 	[%rd15+4], %r884;
	st.global.u32 	[%rd15+8], %r887;
	st.global.u32 	[%rd15+12], %r886;
	st.global.u32 	[%rd15+16], %r889;
	st.global.u32 	[%rd15+20], %r888;
	st.global.u32 	[%rd15+24], %r891;
	st.global.u32 	[%rd15+28], %r890;
	st.global.u32 	[%rd15+32], %r893;
	st.global.u32 	[%rd15+36], %r892;
	bra.uni 	$L__BB8_211;
$L__BB8_207:
	st.shared.v2.u32 	[%r459], {%r2000, %r2001};
	st.shared.v2.u32 	[%r459+8], {%r2002, %r2003};
	st.shared.v2.u32 	[%r459+16], {%r2004, %r2005};
	st.shared.v2.u32 	[%r459+24], {%r2006, %r2007};
	st.shared.v2.u32 	[%r459+32], {%r2008, %r2009};
	bar.warp.sync 	-1;
	ld.shared.v2.u32 	{%r895, %r894}, [%r459];
	ld.shared.v2.u32 	{%r897, %r896}, [%r459+8];
	ld.shared.v2.u32 	{%r899, %r898}, [%r459+16];
	ld.shared.v2.u32 	{%r901, %r900}, [%r459+24];
	ld.shared.v2.u32 	{%r903, %r902}, [%r459+32];
	setp.ne.s32 	%p160, %r436, 0;
	@%p160 bra 	$L__BB8_209;
	st.volatile.shared.u32 	[_ZZN3cub18CUB_300001_SM_10006detail10merge_sort30DeviceMergeSortBlockSortKernelINS2_10policy_hubIN6thrust24THRUST_300001_SM_1000_NS6detail15normal_iteratorINS6_10device_ptrI8ColoringEEEEE9Policy600ESC_PNS0_8NullTypeESC_SG_mN4cuda3std3__44lessISA_EESA_SF_EEvbT0_T1_T2_T3_T4_PT6_PT7_T5_NS1_7vsmem_tEE19static_temp_storage+10240], %r425;
$L__BB8_209:
	ld.param.u64 	%rd148, [_ZN3cub18CUB_300001_SM_10006detail10merge_sort30DeviceMergeSortBlockSortKernelINS2_10policy_hubIN6thrust24THRUST_300001_SM_1000_NS6detail15normal_iteratorINS6_10device_ptrI8ColoringEEEEE9Policy600ESC_PNS0_8NullTypeESC_SG_mN4cuda3std3__44lessISA_EESA_SF_EEvbT0_T1_T2_T3_T4_PT6_PT7_T5_NS1_7vsmem_tE_param_6];
	bar.sync 	0;
	ld.volatile.shared.u32 	%r1307, [_ZZN3cub18CUB_300001_SM_10006detail10merge_sort30DeviceMergeSortBlockSortKernelINS2_10policy_hubIN6thrust24THRUST_300001_SM_1000_NS6detail15normal_iteratorINS6_10device_ptrI8ColoringEEEEE9Policy600ESC_PNS0_8NullTypeESC_SG_mN4cuda3std3__44lessISA_EESA_SF_EEvbT0_T1_T2_T3_T4_PT6_PT7_T5_NS1_7vsmem_tEE19static_temp_storage+10240];
	cvt.u64.u32 	%rd86, %r436;
	add.s64 	%rd87, %rd14, %rd86;
	cvta.to.global.u64 	%rd88, %rd148;
	mad.lo.s64 	%rd16, %rd87, 40, %rd88;
	setp.ge.s32 	%p161, %r436, %r1307;
	@%p161 bra 	$L__BB8_211;
	st.global.u32 	[%rd16], %r895;
	st.global.u32 	[%rd16+4], %r894;
	st.global.u32 	[%rd16+8], %r897;
	st.global.u32 	[%rd16+12], %r896;
	st.global.u32 	[%rd16+16], %r899;
	st.global.u32 	[%rd16+20], %r898;
	st.global.u32 	[%rd16+24], %r901;
	st.global.u32 	[%rd16+28], %r900;
	st.global.u32 	[%rd16+32], %r903;
	st.global.u32 	[%rd16+36], %r902;
$L__BB8_211:
	ret;

}
	// .globl	_ZN3cub18CUB_300001_SM_10006detail10merge_sort30DeviceMergeSortPartitionKernelIN6thrust24THRUST_300001_SM_1000_NS6detail15normal_iteratorINS5_10device_ptrI8ColoringEEEEmN4cuda3std3__44lessIS9_EES9_EEvbT_PT2_T0_SK_PSK_T1_SK_i
.visible .entry _ZN3cub18CUB_300001_SM_10006detail10merge_sort30DeviceMergeSortPartitionKernelIN6thrust24THRUST_300001_SM_1000_NS6detail15normal_iteratorINS5_10device_ptrI8ColoringEEEEmN4cuda3std3__44lessIS9_EES9_EEvbT_PT2_T0_SK_PSK_T1_SK_i(
	.param .u8 _ZN3cub18CUB_300001_SM_10006detail10merge_sort30DeviceMergeSortPartitionKernelIN6thrust24THRUST_300001_SM_1000_NS6detail15normal_iteratorINS5_10device_ptrI8ColoringEEEEmN4cuda3std3__44lessIS9_EES9_EEvbT_PT2_T0_SK_PSK_T1_SK_i_param_0,
	.param .align 8 .b8 _ZN3cub18CUB_300001_SM_10006detail10merge_sort30DeviceMergeSortPartitionKernelIN6thrust24THRUST_300001_SM_1000_NS6detail15normal_iteratorINS5_10device_ptrI8ColoringEEEEmN4cuda3std3__44lessIS9_EES9_EEvbT_PT2_T0_SK_PSK_T1_SK_i_param_1[8],
	.param .u64 .ptr .align 1 _ZN3cub18CUB_300001_SM_10006detail10merge_sort30DeviceMergeSortPartitionKernelIN6thrust24THRUST_300001_SM_1000_NS6detail15normal_iteratorINS5_10device_ptrI8ColoringEEEEmN4cuda3std3__44lessIS9_EES9_EEvbT_PT2_T0_SK_PSK_T1_SK_i_param_2,
	.param .u64 _ZN3cub18CUB_300001_SM_10006detail10merge_sort30DeviceMergeSortPartitionKernelIN6thrust24THRUST_300001_SM_1000_NS6detail15normal_iteratorINS5_10device_ptrI8ColoringEEEEmN4cuda3std3__44lessIS9_EES9_EEvbT_PT2_T0_SK_PSK_T1_SK_i_param_3,
	.param .u64 _ZN3cub18CUB_300001_SM_10006detail10merge_sort30DeviceMergeSortPartitionKernelIN6thrust24THRUST_300001_SM_1000_NS6detail15normal_iteratorINS5_10device_ptrI8ColoringEEEEmN4cuda3std3__44lessIS9_EES9_EEvbT_PT2_T0_SK_PSK_T1_SK_i_param_4,
	.param .u64 .ptr .align 1 _ZN3cub18CUB_300001_SM_10006detail10merge_sort30DeviceMergeSortPartitionKernelIN6thrust24THRUST_300001_SM_1000_NS6detail15normal_iteratorINS5_10device_ptrI8ColoringEEEEmN4cuda3std3__44lessIS9_EES9_EEvbT_PT2_T0_SK_PSK_T1_SK_i_param_5,
	.param .align 1 .b8 _ZN3cub18CUB_300001_SM_10006detail10merge_sort30DeviceMergeSortPartitionKernelIN6thrust24THRUST_300001_SM_1000_NS6detail15normal_iteratorINS5_10device_ptrI8ColoringEEEEmN4cuda3std3__44lessIS9_EES9_EEvbT_PT2_T0_SK_PSK_T1_SK_i_param_6[1],
	.param .u64 _ZN3cub18CUB_300001_SM_10006detail10merge_sort30DeviceMergeSortPartitionKernelIN6thrust24THRUST_300001_SM_1000_NS6detail15normal_iteratorINS5_10device_ptrI8ColoringEEEEmN4cuda3std3__44lessIS9_EES9_EEvbT_PT2_T0_SK_PSK_T1_SK_i_param_7,
	.param .u32 _ZN3cub18CUB_300001_SM_10006detail10merge_sort30DeviceMergeSortPartitionKernelIN6thrust24THRUST_300001_SM_1000_NS6detail15normal_iteratorINS5_10device_ptrI8ColoringEEEEmN4cuda3std3__44lessIS9_EES9_EEvbT_PT2_T0_SK_PSK_T1_SK_i_param_8
)
{
	.local .align 4 .b8 	__local_depot9[80];
	.reg .b64 	%SP;
	.reg .b64 	%SPL;
	.reg .pred 	%p<18>;
	.reg .b16 	%rs<3>;
	.reg .b32 	%r<59>;
	.reg .b64 	%rd<103>;

	mov.u64 	%SPL, __local_depot9;
	ld.param.u64 	%rd32, [_ZN3cub18CUB_300001_SM_10006detail10merge_sort30DeviceMergeSortPartitionKernelIN6thrust24THRUST_300001_SM_1000_NS6detail15normal_iteratorINS5_10device_ptrI8ColoringEEEEmN4cuda3std3__44lessIS9_EES9_EEvbT_PT2_T0_SK_PSK_T1_SK_i_param_1];
	ld.param.u64 	%rd35, [_ZN3cub18CUB_300001_SM_10006detail10merge_sort30DeviceMergeSortPartitionKernelIN6thrust24THRUST_300001_SM_1000_NS6detail15normal_iteratorINS5_10device_ptrI8ColoringEEEEmN4cuda3std3__44lessIS9_EES9_EEvbT_PT2_T0_SK_PSK_T1_SK_i_param_4];
	ld.param.u64 	%rd36, [_ZN3cub18CUB_300001_SM_10006detail10merge_sort30DeviceMergeSortPartitionKernelIN6thrust24THRUST_300001_SM_1000_NS6detail15normal_iteratorINS5_10device_ptrI8ColoringEEEEmN4cuda3std3__44lessIS9_EES9_EEvbT_PT2_T0_SK_PSK_T1_SK_i_param_5];
	cvta.to.global.u64 	%rd1, %rd36;
	add.u64 	%rd2, %SPL, 0;
	add.u64 	%rd3, %SPL, 40;
	mov.u32 	%r10, %ntid.x;
	mov.u32 	%r11, %ctaid.x;
	mov.u32 	%r12, %tid.x;
	mad.lo.s32 	%r13, %r10, %r11, %r12;
	cvt.u64.u32 	%rd4, %r13;
	setp.le.u64 	%p1, %rd35, %rd4;
	@%p1 bra 	$L__BB9_17;
	ld.param.u32 	%r56, [_ZN3cub18CUB_300001_SM_10006detail10merge_sort30DeviceMergeSortPartitionKernelIN6thrust24THRUST_300001_SM_1000_NS6detail15normal_iteratorINS5_10device_ptrI8ColoringEEEEmN4cuda3std3__44lessIS9_EES9_EEvbT_PT2_T0_SK_PSK_T1_SK_i_param_8];
	ld.param.u64 	%rd93, [_ZN3cub18CUB_300001_SM_10006detail10merge_sort30DeviceMergeSortPartitionKernelIN6thrust24THRUST_300001_SM_1000_NS6detail15normal_iteratorINS5_10device_ptrI8ColoringEEEEmN4cuda3std3__44lessIS9_EES9_EEvbT_PT2_T0_SK_PSK_T1_SK_i_param_7];
	ld.param.u64 	%rd91, [_ZN3cub18CUB_300001_SM_10006detail10merge_sort30DeviceMergeSortPartitionKernelIN6thrust24THRUST_300001_SM_1000_NS6detail15normal_iteratorINS5_10device_ptrI8ColoringEEEEmN4cuda3std3__44lessIS9_EES9_EEvbT_PT2_T0_SK_PSK_T1_SK_i_param_3];
	shr.u64 	%rd40, %rd93, 1;
	add.s64 	%rd6, %rd93, 4294967295;
	neg.s64 	%rd41, %rd93;
	and.b64  	%rd42, %rd41, %rd4;
	cvt.s64.s32 	%rd7, %r56;
	mul.lo.s64 	%rd43, %rd42, %rd7;
	mul.lo.s64 	%rd44, %rd40, %rd7;
	min.u64 	%rd8, %rd43, %rd91;
	not.b64 	%rd45, %rd43;
	min.u64 	%rd46, %rd44, %rd45;
	add.s64 	%rd47, %rd46, %rd43;
	min.u64 	%rd9, %rd47, %rd91;
	not.b64 	%rd48, %rd9;
	min.u64 	%rd49, %rd44, %rd48;
	add.s64 	%rd50, %rd49, %rd9;
	min.u64 	%rd10, %rd50, %rd91;
	// begin inline asm
	griddepcontrol.wait;
	// end inline asm
	add.s64 	%rd51, %rd4, 1;
	setp.ne.s64 	%p2, %rd51, %rd35;
	@%p2 bra 	$L__BB9_3;
	shl.b64 	%rd88, %rd4, 3;
	add.s64 	%rd89, %rd1, %rd88;
	st.global.u64 	[%rd89], %rd9;
	bra.uni 	$L__BB9_17;
$L__BB9_3:
	ld.param.s8 	%rs2, [_ZN3cub18CUB_300001_SM_10006detail10merge_sort30DeviceMergeSortPartitionKernelIN6thrust24THRUST_300001_SM_1000_NS6detail15normal_iteratorINS5_10device_ptrI8ColoringEEEEmN4cuda3std3__44lessIS9_EES9_EEvbT_PT2_T0_SK_PSK_T1_SK_i_param_0];
	sub.s64 	%rd52, %rd10, %rd8;
	and.b64  	%rd53, %rd6, %rd4;
	mul.lo.s64 	%rd54, %rd53, %rd7;
	min.u64 	%rd11, %rd54, %rd52;
	setp.eq.s16 	%p3, %rs2, 0;
	@%p3 bra 	$L__BB9_10;
	sub.s64 	%rd55, %rd9, %rd8;
	sub.s64 	%rd56, %rd10, %rd9;
	max.u64 	%rd57, %rd11, %rd56;
	sub.s64 	%rd97, %rd57, %rd56;
	min.u64 	%rd94, %rd55, %rd11;
	setp.ge.u64 	%p4, %rd97, %rd94;
	@%p4 bra 	$L__BB9_16;
	cvta.to.global.u64 	%rd14, %rd32;
	add.s64 	%rd15, %rd11, %rd9;
$L__BB9_6:
	mov.u64 	%rd16, %rd94;
	sub.s64 	%rd58, %rd16, %rd97;
	shr.u64 	%rd59, %rd58, 1;
	add.s64 	%rd18, %rd59, %rd97;
	add.s64 	%rd60, %rd18, %rd8;
	mad.lo.s64 	%rd61, %rd60, 40, %rd14;
	ld.global.u32 	%r15, [%rd61];
	ld.global.u32 	%r16, [%rd61+4];
	ld.global.u32 	%r17, [%rd61+8];
	ld.global.u32 	%r18, [%rd61+12];
	ld.global.u32 	%r19, [%rd61+16];
	ld.global.u32 	%r20, [%rd61+20];
	ld.global.u32 	%r21, [%rd61+24];
	ld.global.u32 	%r22, [%rd61+28];
	ld.global.u32 	%r23, [%rd61+32];
	ld.global.u32 	%r24, [%rd61+36];
	st.local.u32 	[%rd2], %r15;
	st.local.u32 	[%rd2+4], %r16;
	st.local.u32 	[%rd2+8], %r17;
	st.local.u32 	[%rd2+12], %r18;
	st.local.u32 	[%rd2+16], %r19;
	st.local.u32 	[%rd2+20], %r20;
	st.local.u32 	[%rd2+24], %r21;
	st.local.u32 	[%rd2+28], %r22;
	st.local.u32 	[%rd2+32], %r23;
	st.local.u32 	[%rd2+36], %r24;
	not.b64 	%rd62, %rd18;
	add.s64 	%rd63, %rd15, %rd62;
	mad.lo.s64 	%rd64, %rd63, 40, %rd14;
	ld.global.u32 	%r25, [%rd64];
	ld.global.u32 	%r26, [%rd64+4];
	ld.global.u32 	%r27, [%rd64+8];
	ld.global.u32 	%r28, [%rd64+12];
	ld.global.u32 	%r29, [%rd64+16];
	ld.global.u32 	%r30, [%rd64+20];
	ld.global.u32 	%r31, [%rd64+24];
	ld.global.u32 	%r32, [%rd64+28];
	ld.global.u32 	%r33, [%rd64+32];
	ld.global.u32 	%r34, [%rd64+36];
	st.local.u32 	[%rd3], %r25;
	st.local.u32 	[%rd3+4], %r26;
	st.local.u32 	[%rd3+8], %r27;
	st.local.u32 	[%rd3+12], %r28;
	st.local.u32 	[%rd3+16], %r29;
	st.local.u32 	[%rd3+20], %r30;
	st.local.u32 	[%rd3+24], %r31;
	st.local.u32 	[%rd3+28], %r32;
	st.local.u32 	[%rd3+32], %r33;
	st.local.u32 	[%rd3+36], %r34;
	mov.b32 	%r57, 0;
$L__BB9_7:
	mul.wide.u32 	%rd65, %r57, 4;
	add.s64 	%rd66, %rd3, %rd65;
	ld.local.u32 	%r2, [%rd66];
	add.s64 	%rd67, %rd2, %rd65;
	ld.local.u32 	%r3, [%rd67];
	setp.lt.s32 	%p5, %r2, %r3;
	mov.u64 	%rd94, %rd18;
	@%p5 bra 	$L__BB9_9;
	setp.le.s32 	%p6, %r2, %r3;
	add.s32 	%r4, %r57, 1;
	setp.lt.u32 	%p7, %r57, 9;
	and.pred  	%p8, %p6, %p7;
	mov.u32 	%r57, %r4;
	mov.u64 	%rd94, %rd16;
	@%p8 bra 	$L__BB9_7;
$L__BB9_9:
	setp.lt.s32 	%p9, %r2, %r3;
	add.s64 	%rd68, %rd18, 1;
	selp.b64 	%rd97, %rd97, %rd68, %p9;
	setp.lt.u64 	%p10, %rd97, %rd94;
	@%p10 bra 	$L__BB9_6;
	bra.uni 	$L__BB9_16;
$L__BB9_10:
	sub.s64 	%rd69, %rd9, %rd8;
	sub.s64 	%rd70, %rd10, %rd9;
	max.u64 	%rd71, %rd11, %rd70;
	sub.s64 	%rd97, %rd71, %rd70;
	min.u64 	%rd98, %rd69, %rd11;
	setp.ge.u64 	%p11, %rd97, %rd98;
	@%p11 bra 	$L__BB9_16;
	add.s64 	%rd24, %rd11, %rd9;
$L__BB9_12:
	mov.u64 	%rd25, %rd98;
	ld.param.u64 	%rd90, [_ZN3cub18CUB_300001_SM_10006detail10merge_sort30DeviceMergeSortPartitionKernelIN6thrust24THRUST_300001_SM_1000_NS6detail15normal_iteratorINS5_10device_ptrI8ColoringEEEEmN4cuda3std3__44lessIS9_EES9_EEvbT_PT2_T0_SK_PSK_T1_SK_i_param_2];
	sub.s64 	%rd72, %rd25, %rd97;
	shr.u64 	%rd73, %rd72, 1;
	add.s64 	%rd27, %rd73, %rd97;
	add.s64 	%rd74, %rd27, %rd8;
	cvta.to.global.u64 	%rd75, %rd90;
	mad.lo.s64 	%rd76, %rd74, 40, %rd75;
	ld.global.u32 	%r36, [%rd76];
	ld.global.u32 	%r37, [%rd76+4];
	ld.global.u32 	%r38, [%rd76+8];
	ld.global.u32 	%r39, [%rd76+12];
	ld.global.u32 	%r40, [%rd76+16];
	ld.global.u32 	%r41, [%rd76+20];
	ld.global.u32 	%r42, [%rd76+24];
	ld.global.u32 	%r43, [%rd76+28];
	ld.global.u32 	%r44, [%rd76+32];
	ld.global.u32 	%r45, [%rd76+36];
	st.local.u32 	[%rd2], %r36;
	st.local.u32 	[%rd2+4], %r37;
	st.local.u32 	[%rd2+8], %r38;
	st.local.u32 	[%rd2+12], %r39;
	st.local.u32 	[%rd2+16], %r40;
	st.local.u32 	[%rd2+20], %r41;
	st.local.u32 	[%rd2+24], %r42;
	st.local.u32 	[%rd2+28], %r43;
	st.local.u32 	[%rd2+32], %r44;
	st.local.u32 	[%rd2+36], %r45;
	not.b64 	%rd77, %rd27;
	add.s64 	%rd78, %rd24, %rd77;
	mad.lo.s64 	%rd79, %rd78, 40, %rd75;
	ld.global.u32 	%r46, [%rd79];
	ld.global.u32 	%r47, [%rd79+4];
	ld.global.u32 	%r48, [%rd79+8];
	ld.global.u32 	%r49, [%rd79+12];
	ld.global.u32 	%r50, [%rd79+16];
	ld.global.u32 	%r51, [%rd79+20];
	ld.global.u32 	%r52, [%rd79+24];
	ld.global.u32 	%r53, [%rd79+28];
	ld.global.u32 	%r54, [%rd79+32];
	ld.global.u32 	%r55, [%rd79+36];
	st.local.u32 	[%rd3], %r46;
	st.local.u32 	[%rd3+4], %r47;
	st.local.u32 	[%rd3+8], %r48;
	st.local.u32 	[%rd3+12], %r49;
	st.local.u32 	[%rd3+16], %r50;
	st.local.u32 	[%rd3+20], %r51;
	st.local.u32 	[%rd3+24], %r52;
	st.local.u32 	[%rd3+28], %r53;
	st.local.u32 	[%rd3+32], %r54;
	st.local.u32 	[%rd3+36], %r55;
	mov.b32 	%r58, 0;
$L__BB9_13:
	mul.wide.u32 	%rd80, %r58, 4;
	add.s64 	%rd81, %rd3, %rd80;
	ld.local.u32 	%r6, [%rd81];
	add.s64 	%rd82, %rd2, %rd80;
	ld.local.u32 	%r7, [%rd82];
	setp.lt.s32 	%p12, %r6, %r7;
	mov.u64 	%rd98, %rd27;
	@%p12 bra 	$L__BB9_15;
	setp.le.s32 	%p13, %r6, %r7;
	add.s32 	%r8, %r58, 1;
	setp.lt.u32 	%p14, %r58, 9;
	and.pred  	%p15, %p13, %p14;
	mov.u32 	%r58, %r8;
	mov.u64 	%rd98, %rd25;
	@%p15 bra 	$L__BB9_13;
$L__BB9_15:
	setp.lt.s32 	%p16, %r6, %r7;
	add.s64 	%rd83, %rd27, 1;
	selp.b64 	%rd97, %rd97, %rd83, %p16;
	setp.lt.u64 	%p17, %rd97, %rd98;
	@%p17 bra 	$L__BB9_12;
$L__BB9_16:
	ld.param.u64 	%rd92, [_ZN3cub18CUB_300001_SM_10006detail10merge_sort30DeviceMergeSortPartitionKernelIN6thrust24THRUST_300001_SM_1000_NS6detail15normal_iteratorINS5_10device_ptrI8ColoringEEEEmN4cuda3std3__44lessIS9_EES9_EEvbT_PT2_T0_SK_PSK_T1_SK_i_param_5];
	add.s64 	%rd84, %rd97, %rd8;
	cvta.to.global.u64 	%rd85, %rd92;
	shl.b64 	%rd86, %rd4, 3;
	add.s64 	%rd87, %rd85, %rd86;
	st.global.u64 	[%rd87], %rd84;
$L__BB9_17:
	ret;

}
	// .globl	_ZN3cub18CUB_300001_SM_10006detail10merge_sort26DeviceMergeSortMergeKernelINS2_10policy_hubIN6thrust24THRUST_300001_SM_1000_NS6detail15normal_iteratorINS6_10device_ptrI8ColoringEEEEE9Policy600ESC_PNS0_8NullTypeESC_SG_mN4cuda3std3__44lessISA_EESA_SF_EEvbT2_T3_T4_PT6_PT7_T5_PSO_SO_NS1_7vsmem_tE
.visible .entry _ZN3cub18CUB_300001_SM_10006detail10merge_sort26DeviceMergeSortMergeKernelINS2_10policy_hubIN6thrust24THRUST_300001_SM_1000_NS6detail15normal_iteratorINS6_10device_ptrI8ColoringEEEEE9Policy600ESC_PNS0_8NullTypeESC_SG_mN4cuda3std3__44lessISA_EESA_SF_EEvbT2_T3_T4_PT6_PT7_T5_PSO_SO_NS1_7vsmem_tE(
	.param .u8 _ZN3cub18CUB_300001_SM_10006detail10merge_sort26DeviceMergeSortMergeKernelINS2_10policy_hubIN6thrust24THRUST_300001_SM_1000_NS6detail15normal_iteratorINS6_10device_ptrI8ColoringEEEEE9Policy600ESC_PNS0_8NullTypeESC_SG_mN4cuda3std3__44lessISA_EESA_SF_EEvbT2_T3_T4_PT6_PT7_T5_PSO_SO_NS1_7vsmem_tE_param_0,
	.param .align 8 .b8 _ZN3cub18CUB_300001_SM_10006detail10merge_sort26DeviceMergeSortMergeKernelINS2_10policy_hubIN6thrust24THRUST_300001_SM_1000_NS6detail15normal_iteratorINS6_10device_ptrI8ColoringEEEEE9Policy600ESC_PNS0_8NullTypeESC_SG_mN4cuda3std3__44lessISA_EESA_SF_EEvbT2_T3_T4_PT6_PT7_T5_PSO_SO_NS1_7vsmem_tE_param_1[8],
	.param .u64 .ptr .align 1 _ZN3cub18CUB_300001_SM_10006detail10merge_sort26DeviceMergeSortMergeKernelINS2_10policy_hubIN6thrust24THRUST_300001_SM_1000_NS6detail15normal_iteratorINS6_10device_ptrI8ColoringEEEEE9Policy600ESC_PNS0_8NullTypeESC_SG_mN4cuda3std3__44lessISA_EESA_SF_EEvbT2_T3_T4_PT6_PT7_T5_PSO_SO_NS1_7vsmem_tE_param_2,
	.param .u64 _ZN3cub18CUB_300001_SM_10006detail10merge_sort26DeviceMergeSortMergeKernelINS2_10policy_hubIN6thrust24THRUST_300001_SM_1000_NS6detail15normal_iteratorINS6_10device_ptrI8ColoringEEEEE9Policy600ESC_PNS0_8NullTypeESC_SG_mN4cuda3std3__44lessISA_EESA_SF_EEvbT2_T3_T4_PT6_PT7_T5_PSO_SO_NS1_7vsmem_tE_param_3,
	.param .u64 .ptr .align 1 _ZN3cub18CUB_300001_SM_10006detail10merge_sort26DeviceMergeSortMergeKernelINS2_10policy_hubIN6thrust24THRUST_300001_SM_1000_NS6detail15normal_iteratorINS6_10device_ptrI8ColoringEEEEE9Policy600ESC_PNS0_8NullTypeESC_SG_mN4cuda3std3__44lessISA_EESA_SF_EEvbT2_T3_T4_PT6_PT7_T5_PSO_SO_NS1_7vsmem_tE_param_4,
	.param .u64 .ptr .align 1 _ZN3cub18CUB_300001_SM_10006detail10merge_sort26DeviceMergeSortMergeKernelINS2_10policy_hubIN6thrust24THRUST_300001_SM_1000_NS6detail15normal_iteratorINS6_10device_ptrI8ColoringEEEEE9Policy600ESC_PNS0_8NullTypeESC_SG_mN4cuda3std3__44lessISA_EESA_SF_EEvbT2_T3_T4_PT6_PT7_T5_PSO_SO_NS1_7vsmem_tE_param_5,
	.param .align 1 .b8 _ZN3cub18CUB_300001_SM_10006detail10merge_sort26DeviceMergeSortMergeKernelINS2_10policy_hubIN6thrust24THRUST_300001_SM_1000_NS6detail15normal_iteratorINS6_10device_ptrI8ColoringEEEEE9Policy600ESC_PNS0_8NullTypeESC_SG_mN4cuda3std3__44lessISA_EESA_SF_EEvbT2_T3_T4_PT6_PT7_T5_PSO_SO_NS1_7vsmem_tE_param_6[1],
	.param .u64 .ptr .align 1 _ZN3cub18CUB_300001_SM_10006detail10merge_sort26DeviceMergeSortMergeKernelINS2_10policy_hubIN6thrust24THRUST_300001_SM_1000_NS6detail15normal_iteratorINS6_10device_ptrI8ColoringEEEEE9Policy600ESC_PNS0_8NullTypeESC_SG_mN4cuda3std3__44lessISA_EESA_SF_EEvbT2_T3_T4_PT6_PT7_T5_PSO_SO_NS1_7vsmem_tE_param_7,
	.param .u64 _ZN3cub18CUB_300001_SM_10006detail10merge_sort26DeviceMergeSortMergeKernelINS2_10policy_hubIN6thrust24THRUST_300001_SM_1000_NS6detail15normal_iteratorINS6_10device_ptrI8ColoringEEEEE9Policy600ESC_PNS0_8NullTypeESC_SG_mN4cuda3std3__44lessISA_EESA_SF_EEvbT2_T3_T4_PT6_PT7_T5_PSO_SO_NS1_7vsmem_tE_param_8,
	.param .align 8 .b8 _ZN3cub18CUB_300001_SM_10006detail10merge_sort26DeviceMergeSortMergeKernelINS2_10policy_hubIN6thrust24THRUST_300001_SM_1000_NS6detail15normal_iteratorINS6_10device_ptrI8ColoringEEEEE9Policy600ESC_PNS0_8NullTypeESC_SG_mN4cuda3std3__44lessISA_EESA_SF_EEvbT2_T3_T4_PT6_PT7_T5_PSO_SO_NS1_7vsmem_tE_param_9[8]
)
.maxntid 256
{
	.local .align 4 .b8 	__local_depot10[80];
	.reg .b64 	%SP;
	.reg .b64 	%SPL;
	.reg .pred 	%p<48>;
	.reg .b16 	%rs<2>;
	.reg .b32 	%r<422>;
	.reg .b64 	%rd<129>;
	// demoted variable
	.shared .align 16 .b8 _ZZN3cub18CUB_300001_SM_10006detail10merge_sort26DeviceMergeSortMergeKernelINS2_10policy_hubIN6thrust24THRUST_300001_SM_1000_NS6detail15normal_iteratorINS6_10device_ptrI8ColoringEEEEE9Policy600ESC_PNS0_8NullTypeESC_SG_mN4cuda3std3__44lessISA_EESA_SF_EEvbT2_T3_T4_PT6_PT7_T5_PSO_SO_NS1_7vsmem_tEE19static_temp_storage[10288];
	mov.u64 	%SPL, __local_depot10;
	ld.param.s8 	%rs1, [_ZN3cub18CUB_300001_SM_10006detail10merge_sort26DeviceMergeSortMergeKernelINS2_10policy_hubIN6thrust24THRUST_300001_SM_1000_NS6detail15normal_iteratorINS6_10device_ptrI8ColoringEEEEE9Policy600ESC_PNS0_8NullTypeESC_SG_mN4cuda3std3__44lessISA_EESA_SF_EEvbT2_T3_T4_PT6_PT7_T5_PSO_SO_NS1_7vsmem_tE_param_0];
	ld.param.u64 	%rd24, [_ZN3cub18CUB_300001_SM_10006detail10merge_sort26DeviceMergeSortMergeKernelINS2_10policy_hubIN6thrust24THRUST_300001_SM_1000_NS6detail15normal_iteratorINS6_10device_ptrI8ColoringEEEEE9Policy600ESC_PNS0_8NullTypeESC_SG_mN4cuda3std3__44lessISA_EESA_SF_EEvbT2_T3_T4_PT6_PT7_T5_PSO_SO_NS1_7vsmem_tE_param_1];
	ld.param.u64 	%rd25, [_ZN3cub18CUB_300001_SM_10006detail10merge_sort26DeviceMergeSortMergeKernelINS2_10policy_hubIN6thrust24THRUST_300001_SM_1000_NS6detail15normal_iteratorINS6_10device_ptrI8ColoringEEEEE9Policy600ESC_PNS0_8NullTypeESC_SG_mN4cuda3std3__44lessISA_EESA_SF_EEvbT2_T3_T4_PT6_PT7_T5_PSO_SO_NS1_7vsmem_tE_param_4];
	ld.param.u64 	%rd26, [_ZN3cub18CUB_300001_SM_10006detail10merge_sort26DeviceMergeSortMergeKernelINS2_10policy_hubIN6thrust24THRUST_300001_SM_1000_NS6detail15normal_iteratorINS6_10device_ptrI8ColoringEEEEE9Policy600ESC_PNS0_8NullTypeESC_SG_mN4cuda3std3__44lessISA_EESA_SF_EEvbT2_T3_T4_PT6_PT7_T5_PSO_SO_NS1_7vsmem_tE_param_7];
	ld.param.u64 	%rd23, [_ZN3cub18CUB_300001_SM_10006detail10merge_sort26DeviceMergeSortMergeKernelINS2_10policy_hubIN6thrust24THRUST_300001_SM_1000_NS6detail15normal_iteratorINS6_10device_ptrI8ColoringEEEEE9Policy600ESC_PNS0_8NullTypeESC_SG_mN4cuda3std3__44lessISA_EESA_SF_EEvbT2_T3_T4_PT6_PT7_T5_PSO_SO_NS1_7vsmem_tE_param_8];
	cvta.to.global.u64 	%rd1, %rd25;
	cvta.to.global.u64 	%rd2, %rd26;
	add.u64 	%rd3, %SPL, 0;
	add.u64 	%rd4, %SPL, 40;
	cvta.to.global.u64 	%rd5, %rd24;
	mov.u32 	%r226, %ctaid.x;
	mov.u32 	%r227, %nctaid.x;
	cvt.u64.u32 	%rd6, %r226;
	mul.wide.u32 	%rd7, %r226, 256;
	mov.u32 	%r1, %tid.x;
	add.s32 	%r228, %r227, -1;
	setp.ge.u32 	%p1, %r226, %r228;
	@%p1 bra 	$L__BB10_22;
	ld.param.u64 	%rd128, [_ZN3cub18CUB_300001_SM_10006detail10merge_sort26DeviceMergeSortMergeKernelINS2_10policy_hubIN6thrust24THRUST_300001_SM_1000_NS6detail15normal_iteratorINS6_10device_ptrI8ColoringEEEEE9Policy600ESC_PNS0_8NullTypeESC_SG_mN4cuda3std3__44lessISA_EESA_SF_EEvbT2_T3_T4_PT6_PT7_T5_PSO_SO_NS1_7vsmem_tE_param_3];
	shl.b64 	%rd77, %rd6, 3;
	add.s64 	%rd78, %rd2, %rd77;
	ld.global.u64 	%rd8, [%rd78];
	ld.global.u64 	%rd79, [%rd78+8];
	neg.s64 	%rd80, %rd23;
	and.b64  	%rd81, %rd80, %rd6;
	shl.b64 	%rd9, %rd81, 8;
	shl.b64 	%rd82, %rd23, 7;
	and.b64  	%rd10, %rd82, -256;
	sub.s64 	%rd83, %rd6, %rd81;
	shl.b64 	%rd84, %rd83, 8;
	sub.s64 	%rd85, %rd8, %rd9;
	sub.s64 	%rd86, %rd79, %rd9;
	sub.s64 	%rd87, %rd128, %rd9;
	max.u64 	%rd88, %rd87, %rd10;
	sub.s64 	%rd89, %rd88, %rd10;
	sub.s64 	%rd90, %rd84, %rd85;
	min.u64 	%rd11, %rd90, %rd89;
	setp.eq.s64 	%p28, %rd83, -1;
	selp.b64 	%rd91, 255, 256, %p28;
	add.s64 	%rd92, %rd91, %rd84;
	sub.s64 	%rd93, %rd92, %rd86;
	or.b64  	%rd94, %rd80, %rd6;
	setp.eq.s64 	%p29, %rd94, -1;
	min.u64 	%rd95, %rd10, %rd87;
	selp.b64 	%rd96, %rd95, %rd86, %p29;
	selp.b64 	%rd97, %rd10, %rd93, %p29;
	min.u64 	%rd98, %rd97, %rd89;
	cvt.u32.u64 	%r293, %rd85;
	cvt.u32.u64 	%r294, %rd96;
	sub.s32 	%r2, %r294, %r293;
	cvt.u32.u64 	%r295, %rd98;
	cvt.u32.u64 	%r296, %rd11;
	sub.s32 	%r3, %r295, %r296;
	// begin inline asm
	griddepcontrol.wait;
	// end inline asm
	setp.eq.s16 	%p30, %rs1, 0;
	@%p30 bra 	$L__BB10_5;
	add.s64 	%rd99, %rd9, %rd10;
	add.s64 	%rd12, %rd99, %rd11;
	setp.ge.s32 	%p31, %r1, %r2;
	@%p31 bra 	$L__BB10_4;
	cvt.u64.u32 	%rd103, %r1;
	add.s64 	%rd104, %rd8, %rd103;
	mad.lo.s64 	%rd105, %rd104, 40, %rd5;
	ld.global.u32 	%r379, [%rd105];
	ld.global.u32 	%r378, [%rd105+4];
	ld.global.u32 	%r377, [%rd105+8];
	ld.global.u32 	%r376, [%rd105+12];
	ld.global.u32 	%r375, [%rd105+16];
	ld.global.u32 	%r374, [%rd105+20];
	ld.global.u32 	%r373, [%rd105+24];
	ld.global.u32 	%r372, [%rd105+28];
	ld.global.u32 	%r371, [%rd105+32];
	ld.global.u32 	%r370, [%rd105+36];
	bra.uni 	$L__BB10_8;
$L__BB10_4:
	sub.s32 	%r297, %r1, %r2;
	cvt.s64.s32 	%rd100, %r297;
	add.s64 	%rd101, %rd12, %rd100;
	mad.lo.s64 	%rd102, %rd101, 40, %rd5;
	ld.global.u32 	%r379, [%rd102];
	ld.global.u32 	%r378, [%rd102+4];
	ld.global.u32 	%r377, [%rd102+8];
	ld.global.u32 	%r376, [%rd102+12];
	ld.global.u32 	%r375, [%rd102+16];
	ld.global.u32 	%r374, [%rd102+20];
	ld.global.u32 	%r373, [%rd102+24];
	ld.global.u32 	%r372, [%rd102+28];
	ld.global.u32 	%r371, [%rd102+32];
	ld.global.u32 	%r370, [%rd102+36];
	bra.uni 	$L__BB10_8;
$L__BB10_5:
	add.s64 	%rd106, %rd9, %rd10;
	add.s64 	%rd13, %rd106, %rd11;
	setp.ge.s32 	%p32, %r1, %r2;
	@%p32 bra 	$L__BB10_7;
	cvt.u64.u32 	%rd110, %r1;
	add.s64 	%rd111, %rd8, %rd110;
	mad.lo.s64 	%rd112, %rd111, 40, %rd1;
	ld.global.u32 	%r379, [%rd112];
	ld.global.u32 	%r378, [%rd112+4];
	ld.global.u32 	%r377, [%rd112+8];
	ld.global.u32 	%r376, [%rd112+12];
	ld.global.u32 	%r375, [%rd112+16];
	ld.global.u32 	%r374, [%rd112+20];
	ld.global.u32 	%r373, [%rd112+24];
	ld.global.u32 	%r372, [%rd112+28];
	ld.global.u32 	%r371, [%rd112+32];
	ld.global.u32 	%r370, [%rd112+36];
	bra.uni 	$L__BB10_8;
$L__BB10_7:
	sub.s32 	%r298, %r1, %r2;
	cvt.s64.s32 	%rd107, %r298;
	add.s64 	%rd108, %rd13, %rd107;
	mad.lo.s64 	%rd109, %rd108, 40, %rd1;
	ld.global.u32 	%r379, [%rd109];
	ld.global.u32 	%r378, [%rd109+4];
	ld.global.u32 	%r377, [%rd109+8];
	ld.global.u32 	%r376, [%rd109+12];
	ld.global.u32 	%r375, [%rd109+16];
	ld.global.u32 	%r374, [%rd109+20];
	ld.global.u32 	%r373, [%rd109+24];
	ld.global.u32 	%r372, [%rd109+28];
	ld.global.u32 	%r371, [%rd109+32];
	ld.global.u32 	%r370, [%rd109+36];
$L__BB10_8:
	mov.u32 	%r299, _ZZN3cub18CUB_300001_SM_10006detail10merge_sort26DeviceMergeSortMergeKernelINS2_10policy_hubIN6thrust24THRUST_300001_SM_1000_NS6detail15normal_iteratorINS6_10device_ptrI8ColoringEEEEE9Policy600ESC_PNS0_8NullTypeESC_SG_mN4cuda3std3__44lessISA_EESA_SF_EEvbT2_T3_T4_PT6_PT7_T5_PSO_SO_NS1_7vsmem_tEE19static_temp_storage;
	mad.lo.s32 	%r300, %r1, 40, %r299;
	st.shared.v2.u32 	[%r300], {%r379, %r378};
	st.shared.v2.u32 	[%r300+8], {%r377, %r376};
	st.shared.v2.u32 	[%r300+16], {%r375, %r374};
	st.shared.v2.u32 	[%r300+24], {%r373, %r372};
	st.shared.v2.u32 	[%r300+32], {%r371, %r370};
	bar.sync 	0;
	// begin inline asm
	griddepcontrol.launch_dependents;
	// end inline asm
	add.s32 	%r54, %r3, %r2;
	min.s32 	%r55, %r1, %r54;
	setp.lt.s32 	%p33, %r55, %r3;
	sub.s32 	%r301, %r55, %r3;
	selp.b32 	%r384, 0, %r301, %p33;
	min.s32 	%r380, %r55, %r2;
	setp.ge.s32 	%p34, %r384, %r380;
	@%p34 bra 	$L__BB10_14;
	add.s32 	%r58, %r55, %r2;
$L__BB10_10:
	mov.u32 	%r59, %r380;
	sub.s32 	%r303, %r59, %r384;
	shr.u32 	%r304, %r303, 31;
	add.s32 	%r305, %r303, %r304;
	shr.s32 	%r306, %r305, 1;
	add.s32 	%r61, %r306, %r384;
	mad.lo.s32 	%r308, %r61, 40, %r299;
	ld.shared.v2.u32 	{%r309, %r310}, [%r308];
	ld.shared.v2.u32 	{%r311, %r312}, [%r308+8];
	ld.shared.v2.u32 	{%r313, %r314}, [%r308+16];
	ld.shared.v2.u32 	{%r315, %r316}, [%r308+24];
	ld.shared.v2.u32 	{%r317, %r318}, [%r308+32];
	st.local.u32 	[%rd3], %r309;
	st.local.u32 	[%rd3+4], %r310;
	st.local.u32 	[%rd3+8], %r311;
	st.local.u32 	[%rd3+12], %r312;
	st.local.u32 	[%rd3+16], %r313;
	st.local.u32 	[%rd3+20], %r314;
	st.local.u32 	[%rd3+24], %r315;
	st.local.u32 	[%rd3+28], %r316;
	st.local.u32 	[%rd3+32], %r317;
	st.local.u32 	[%rd3+36], %r318;
	not.b32 	%r319, %r61;
	add.s32 	%r320, %r58, %r319;
	mad.lo.s32 	%r321, %r320, 40, %r299;
	ld.shared.v2.u32 	{%r322, %r323}, [%r321];
	ld.shared.v2.u32 	{%r324, %r325}, [%r321+8];
	ld.shared.v2.u32 	{%r326, %r327}, [%r321+16];
	ld.shared.v2.u32 	{%r328, %r329}, [%r321+24];
	ld.shared.v2.u32 	{%r330, %r331}, [%r321+32];
	st.local.u32 	[%rd4], %r322;
	st.local.u32 	[%rd4+4], %r323;
	st.local.u32 	[%rd4+8], %r324;
	st.local.u32 	[%rd4+12], %r325;
	st.local.u32 	[%rd4+16], %r326;
	st.local.u32 	[%rd4+20], %r327;
	st.local.u32 	[%rd4+24], %r328;
	st.local.u32 	[%rd4+28], %r329;
	st.local.u32 	[%rd4+32], %r330;
	st.local.u32 	[%rd4+36], %r331;
	mov.b32 	%r382, 0;
$L__BB10_11:
	mul.wide.u32 	%rd113, %r382, 4;
	add.s64 	%rd114, %rd4, %rd113;
	ld.local.u32 	%r63, [%rd114];
	add.s64 	%rd115, %rd3, %rd113;
	ld.local.u32 	%r64, [%rd115];
	setp.lt.s32 	%p35, %r63, %r64;
	mov.u32 	%r380, %r61;
	@%p35 bra 	$L__BB10_13;
	setp.le.s32 	%p36, %r63, %r64;
	add.s32 	%r65, %r382, 1;
	setp.lt.u32 	%p37, %r382, 9;
	and.pred  	%p38, %p36, %p37;
	mov.u32 	%r382, %r65;
	mov.u32 	%r380, %r59;
	@%p38 bra 	$L__BB10_11;
$L__BB10_13:
	setp.lt.s32 	%p39, %r63, %r64;
	add.s32 	%r332, %r61, 1;
	selp.b32 	%r384, %r384, %r332, %p39;
	setp.lt.s32 	%p40, %r384, %r380;
	@%p40 bra 	$L__BB10_10;
$L__BB10_14:
	sub.s32 	%r333, %r55, %r384;
	add.s32 	%r334, %r333, %r2;
	mov.u32 	%r335, _ZZN3cub18CUB_300001_SM_10006detail10merge_sort26DeviceMergeSortMergeKernelINS2_10policy_hubIN6thrust24THRUST_300001_SM_1000_NS6detail15normal_iteratorINS6_10device_ptrI8ColoringEEEEE9Policy600ESC_PNS0_8NullTypeESC_SG_mN4cuda3std3__44lessISA_EESA_SF_EEvbT2_T3_T4_PT6_PT7_T5_PSO_SO_NS1_7vsmem_tEE19static_temp_storage;
	mad.lo.s32 	%r336, %r384, 40, %r335;
	ld.shared.v2.u32 	{%r69, %r70}, [%r336];
	ld.shared.v2.u32 	{%r71, %r72}, [%r336+8];
	ld.shared.v2.u32 	{%r73, %r74}, [%r336+16];
	ld.shared.v2.u32 	{%r75, %r76}, [%r336+24];
	ld.shared.v2.u32 	{%r77, %r78}, [%r336+32];
	st.local.u32 	[%rd3], %r69;
	st.local.u32 	[%rd3+4], %r70;
	st.local.u32 	[%rd3+8], %r71;
	st.local.u32 	[%rd3+12], %r72;
	st.local.u32 	[%rd3+16], %r73;
	st.local.u32 	[%rd3+20], %r74;
	st.local.u32 	[%rd3+24], %r75;
	st.local.u32 	[%rd3+28], %r76;
	st.local.u32 	[%rd3+32], %r77;
	st.local.u32 	[%rd3+36], %r78;
	mad.lo.s32 	%r337, %r334, 40, %r335;
	ld.shared.v2.u32 	{%r79, %r80}, [%r337];
	ld.shared.v2.u32 	{%r81, %r82}, [%r337+8];
	ld.shared.v2.u32 	{%r83, %r84}, [%r337+16];
	ld.shared.v2.u32 	{%r85, %r86}, [%r337+24];
	ld.shared.v2.u32 	{%r87, %r88}, [%r337+32];
	st.local.u32 	[%rd4], %r79;
	st.local.u32 	[%rd4+4], %r80;
	st.local.u32 	[%rd4+8], %r81;
	st.local.u32 	[%rd4+12], %r82;
	st.local.u32 	[%rd4+16], %r83;
	st.local.u32 	[%rd4+20], %r84;
	st.local.u32 	[%rd4+24], %r85;
	st.local.u32 	[%rd4+28], %r86;
	st.local.u32 	[%rd4+32], %r87;
	st.local.u32 	[%rd4+36], %r88;
	setp.ge.s32 	%p41, %r334, %r54;
	mov.u32 	%r386, %r69;
	mov.u32 	%r387, %r70;
	mov.u32 	%r388, %r71;
	mov.u32 	%r389, %r72;
	mov.u32 	%r390, %r73;
	mov.u32 	%r391, %r74;
	mov.u32 	%r392, %r75;
	mov.u32 	%r393, %r76;
	mov.u32 	%r394, %r77;
	mov.u32 	%r395, %r78;
	@%p41 bra 	$L__BB10_19;
	setp.ge.s32 	%p42, %r384, %r2;
	mov.u32 	%r386, %r79;
	mov.u32 	%r387, %r80;
	mov.u32 	%r388, %r81;
	mov.u32 	%r389, %r82;
	mov.u32 	%r390, %r83;
	mov.u32 	%r391, %r84;
	mov.u32 	%r392, %r85;
	mov.u32 	%r393, %r86;
	mov.u32 	%r394, %r87;
	mov.u32 	%r395, %r88;
	@%p42 bra 	$L__BB10_19;
	mov.b32 	%r385, 0;
$L__BB10_17:
	mul.wide.u32 	%rd116, %r385, 4;
	add.s64 	%rd117, %rd4, %rd116;
	ld.local.u32 	%r90, [%rd117];
	add.s64 	%rd118, %rd3, %rd116;
	ld.local.u32 	%r91, [%rd118];
	setp.lt.s32 	%p43, %r90, %r91;
	mov.u32 	%r386, %r79;
	mov.u32 	%r387, %r80;
	mov.u32 	%r388, %r81;
	mov.u32 	%r389, %r82;
	mov.u32 	%r390, %r83;
	mov.u32 	%r391, %r84;
	mov.u32 	%r392, %r85;
	mov.u32 	%r393, %r86;
	mov.u32 	%r394, %r87;
	mov.u32 	%r395, %r88;
	@%p43 bra 	$L__BB10_19;
	setp.le.s32 	%p44, %r90, %r91;
	add.s32 	%r92, %r385, 1;
	setp.lt.u32 	%p45, %r385, 9;
	and.pred  	%p46, %p44, %p45;
	mov.u32 	%r385, %r92;
	mov.u32 	%r386, %r69;
	mov.u32 	%r387, %r70;
	mov.u32 	%r388, %r71;
	mov.u32 	%r389, %r72;
	mov.u32 	%r390, %r73;
	mov.u32 	%r391, %r74;
	mov.u32 	%r392, %r75;
	mov.u32 	%r393, %r76;
	mov.u32 	%r394, %r77;
	mov.u32 	%r395, %r78;
	@%p46 bra 	$L__BB10_17;
$L__BB10_19:
	setp.eq.s16 	%p47, %rs1, 0;
	bar.sync 	0;
	@%p47 bra 	$L__BB10_21;
	// begin inline asm
	mov.u32 %r339, %laneid;
	// end inline asm
	and.b32  	%r340, %r1, 992;
	add.s32 	%r341, %r339, %r340;
	mov.u32 	%r342, _ZZN3cub18CUB_300001_SM_10006detail10merge_sort26DeviceMergeSortMergeKernelINS2_10policy_hubIN6thrust24THRUST_300001_SM_1000_NS6detail15normal_iteratorINS6_10device_ptrI8ColoringEEEEE9Policy600ESC_PNS0_8NullTypeESC_SG_mN4cuda3std3__44lessISA_EESA_SF_EEvbT2_T3_T4_PT6_PT7_T5_PSO_SO_NS1_7vsmem_tEE19static_temp_storage;
	mad.lo.s32 	%r343, %r341, 40, %r342;
	st.shared.v2.u32 	[%r343], {%r386, %r387};
	st.shared.v2.u32 	[%r343+8], {%r388, %r389};
	st.shared.v2.u32 	[%r343+16], {%r390, %r391};
	st.shared.v2.u32 	[%r343+24], {%r392, %r393};
	st.shared.v2.u32 	[%r343+32], {%r394, %r395};
	bar.warp.sync 	-1;
	ld.shared.v2.u32 	{%r344, %r345}, [%r343];
	ld.shared.v2.u32 	{%r346, %r347}, [%r343+8];
	ld.shared.v2.u32 	{%r348, %r349}, [%r343+16];
	ld.shared.v2.u32 	{%r350, %r351}, [%r343+24];
	ld.shared.v2.u32 	{%r352, %r353}, [%r343+32];
	cvt.u64.u32 	%rd119, %r1;
	add.s64 	%rd120, %rd7, %rd119;
	mad.lo.s64 	%rd121, %rd120, 40, %rd1;
	st.global.u32 	[%rd121], %r344;
	st.global.u32 	[%rd121+4], %r345;
	st.global.u32 	[%rd121+8], %r346;
	st.global.u32 	[%rd121+12], %r347;
	st.global.u32 	[%rd121+16], %r348;
	st.global.u32 	[%rd121+20], %r349;
	st.global.u32 	[%rd121+24], %r350;
	st.global.u32 	[%rd121+28], %r351;
	st.global.u32 	[%rd121+32], %r352;
	st.global.u32 	[%rd121+36], %r353;
	bra.uni 	$L__BB10_51;
$L__BB10_21:
	// begin inline asm
	mov.u32 %r354, %laneid;
	// end inline asm
	and.b32  	%r355, %r1, 992;
	add.s32 	%r356, %r354, %r355;
	mov.u32 	%r357, _ZZN3cub18CUB_300001_SM_10006detail10merge_sort26DeviceMergeSortMergeKernelINS2_10policy_hubIN6thrust24THRUST_300001_SM_1000_NS6detail15normal_iteratorINS6_10device_ptrI8ColoringEEEEE9Policy600ESC_PNS0_8NullTypeESC_SG_mN4cuda3std3__44lessISA_EESA_SF_EEvbT2_T3_T4_PT6_PT7_T5_PSO_SO_NS1_7vsmem_tEE19static_temp_storage;
	mad.lo.s32 	%r358, %r356, 40, %r357;
	st.shared.v2.u32 	[%r358], {%r386, %r387};
	st.shared.v2.u32 	[%r358+8], {%r388, %r389};
	st.shared.v2.u32 	[%r358+16], {%r390, %r391};
	st.shared.v2.u32 	[%r358+24], {%r392, %r393};
	st.shared.v2.u32 	[%r358+32], {%r394, %r395};
	bar.warp.sync 	-1;
	ld.shared.v2.u32 	{%r359, %r360}, [%r358];
	ld.shared.v2.u32 	{%r361, %r362}, [%r358+8];
	ld.shared.v2.u32 	{%r363, %r364}, [%r358+16];
	ld.shared.v2.u32 	{%r365, %r366}, [%r358+24];
	ld.shared.v2.u32 	{%r367, %r368}, [%r358+32];
	and.b32  	%r369, %r1, 31;
	cvt.u64.u32 	%rd122, %r355;
	add.s64 	%rd123, %rd7, %rd122;
	cvt.u64.u32 	%rd124, %r369;
	add.s64 	%rd125, %rd123, %rd124;
	mad.lo.s64 	%rd126, %rd125, 40, %rd5;
	st.global.u32 	[%rd126], %r359;
	st.global.u32 	[%rd126+4], %r360;
	st.global.u32 	[%rd126+8], %r361;
	st.global.u32 	[%rd126+12], %r362;
	st.global.u32 	[%rd126+16], %r363;
	st.global.u32 	[%rd126+20], %r364;
	st.global.u32 	[%rd126+24], %r365;
	st.global.u32 	[%rd126+28], %r366;
	st.global.u32 	[%rd126+32], %r367;
	st.global.u32 	[%rd126+36], %r368;
	bra.uni 	$L__BB10_51;
$L__BB10_22:
	ld.param.u64 	%rd127, [_ZN3cub18CUB_300001_SM_10006detail10merge_sort26DeviceMergeSortMergeKernelINS2_10policy_hubIN6thrust24THRUST_300001_SM_1000_NS6detail15normal_iteratorINS6_10device_ptrI8ColoringEEEEE9Policy600ESC_PNS0_8NullTypeESC_SG_mN4cuda3std3__44lessISA_EESA_SF_EEvbT2_T3_T4_PT6_PT7_T5_PSO_SO_NS1_7vsmem_tE_param_3];
	shl.b64 	%rd29, %rd6, 3;
	add.s64 	%rd30, %rd2, %rd29;
	ld.global.u64 	%rd14, [%rd30];
	ld.global.u64 	%rd31, [%rd30+8];
	neg.s64 	%rd32, %rd23;
	and.b64  	%rd33, %rd32, %rd6;
	shl.b64 	%rd15, %rd33, 8;
	shl.b64 	%rd34, %rd23, 7;
	and.b64  	%rd16, %rd34, -256;
	sub.s64 	%rd35, %rd6, %rd33;
	shl.b64 	%rd36, %rd35, 8;
	sub.s64 	%rd37, %rd14, %rd15;
	sub.s64 	%rd38, %rd31, %rd15;
	sub.s64 	%rd39, %rd127, %rd15;
	max.u64 	%rd40, %rd39, %rd16;
	sub.s64 	%rd41, %rd40, %rd16;
	sub.s64 	%rd42, %rd36, %rd37;
	min.u64 	%rd17, %rd42, %rd41;
	setp.eq.s64 	%p2, %rd35, -1;
	selp.b64 	%rd43, 255, 256, %p2;
	add.s64 	%rd44, %rd43, %rd36;
	sub.s64 	%rd45, %rd44, %rd38;
	or.b64  	%rd46, %rd32, %rd6;
	setp.eq.s64 	%p3, %rd46, -1;
	min.u64 	%rd47, %rd16, %rd39;
	selp.b64 	%rd48, %rd47, %rd38, %p3;
	selp.b64 	%rd49, %rd16, %rd45, %p3;
	min.u64 	%rd50, %rd49, %rd41;
	cvt.u32.u64 	%r229, %rd37;
	cvt.u32.u64 	%r230, %rd48;
	sub.s32 	%r103, %r230, %r229;
	cvt.u32.u64 	%r231, %rd50;
	cvt.u32.u64 	%r232, %rd17;
	sub.s32 	%r104, %r231, %r232;
	// begin inline asm
	griddepcontrol.wait;
	// end inline asm
	setp.eq.s16 	%p4, %rs1, 0;
	@%p4 bra 	$L__BB10_27;
	add.s64 	%rd51, %rd15, %rd16;
	add.s64 	%rd18, %rd51, %rd17;
	add.s32 	%r234, %r104, %r103;
	setp.ge.s32 	%p5, %r1, %r234;
	@%p5 bra 	$L__BB10_31;
	setp.ge.s32 	%p6, %r1, %r103;
	@%p6 bra 	$L__BB10_26;
	cvt.u64.u32 	%rd55, %r1;
	add.s64 	%rd56, %rd14, %rd55;
	mad.lo.s64 	%rd57, %rd56, 40, %rd5;
	ld.global.u32 	%r405, [%rd57];
	ld.global.u32 	%r404, [%rd57+4];
	ld.global.u32 	%r403, [%rd57+8];
	ld.global.u32 	%r402, [%rd57+12];
	ld.global.u32 	%r401, [%rd57+16];
	ld.global.u32 	%r400, [%rd57+20];
	ld.global.u32 	%r399, [%rd57+24];
	ld.global.u32 	%r398, [%rd57+28];
	ld.global.u32 	%r397, [%rd57+32];
	ld.global.u32 	%r396, [%rd57+36];
	bra.uni 	$L__BB10_31;
$L__BB10_26:
	sub.s32 	%r235, %r1, %r103;
	cvt.s64.s32 	%rd52, %r235;
	add.s64 	%rd53, %rd18, %rd52;
	mad.lo.s64 	%rd54, %rd53, 40, %rd5;
	ld.global.u32 	%r405, [%rd54];
	ld.global.u32 	%r404, [%rd54+4];
	ld.global.u32 	%r403, [%rd54+8];
	ld.global.u32 	%r402, [%rd54+12];
	ld.global.u32 	%r401, [%rd54+16];
	ld.global.u32 	%r400, [%rd54+20];
	ld.global.u32 	%r399, [%rd54+24];
	ld.global.u32 	%r398, [%rd54+28];
	ld.global.u32 	%r397, [%rd54+32];
	ld.global.u32 	%r396, [%rd54+36];
	bra.uni 	$L__BB10_31;
$L__BB10_27:
	add.s64 	%rd58, %rd15, %rd16;
	add.s64 	%rd19, %rd58, %rd17;
	add.s32 	%r237, %r104, %r103;
	setp.ge.s32 	%p7, %r1, %r237;
	@%p7 bra 	$L__BB10_31;
	setp.ge.s32 	%p8, %r1, %r103;
	@%p8 bra 	$L__BB10_30;
	cvt.u64.u32 	%rd62, %r1;
	add.s64 	%rd63, %rd14, %rd62;
	mad.lo.s64 	%rd64, %rd63, 40, %rd1;
	ld.global.u32 	%r405, [%rd64];
	ld.global.u32 	%r404, [%rd64+4];
	ld.global.u32 	%r403, [%rd64+8];
	ld.global.u32 	%r402, [%rd64+12];
	ld.global.u32 	%r401, [%rd64+16];
	ld.global.u32 	%r400, [%rd64+20];
	ld.global.u32 	%r399, [%rd64+24];
	ld.global.u32 	%r398, [%rd64+28];
	ld.global.u32 	%r397, [%rd64+32];
	ld.global.u32 	%r396, [%rd64+36];
	bra.uni 	$L__BB10_31;
$L__BB10_30:
	sub.s32 	%r238, %r1, %r103;
	cvt.s64.s32 	%rd59, %r238;
	add.s64 	%rd60, %rd19, %rd59;
	mad.lo.s64 	%rd61, %rd60, 40, %rd1;
	ld.global.u32 	%r405, [%rd61];
	ld.global.u32 	%r404, [%rd61+4];
	ld.global.u32 	%r403, [%rd61+8];
	ld.global.u32 	%r402, [%rd61+12];
	ld.global.u32 	%r401, [%rd61+16];
	ld.global.u32 	%r400, [%rd61+20];
	ld.global.u32 	%r399, [%rd61+24];
	ld.global.u32 	%r398, [%rd61+28];
	ld.global.u32 	%r397, [%rd61+32];
	ld.global.u32 	%r396, [%rd61+36];
$L__BB10_31:
	mov.u32 	%r239, _ZZN3cub18CUB_300001_SM_10006detail10merge_sort26DeviceMergeSortMergeKernelINS2_10policy_hubIN6thrust24THRUST_300001_SM_1000_NS6detail15normal_iteratorINS6_10device_ptrI8ColoringEEEEE9Policy600ESC_PNS0_8NullTypeESC_SG_mN4cuda3std3__44lessISA_EESA_SF_EEvbT2_T3_T4_PT6_PT7_T5_PSO_SO_NS1_7vsmem_tEE19static_temp_storage;
	mad.lo.s32 	%r240, %r1, 40, %r239;
	st.shared.v2.u32 	[%r240], {%r405, %r404};
	st.shared.v2.u32 	[%r240+8], {%r403, %r402};
	st.shared.v2.u32 	[%r240+16], {%r401, %r400};
	st.shared.v2.u32 	[%r240+24], {%r399, %r398};
	st.shared.v2.u32 	[%r240+32], {%r397, %r396};
	bar.sync 	0;
	// begin inline asm
	griddepcontrol.launch_dependents;
	// end inline asm
	add.s32 	%r155, %r104, %r103;
	min.s32 	%r156, %r1, %r155;
	setp.lt.s32 	%p9, %r156, %r104;
	sub.s32 	%r241, %r156, %r104;
	selp.b32 	%r410, 0, %r241, %p9;
	min.s32 	%r406, %r156, %r103;
	setp.ge.s32 	%p10, %r410, %r406;
	@%p10 bra 	$L__BB10_37;
	add.s32 	%r159, %r156, %r103;
$L__BB10_33:
	mov.u32 	%r160, %r406;
	sub.s32 	%r243, %r160, %r410;
	shr.u32 	%r244, %r243, 31;
	add.s32 	%r245, %r243, %r244;
	shr.s32 	%r246, %r245, 1;
	add.s32 	%r162, %r246, %r410;
	mad.lo.s32 	%r248, %r162, 40, %r239;
	ld.shared.v2.u32 	{%r249, %r250}, [%r248];
	ld.shared.v2.u32 	{%r251, %r252}, [%r248+8];
	ld.shared.v2.u32 	{%r253, %r254}, [%r248+16];
	ld.shared.v2.u32 	{%r255, %r256}, [%r248+24];
	ld.shared.v2.u32 	{%r257, %r258}, [%r248+32];
	st.local.u32 	[%rd3], %r249;
	st.local.u32 	[%rd3+4], %r250;
	st.local.u32 	[%rd3+8], %r251;
	st.local.u32 	[%rd3+12], %r252;
	st.local.u32 	[%rd3+16], %r253;
	st.local.u32 	[%rd3+20], %r254;
	st.local.u32 	[%rd3+24], %r255;
	st.local.u32 	[%rd3+28], %r256;
	st.local.u32 	[%rd3+32], %r257;
	st.local.u32 	[%rd3+36], %r258;
	not.b32 	%r259, %r162;
	add.s32 	%r260, %r159, %r259;
	mad.lo.s32 	%r261, %r260, 40, %r239;
	ld.shared.v2.u32 	{%r262, %r263}, [%r261];
	ld.shared.v2.u32 	{%r264, %r265}, [%r261+8];
	ld.shared.v2.u32 	{%r266, %r267}, [%r261+16];
	ld.shared.v2.u32 	{%r268, %r269}, [%r261+24];
	ld.shared.v2.u32 	{%r270, %r271}, [%r261+32];
	st.local.u32 	[%rd4], %r262;
	st.local.u32 	[%rd4+4], %r263;
	st.local.u32 	[%rd4+8], %r264;
	st.local.u32 	[%rd4+12], %r265;
	st.local.u32 	[%rd4+16], %r266;
	st.local.u32 	[%rd4+20], %r267;
	st.local.u32 	[%rd4+24], %r268;
	st.local.u32 	[%rd4+28], %r269;
	st.local.u32 	[%rd4+32], %r270;
	st.local.u32 	[%rd4+36], %r271;
	mov.b32 	%r408, 0;
$L__BB10_34:
	mul.wide.u32 	%rd65, %r408, 4;
	add.s64 	%rd66, %rd4, %rd65;
	ld.local.u32 	%r164, [%rd66];
	add.s64 	%rd67, %rd3, %rd65;
	ld.local.u32 	%r165, [%rd67];
	setp.lt.s32 	%p11, %r164, %r165;
	mov.u32 	%r406, %r162;
	@%p11 bra 	$L__BB10_36;
	setp.le.s32 	%p12, %r164, %r165;
	add.s32 	%r166, %r408, 1;
	setp.lt.u32 	%p13, %r408, 9;
	and.pred  	%p14, %p12, %p13;
	mov.u32 	%r408, %r166;
	mov.u32 	%r406, %r160;
	@%p14 bra 	$L__BB10_34;
$L__BB10_36:
	setp.lt.s32 	%p15, %r164, %r165;
	add.s32 	%r272, %r162, 1;
	selp.b32 	%r410, %r410, %r272, %p15;
	setp.lt.s32 	%p16, %r410, %r406;
	@%p16 bra 	$L__BB10_33;
$L__BB10_37:
	sub.s32 	%r273, %r156, %r410;
	add.s32 	%r274, %r273, %r103;
	mov.u32 	%r275, _ZZN3cub18CUB_300001_SM_10006detail10merge_sort26DeviceMergeSortMergeKernelINS2_10policy_hubIN6thrust24THRUST_300001_SM_1000_NS6detail15normal_iteratorINS6_10device_ptrI8ColoringEEEEE9Policy600ESC_PNS0_8NullTypeESC_SG_mN4cuda3std3__44lessISA_EESA_SF_EEvbT2_T3_T4_PT6_PT7_T5_PSO_SO_NS1_7vsmem_tEE19static_temp_storage;
	mad.lo.s32 	%r276, %r410, 40, %r275;
	ld.shared.v2.u32 	{%r170, %r171}, [%r276];
	ld.shared.v2.u32 	{%r172, %r173}, [%r276+8];
	ld.shared.v2.u32 	{%r174, %r175}, [%r276+16];
	ld.shared.v2.u32 	{%r176, %r177}, [%r276+24];
	ld.shared.v2.u32 	{%r178, %r179}, [%r276+32];
	st.local.u32 	[%rd3], %r170;
	st.local.u32 	[%rd3+4], %r171;
	st.local.u32 	[%rd3+8], %r172;
	st.local.u32 	[%rd3+12], %r173;
	st.local.u32 	[%rd3+16], %r174;
	st.local.u32 	[%rd3+20], %r175;
	st.local.u32 	[%rd3+24], %r176;
	st.local.u32 	[%rd3+28], %r177;
	st.local.u32 	[%rd3+32], %r178;
	st.local.u32 	[%rd3+36], %r179;
	mad.lo.s32 	%r277, %r274, 40, %r275;
	ld.shared.v2.u32 	{%r180, %r181}, [%r277];
	ld.shared.v2.u32 	{%r182, %r183}, [%r277+8];
	ld.shared.v2.u32 	{%r184, %r185}, [%r277+16];
	ld.shared.v2.u32 	{%r186, %r187}, [%r277+24];
	ld.shared.v2.u32 	{%r188, %r189}, [%r277+32];
	st.local.u32 	[%rd4], %r180;
	st.local.u32 	[%rd4+4], %r181;
	st.local.u32 	[%rd4+8], %r182;
	st.local.u32 	[%rd4+12], %r183;
	st.local.u32 	[%rd4+16], %r184;
	st.local.u32 	[%rd4+20], %r185;
	st.local.u32 	[%rd4+24], %r186;
	st.local.u32 	[%rd4+28], %r187;
	st.local.u32 	[%rd4+32], %r188;
	st.local.u32 	[%rd4+36], %r189;
	setp.ge.s32 	%p17, %r274, %r155;
	mov.u32 	%r412, %r170;
	mov.u32 	%r413, %r171;
	mov.u32 	%r414, %r172;
	mov.u32 	%r415, %r173;
	mov.u32 	%r416, %r174;
	mov.u32 	%r417, %r175;
	mov.u32 	%r418, %r176;
	mov.u32 	%r419, %r177;
	mov.u32 	%r420, %r178;
	mov.u32 	%r421, %r179;
	@%p17 bra 	$L__BB10_42;
	setp.ge.s32 	%p18, %r410, %r103;
	mov.u32 	%r412, %r180;
	mov.u32 	%r413, %r181;
	mov.u32 	%r414, %r182;
	mov.u32 	%r415, %r183;
	mov.u32 	%r416, %r184;
	mov.u32 	%r417, %r185;
	mov.u32 	%r418, %r186;
	mov.u32 	%r419, %r187;
	mov.u32 	%r420, %r188;
	mov.u32 	%r421, %r189;
	@%p18 bra 	$L__BB10_42;
	mov.b32 	%r411, 0;
$L__BB10_40:
	mul.wide.u32 	%rd68, %r411, 4;
	add.s64 	%rd69, %rd4, %rd68;
	ld.local.u32 	%r191, [%rd69];
	add.s64 	%rd70, %rd3, %rd68;
	ld.local.u32 	%r192, [%rd70];
	setp.lt.s32 	%p19, %r191, %r192;
	mov.u32 	%r412, %r180;
	mov.u32 	%r413, %r181;
	mov.u32 	%r414, %r182;
	mov.u32 	%r415, %r183;
	mov.u32 	%r416, %r184;
	mov.u32 	%r417, %r185;
	mov.u32 	%r418, %r186;
	mov.u32 	%r419, %r187;
	mov.u32 	%r420, %r188;
	mov.u32 	%r421, %r189;
	@%p19 bra 	$L__BB10_42;
	setp.le.s32 	%p20, %r191, %r192;
	add.s32 	%r193, %r411, 1;
	setp.lt.u32 	%p21, %r411, 9;
	and.pred  	%p22, %p20, %p21;
	mov.u32 	%r411, %r193;
	mov.u32 	%r412, %r170;
	mov.u32 	%r413, %r171;
	mov.u32 	%r414, %r172;
	mov.u32 	%r415, %r173;
	mov.u32 	%r416, %r174;
	mov.u32 	%r417, %r175;
	mov.u32 	%r418, %r176;
	mov.u32 	%r419, %r177;
	mov.u32 	%r420, %r178;
	mov.u32 	%r421, %r179;
	@%p22 bra 	$L__BB10_40;
$L__BB10_42:
	setp.eq.s16 	%p23, %rs1, 0;
	bar.sync 	0;
	@%p23 bra 	$L__BB10_47;
	// begin inline asm
	mov.u32 %r279, %laneid;
	// end inline asm
	and.b32  	%r204, %r1, 992;
	add.s32 	%r280, %r279, %r204;
	mov.u32 	%r281, _ZZN3cub18CUB_300001_SM_10006detail10merge_sort26DeviceMergeSortMergeKernelINS2_10policy_hubIN6thrust24THRUST_300001_SM_1000_NS6detail15normal_iteratorINS6_10device_ptrI8ColoringEEEEE9Policy600ESC_PNS0_8NullTypeESC_SG_mN4cuda3std3__44lessISA_EESA_SF_EEvbT2_T3_T4_PT6_PT7_T5_PSO_SO_NS1_7vsmem_tEE19static_temp_storage;
	mad.lo.s32 	%r282, %r280, 40, %r281;
	st.shared.v2.u32 	[%r282], {%r412, %r413};
	st.shared.v2.u32 	[%r282+8], {%r414, %r415};
	st.shared.v2.u32 	[%r282+16], {%r416, %r417};
	st.shared.v2.u32 	[%r282+24], {%r418, %r419};
	st.shared.v2.u32 	[%r282+32], {%r420, %r421};
	bar.warp.sync 	-1;
	ld.shared.v2.u32 	{%r206, %r205}, [%r282];
	ld.shared.v2.u32 	{%r208, %r207}, [%r282+8];
	ld.shared.v2.u32 	{%r210, %r209}, [%r282+16];
	ld.shared.v2.u32 	{%r212, %r211}, [%r282+24];
	ld.shared.v2.u32 	{%r214, %r213}, [%r282+32];
	setp.ne.s32 	%p24, %r1, 0;
	@%p24 bra 	$L__BB10_45;
	st.volatile.shared.u32 	[_ZZN3cub18CUB_300001_SM_10006detail10merge_sort26DeviceMergeSortMergeKernelINS2_10policy_hubIN6thrust24THRUST_300001_SM_1000_NS6detail15normal_iteratorINS6_10device_ptrI8ColoringEEEEE9Policy600ESC_PNS0_8NullTypeESC_SG_mN4cuda3std3__44lessISA_EESA_SF_EEvbT2_T3_T4_PT6_PT7_T5_PSO_SO_NS1_7vsmem_tEE19static_temp_storage+10240], %r155;
$L__BB10_45:
	bar.sync 	0;
	ld.volatile.shared.u32 	%r283, [_ZZN3cub18CUB_300001_SM_10006detail10merge_sort26DeviceMergeSortMergeKernelINS2_10policy_hubIN6thrust24THRUST_300001_SM_1000_NS6detail15normal_iteratorINS6_10device_ptrI8ColoringEEEEE9Policy600ESC_PNS0_8NullTypeESC_SG_mN4cuda3std3__44lessISA_EESA_SF_EEvbT2_T3_T4_PT6_PT7_T5_PSO_SO_NS1_7vsmem_tEE19static_temp_storage+10240];
	and.b32  	%r284, %r1, 31;
	add.s32 	%r285, %r204, %r284;
	cvt.u64.u32 	%rd71, %r285;
	add.s64 	%rd72, %rd7, %rd71;
	mad.lo.s64 	%rd20, %rd72, 40, %rd1;
	setp.ge.s32 	%p25, %r285, %r283;
	@%p25 bra 	$L__BB10_51;
	st.global.u32 	[%rd20], %r206;
	st.global.u32 	[%rd20+4], %r205;
	st.global.u32 	[%rd20+8], %r208;
	st.global.u32 	[%rd20+12], %r207;
	st.global.u32 	[%rd20+16], %r210;
	st.global.u32 	[%rd20+20], %r209;
	st.global.u32 	[%rd20+24], %r212;
	st.global.u32 	[%rd20+28], %r211;
	st.global.u32 	[%rd20+32], %r214;
	st.global.u32 	[%rd20+36], %r213;
	bra.uni 	$L__BB10_51;
$L__BB10_47:
	// begin inline asm
	mov.u32 %r286, %laneid;
	// end inline asm
	and.b32  	%r215, %r1, 992;
	add.s32 	%r287, %r286, %r215;
	mov.u32 	%r288, _ZZN3cub18CUB_300001_SM_10006detail10merge_sort26DeviceMergeSortMergeKernelINS2_10policy_hubIN6thrust24THRUST_300001_SM_1000_NS6detail15normal_iteratorINS6_10device_ptrI8ColoringEEEEE9Policy600ESC_PNS0_8NullTypeESC_SG_mN4cuda3std3__44lessISA_EESA_SF_EEvbT2_T3_T4_PT6_PT7_T5_PSO_SO_NS1_7vsmem_tEE19static_temp_storage;
	mad.lo.s32 	%r289, %r287, 40, %r288;
	st.shared.v2.u32 	[%r289], {%r412, %r413};
	st.shared.v2.u32 	[%r289+8], {%r414, %r415};
	st.shared.v2.u32 	[%r289+16], {%r416, %r417};
	st.shared.v2.u32 	[%r289+24], {%r418, %r419};
	st.shared.v2.u32 	[%r289+32], {%r420, %r421};
	bar.warp.sync 	-1;
	ld.shared.v2.u32 	{%r217, %r216}, [%r289];
	ld.shared.v2.u32 	{%r219, %r218}, [%r289+8];
	ld.shared.v2.u32 	{%r221, %r220}, [%r289+16];
	ld.shared.v2.u32 	{%r223, %r222}, [%r289+24];
	ld.shared.v2.u32 	{%r225, %r224}, [%r289+32];
	setp.ne.s32 	%p26, %r1, 0;
	@%p26 bra 	$L__BB10_49;
	st.volatile.shared.u32 	[_ZZN3cub18CUB_300001_SM_10006detail10merge_sort26DeviceMergeSortMergeKernelINS2_10policy_hubIN6thrust24THRUST_300001_SM_1000_NS6detail15normal_iteratorINS6_10device_ptrI8ColoringEEEEE9Policy600ESC_PNS0_8NullTypeESC_SG_mN4cuda3std3__44lessISA_EESA_SF_EEvbT2_T3_T4_PT6_PT7_T5_PSO_SO_NS1_7vsmem_tEE19static_temp_storage+10240], %r155;
$L__BB10_49:
	bar.sync 	0;
	ld.volatile.shared.u32 	%r290, [_ZZN3cub18CUB_300001_SM_10006detail10merge_sort26DeviceMergeSortMergeKernelINS2_10policy_hubIN6thrust24THRUST_300001_SM_1000_NS6detail15normal_iteratorINS6_10device_ptrI8ColoringEEEEE9Policy600ESC_PNS0_8NullTypeESC_SG_mN4cuda3std3__44lessISA_EESA_SF_EEvbT2_T3_T4_PT6_PT7_T5_PSO_SO_NS1_7vsmem_tEE19static_temp_storage+10240];
	and.b32  	%r291, %r1, 31;
	cvt.u64.u32 	%rd73, %r215;
	add.s64 	%rd74, %rd7, %rd73;
	cvt.u64.u32 	%rd75, %r291;
	add.s64 	%rd76, %rd74, %rd75;
	mad.lo.s64 	%rd21, %rd76, 40, %rd5;
	add.s32 	%r292, %r215, %r291;
	setp.ge.s32 	%p27, %r292, %r290;
	@%p27 bra 	$L__BB10_51;
	st.global.u32 	[%rd21], %r217;
	st.global.u32 	[%rd21+4], %r216;
	st.global.u32 	[%rd21+8], %r219;
	st.global.u32 	[%rd21+12], %r218;
	st.global.u32 	[%rd21+16], %r221;
	st.global.u32 	[%rd21+20], %r220;
	st.global.u32 	[%rd21+24], %r223;
	st.global.u32 	[%rd21+28], %r222;
	st.global.u32 	[%rd21+32], %r225;
	st.global.u32 	[%rd21+36], %r224;
$L__BB10_51:
	ret;

}


// ===== COMPILED SASS (sm_100) =====

	.target	sm_100

	.elftype	@"ET_EXEC"


//--------------------- .note.nv.tkinfo           --------------------------
	.section	.note.nv.tkinfo,"",@"SHT_NOTE"
	.sectionflags	@"SHF_NOTE_NV_TKINFO"
	.tkinfo
        /*0018*/ 	.word	0x00000002
        /*0030*/ 	.string	""
        /*0030*/ 	.string	"ptxas"
        /*0030*/ 	.string	"Cuda compilation tools, release 13.0, V13.0.88"
        /*0030*/ 	.string	"Build cuda_13.0.r13.0/compiler.36424714_0"
        /*0030*/ 	.string	"-arch sm_100 -m 64 "



//--------------------- .note.nv.cuinfo           --------------------------
	.section	.note.nv.cuinfo,"",@"SHT_NOTE"
	.sectionflags	@"SHF_NOTE_NV_CUINFO"
        /*0018*/ 	.short	0x0002
        /*001a*/ 	.short	0x0064
        /*001c*/ 	.short	0x0082
	.zero		2


//--------------------- .nv.info                  --------------------------
	.section	.nv.info,"",@"SHT_CUDA_INFO"
	.align	4


	//----- nvinfo : EIATTR_REGCOUNT
	.align		4
        /*0000*/ 	.byte	0x04, 0x2f
        /*0002*/ 	.short	(.L_46 - .L_45)
	.align		4
.L_45:
        /*0004*/ 	.word	index@(_Z31find_canonical_colorings_kernelPKiS0_P8Coloringiii)
        /*0008*/ 	.word	0x00000020


	//----- nvinfo : EIATTR_FRAME_SIZE
	.align		4
.L_46:
        /*000c*/ 	.byte	0x04, 0x11
        /*000e*/ 	.short	(.L_48 - .L_47)
	.align		4
.L_47:
        /*0010*/ 	.word	index@(_Z31find_canonical_colorings_kernelPKiS0_P8Coloringiii)
        /*0014*/ 	.word	0x00000050


	//----- nvinfo : EIATTR_REGCOUNT
	.align		4
.L_48:
        /*0018*/ 	.byte	0x04, 0x2f
        /*001a*/ 	.short	(.L_50 - .L_49)
	.align		4
.L_49:
        /*001c*/ 	.word	index@(_ZN6thrust24THRUST_300001_SM_1000_NS8cuda_cub4core6detail13_kernel_agentINS1_8__unique9InitAgentIN3cub18CUB_300001_SM_100013ScanTileStateIiLb1EEEPiiEEJSA_mSB_EEEvDpT0_)
        /*0020*/ 	.word	0x0000000a


	//----- nvinfo : EIATTR_FRAME_SIZE
	.align		4
.L_50:
        /*0024*/ 	.byte	0x04, 0x11
        /*0026*/ 	.short	(.L_52 - .L_51)
	.align		4
.L_51:
        /*0028*/ 	.word	index@(_ZN6thrust24THRUST_300001_SM_1000_NS8cuda_cub4core6detail13_kernel_agentINS1_8__unique9InitAgentIN3cub18CUB_300001_SM_100013ScanTileStateIiLb1EEEPiiEEJSA_mSB_EEEvDpT0_)
        /*002c*/ 	.word	0x00000000


	//----- nvinfo : EIATTR_REGCOUNT
	.align		4
.L_52:
        /*0030*/ 	.byte	0x04, 0x2f
        /*0032*/ 	.short	(.L_54 - .L_53)
	.align		4
.L_53:
        /*0034*/ 	.word	index@(_ZN6thrust24THRUST_300001_SM_1000_NS8cuda_cub4core6detail13_kernel_agentINS1_8__unique11UniqueAgentINS0_6detail15normal_iteratorINS0_10device_ptrI8ColoringEEEESC_N4cuda3std3__48equal_toISA_EEiPiEEJSC_SC_SH_SI_iN3cub18CUB_300001_SM_100013ScanTileStateIiLb1EEEmEEEvDpT0_)
        /*0038*/ 	.word	0x00000020


	//----- nvinfo : EIATTR_FRAME_SIZE
	.align		4
.L_54:
        /*003c*/ 	.byte	0x04, 0x11
        /*003e*/ 	.short	(.L_56 - .L_55)
	.align		4
.L_55:
        /*0040*/ 	.word	index@(_ZN6thrust24THRUST_300001_SM_1000_NS8cuda_cub4core6detail13_kernel_agentINS1_8__unique11UniqueAgentINS0_6detail15normal_iteratorINS0_10device_ptrI8ColoringEEEESC_N4cuda3std3__48equal_toISA_EEiPiEEJSC_SC_SH_SI_iN3cub18CUB_300001_SM_100013ScanTileStateIiLb1EEEmEEEvDpT0_)
        /*0044*/ 	.word	0x00000050


	//----- nvinfo : EIATTR_REGCOUNT
	.align		4
.L_56:
        /*0048*/ 	.byte	0x04, 0x2f
        /*004a*/ 	.short	(.L_58 - .L_57)
	.align		4
.L_57:
        /*004c*/ 	.word	index@(_ZN3cub18CUB_300001_SM_10006detail11EmptyKernelIvEEvv)
        /*0050*/ 	.word	0x00000004


	//----- nvinfo : EIATTR_FRAME_SIZE
	.align		4
.L_58:
        /*0054*/ 	.byte	0x04, 0x11
        /*0056*/ 	.short	(.L_60 - .L_59)
	.align		4
.L_59:
        /*0058*/ 	.word	index@(_ZN3cub18CUB_300001_SM_10006detail11EmptyKernelIvEEvv)
        /*005c*/ 	.word	0x00000000


	//----- nvinfo : EIATTR_REGCOUNT
	.align		4
.L_60:
        /*0060*/ 	.byte	0x04, 0x2f
        /*0062*/ 	.short	(.L_62 - .L_61)
	.align		4
.L_61:
        /*0064*/ 	.word	index@(_ZN3cub18CUB_300001_SM_10006detail8for_each13static_kernelINS2_12policy_hub_t12policy_500_tEmN6thrust24THRUST_300001_SM_1000_NS8cuda_cub20__uninitialized_fill7functorINS7_10device_ptrI8ColoringEESC_EEEEvT0_T1_)
        /*0068*/ 	.word	0x00000012


	//----- nvinfo : EIATTR_FRAME_SIZE
	.align		4
.L_62:
        /*006c*/ 	.byte	0x04, 0x11
        /*006e*/ 	.short	(.L_64 - .L_63)
	.align		4
.L_63:
        /*0070*/ 	.word	index@(_ZN3cub18CUB_300001_SM_10006detail8for_each13static_kernelINS2_12policy_hub_t12policy_500_tEmN6thrust24THRUST_300001_SM_1000_NS8cuda_cub20__uninitialized_fill7functorINS7_10device_ptrI8ColoringEESC_EEEEvT0_T1_)
        /*0074*/ 	.word	0x00000000


	//----- nvinfo : EIATTR_REGCOUNT
	.align		4
.L_64:
        /*0078*/ 	.byte	0x04, 0x2f
        /*007a*/ 	.short	(.L_66 - .L_65)
	.align		4
.L_65:
        /*007c*/ 	.word	index@(_ZN3cub18CUB_300001_SM_10006detail10merge_sort30DeviceMergeSortBlockSortKernelINS2_10policy_hubIN6thrust24THRUST_300001_SM_1000_NS6detail15normal_iteratorINS6_10device_ptrI8ColoringEEEEE9Policy600ESC_PNS0_8NullTypeESC_SG_jN4cuda3std3__44lessISA_EESA_SF_EEvbT0_T1_T2_T3_T4_PT6_PT7_T5_NS1_7vsmem_tE)
        /*0080*/ 	.word	0x00000028


	//----- nvinfo : EIATTR_FRAME_SIZE
	.align		4
.L_66:
        /*0084*/ 	.byte	0x04, 0x11
        /*0086*/ 	.short	(.L_68 - .L_67)
	.align		4
.L_67:
        /*0088*/ 	.word	index@(_ZN3cub18CUB_300001_SM_10006detail10merge_sort30DeviceMergeSortBlockSortKernelINS2_10policy_hubIN6thrust24THRUST_300001_SM_1000_NS6detail15normal_iteratorINS6_10device_ptrI8ColoringEEEEE9Policy600ESC_PNS0_8NullTypeESC_SG_jN4cuda3std3__44lessISA_EESA_SF_EEvbT0_T1_T2_T3_T4_PT6_PT7_T5_NS1_7vsmem_tE)
        /*008c*/ 	.word	0x00000058


	//----- nvinfo : EIATTR_REGCOUNT
	.align		4
.L_68:
        /*0090*/ 	.byte	0x04, 0x2f
        /*0092*/ 	.short	(.L_70 - .L_69)
	.align		4
.L_69:
        /*0094*/ 	.word	index@(_ZN3cub18CUB_300001_SM_10006detail10merge_sort30DeviceMergeSortPartitionKernelIN6thrust24THRUST_300001_SM_1000_NS6detail15normal_iteratorINS5_10device_ptrI8ColoringEEEEjN4cuda3std3__44lessIS9_EES9_EEvbT_PT2_T0_SK_PSK_T1_SK_i)
        /*0098*/ 	.word	0x00000020


	//----- nvinfo : EIATTR_FRAME_SIZE
	.align		4
.L_70:
        /*009c*/ 	.byte	0x04, 0x11
        /*009e*/ 	.short	(.L_72 - .L_71)
	.align		4
.L_71:
        /*00a0*/ 	.word	index@(_ZN3cub18CUB_300001_SM_10006detail10merge_sort30DeviceMergeSortPartitionKernelIN6thrust24THRUST_300001_SM_1000_NS6detail15normal_iteratorINS5_10device_ptrI8ColoringEEEEjN4cuda3std3__44lessIS9_EES9_EEvbT_PT2_T0_SK_PSK_T1_SK_i)
        /*00a4*/ 	.word	0x00000050


	//----- nvinfo : EIATTR_REGCOUNT
	.align		4
.L_72:
        /*00a8*/ 	.byte	0x04, 0x2f
        /*00aa*/ 	.short	(.L_74 - .L_73)
	.align		4
.L_73:
        /*00ac*/ 	.word	index@(_ZN3cub18CUB_300001_SM_10006detail10merge_sort26DeviceMergeSortMergeKernelINS2_10policy_hubIN6thrust24THRUST_300001_SM_1000_NS6detail15normal_iteratorINS6_10device_ptrI8ColoringEEEEE9Policy600ESC_PNS0_8NullTypeESC_SG_jN4cuda3std3__44lessISA_EESA_SF_EEvbT2_T3_T4_PT6_PT7_T5_PSO_SO_NS1_7vsmem_tE)
        /*00b0*/ 	.word	0x00000025


	//----- nvinfo : EIATTR_FRAME_SIZE
	.align		4
.L_74:
        /*00b4*/ 	.byte	0x04, 0x11
        /*00b6*/ 	.short	(.L_76 - .L_75)
	.align		4
.L_75:
        /*00b8*/ 	.word	index@(_ZN3cub18CUB_300001_SM_10006detail10merge_sort26DeviceMergeSortMergeKernelINS2_10policy_hubIN6thrust24THRUST_300001_SM_1000_NS6detail15normal_iteratorINS6_10device_ptrI8ColoringEEEEE9Policy600ESC_PNS0_8NullTypeESC_SG_jN4cuda3std3__44lessISA_EESA_SF_EEvbT2_T3_T4_PT6_PT7_T5_PSO_SO_NS1_7vsmem_tE)
        /*00bc*/ 	.word	0x00000050


	//----- nvinfo : EIATTR_REGCOUNT
	.align		4
.L_76:
        /*00c0*/ 	.byte	0x04, 0x2f
        /*00c2*/ 	.short	(.L_78 - .L_77)
	.align		4
.L_77:
        /*00c4*/ 	.word	index@(_ZN3cub18CUB_300001_SM_10006detail10merge_sort30DeviceMergeSortBlockSortKernelINS2_10policy_hubIN6thrust24THRUST_300001_SM_1000_NS6detail15normal_iteratorINS6_10device_ptrI8ColoringEEEEE9Policy600ESC_PNS0_8NullTypeESC_SG_mN4cuda3std3__44lessISA_EESA_SF_EEvbT0_T1_T2_T3_T4_PT6_PT7_T5_NS1_7vsmem_tE)
        /*00c8*/ 	.word	0x0000002c


	//----- nvinfo : EIATTR_FRAME_SIZE
	.align		4
.L_78:
        /*00cc*/ 	.byte	0x04, 0x11
        /*00ce*/ 	.short	(.L_80 - .L_79)
	.align		4
.L_79:
        /*00d0*/ 	.word	index@(_ZN3cub18CUB_300001_SM_10006detail10merge_sort30DeviceMergeSortBlockSortKernelINS2_10policy_hubIN6thrust24THRUST_300001_SM_1000_NS6detail15normal_iteratorINS6_10device_ptrI8ColoringEEEEE9Policy600ESC_PNS0_8NullTypeESC_SG_mN4cuda3std3__44lessISA_EESA_SF_EEvbT0_T1_T2_T3_T4_PT6_PT7_T5_NS1_7vsmem_tE)
        /*00d4*/ 	.word	0x00000050


	//----- nvinfo : EIATTR_REGCOUNT
	.align		4
.L_80:
        /*00d8*/ 	.byte	0x04, 0x2f
        /*00da*/ 	.short	(.L_82 - .L_81)
	.align		4
.L_81:
        /*00dc*/ 	.word	index@(_ZN3cub18CUB_300001_SM_10006detail10merge_sort30DeviceMergeSortPartitionKernelIN6thrust24THRUST_300001_SM_1000_NS6detail15normal_iteratorINS5_10device_ptrI8ColoringEEEEmN4cuda3std3__44lessIS9_EES9_EEvbT_PT2_T0_SK_PSK_T1_SK_i)
        /*00e0*/ 	.word	0x00000020


	//----- nvinfo : EIATTR_FRAME_SIZE
	.align		4
.L_82:
        /*00e4*/ 	.byte	0x04, 0x11
        /*00e6*/ 	.short	(.L_84 - .L_83)
	.align		4
.L_83:
        /*00e8*/ 	.word	index@(_ZN3cub18CUB_300001_SM_10006detail10merge_sort30DeviceMergeSortPartitionKernelIN6thrust24THRUST_300001_SM_1000_NS6detail15normal_iteratorINS5_10device_ptrI8ColoringEEEEmN4cuda3std3__44lessIS9_EES9_EEvbT_PT2_T0_SK_PSK_T1_SK_i)
        /*00ec*/ 	.word	0x00000050


	//----- nvinfo : EIATTR_REGCOUNT
	.align		4
.L_84:
        /*00f0*/ 	.byte	0x04, 0x2f
        /*00f2*/ 	.short	(.L_86 - .L_85)
	.align		4
.L_85:
        /*00f4*/ 	.word	index@(_ZN3cub18CUB_300001_SM_10006detail10merge_sort26DeviceMergeSortMergeKernelINS2_10policy_hubIN6thrust24THRUST_300001_SM_1000_NS6detail15normal_iteratorINS6_10device_ptrI8ColoringEEEEE9Policy600ESC_PNS0_8NullTypeESC_SG_mN4cuda3std3__44lessISA_EESA_SF_EEvbT2_T3_T4_PT6_PT7_T5_PSO_SO_NS1_7vsmem_tE)
        /*00f8*/ 	.word	0x00000028


	//----- nvinfo : EIATTR_FRAME_SIZE
	.align		4
.L_86:
        /*00fc*/ 	.byte	0x04, 0x11
        /*00fe*/ 	.short	(.L_88 - .L_87)
	.align		4
.L_87:
        /*0100*/ 	.word	index@(_ZN3cub18CUB_300001_SM_10006detail10merge_sort26DeviceMergeSortMergeKernelINS2_10policy_hubIN6thrust24THRUST_300001_SM_1000_NS6detail15normal_iteratorINS6_10device_ptrI8ColoringEEEEE9Policy600ESC_PNS0_8NullTypeESC_SG_mN4cuda3std3__44lessISA_EESA_SF_EEvbT2_T3_T4_PT6_PT7_T5_PSO_SO_NS1_7vsmem_tE)
        /*0104*/ 	.word	0x00000050


	//----- nvinfo : EIATTR_MIN_STACK_SIZE
	.align		4
.L_88:
        /*0108*/ 	.byte	0x04, 0x12
        /*010a*/ 	.short	(.L_90 - .L_89)
	.align		4
.L_89:
        /*010c*/ 	.word	index@(_ZN3cub18CUB_300001_SM_10006detail10merge_sort26DeviceMergeSortMergeKernelINS2_10policy_hubIN6thrust24THRUST_300001_SM_1000_NS6detail15normal_iteratorINS6_10device_ptrI8ColoringEEEEE9Policy600ESC_PNS0_8NullTypeESC_SG_mN4cuda3std3__44lessISA_EESA_SF_EEvbT2_T3_T4_PT6_PT7_T5_PSO_SO_NS1_7vsmem_tE)
        /*0110*/ 	.word	0x00000050


	//----- nvinfo : EIATTR_MIN_STACK_SIZE
	.align		4
.L_90:
        /*0114*/ 	.byte	0x04, 0x12
        /*0116*/ 	.short	(.L_92 - .L_91)
	.align		4
.L_91:
        /*0118*/ 	.word	index@(_ZN3cub18CUB_300001_SM_10006detail10merge_sort30DeviceMergeSortPartitionKernelIN6thrust24THRUST_300001_SM_1000_NS6detail15normal_iteratorINS5_10device_ptrI8ColoringEEEEmN4cuda3std3__44lessIS9_EES9_EEvbT_PT2_T0_SK_PSK_T1_SK_i)
        /*011c*/ 	.word	0x00000050


	//----- nvinfo : EIATTR_MIN_STACK_SIZE
	.align		4
.L_92:
        /*0120*/ 	.byte	0x04, 0x12
        /*0122*/ 	.short	(.L_94 - .L_93)
	.align		4
.L_93:
        /*0124*/ 	.word	index@(_ZN3cub18CUB_300001_SM_10006detail10merge_sort30DeviceMergeSortBlockSortKernelINS2_10policy_hubIN6thrust24THRUST_300001_SM_1000_NS6detail15normal_iteratorINS6_10device_ptrI8ColoringEEEEE9Policy600ESC_PNS0_8NullTypeESC_SG_mN4cuda3std3__44lessISA_EESA_SF_EEvbT0_T1_T2_T3_T4_PT6_PT7_T5_NS1_7vsmem_tE)
        /*0128*/ 	.word	0x00000050


	//----- nvinfo : EIATTR_MIN_STACK_SIZE
	.align		4
.L_94:
        /*012c*/ 	.byte	0x04, 0x12
        /*012e*/ 	.short	(.L_96 - .L_95)
	.align		4
.L_95:
        /*0130*/ 	.word	index@(_ZN3cub18CUB_300001_SM_10006detail10merge_sort26DeviceMergeSortMergeKernelINS2_10policy_hubIN6thrust24THRUST_300001_SM_1000_NS6detail15normal_iteratorINS6_10device_ptrI8ColoringEEEEE9Policy600ESC_PNS0_8NullTypeESC_SG_jN4cuda3std3__44lessISA_EESA_SF_EEvbT2_T3_T4_PT6_PT7_T5_PSO_SO_NS1_7vsmem_tE)
        /*0134*/ 	.word	0x00000050


	//----- nvinfo : EIATTR_MIN_STACK_SIZE
	.align		4
.L_96:
        /*0138*/ 	.byte	0x04, 0x12
        /*013a*/ 	.short	(.L_98 - .L_97)
	.align		4
.L_97:
        /*013c*/ 	.word	index@(_ZN3cub18CUB_300001_SM_10006detail10merge_sort30DeviceMergeSortPartitionKernelIN6thrust24THRUST_300001_SM_1000_NS6detail15normal_iteratorINS5_10device_ptrI8ColoringEEEEjN4cuda3std3__44lessIS9_EES9_EEvbT_PT2_T0_SK_PSK_T1_SK_i)
        /*0140*/ 	.word	0x00000050


	//----- nvinfo : EIATTR_MIN_STACK_SIZE
	.align		4
.L_98:
        /*0144*/ 	.byte	0x04, 0x12
        /*0146*/ 	.short	(.L_100 - .L_99)
	.align		4
.L_99:
        /*0148*/ 	.word	index@(_ZN3cub18CUB_300001_SM_10006detail10merge_sort30DeviceMergeSortBlockSortKernelINS2_10policy_hubIN6thrust24THRUST_300001_SM_1000_NS6detail15normal_iteratorINS6_10device_ptrI8ColoringEEEEE9Policy600ESC_PNS0_8NullTypeESC_SG_jN4cuda3std3__44lessISA_EESA_SF_EEvbT0_T1_T2_T3_T4_PT6_PT7_T5_NS1_7vsmem_tE)
        /*014c*/ 	.word	0x00000058


	//----- nvinfo : EIATTR_MIN_STACK_SIZE
	.align		4
.L_100:
        /*0150*/ 	.byte	0x04, 0x12
        /*0152*/ 	.short	(.L_102 - .L_101)
	.align		4
.L_101:
        /*0154*/ 	.word	index@(_ZN3cub18CUB_300001_SM_10006detail8for_each13static_kernelINS2_12policy_hub_t12policy_500_tEmN6thrust24THRUST_300001_SM_1000_NS8cuda_cub20__uninitialized_fill7functorINS7_10device_ptrI8ColoringEESC_EEEEvT0_T1_)
        /*0158*/ 	.word	0x00000000


	//----- nvinfo : EIATTR_MIN_STACK_SIZE
	.align		4
.L_102:
        /*015c*/ 	.byte	0x04, 0x12
        /*015e*/ 	.short	(.L_104 - .L_103)
	.align		4
.L_103:
        /*0160*/ 	.word	index@(_ZN3cub18CUB_300001_SM_10006detail11EmptyKernelIvEEvv)
        /*0164*/ 	.word	0x00000000


	//----- nvinfo : EIATTR_MIN_STACK_SIZE
	.align		4
.L_104:
        /*0168*/ 	.byte	0x04, 0x12
        /*016a*/ 	.short	(.L_106 - .L_105)
	.align		4
.L_105:
        /*016c*/ 	.word	index@(_ZN6thrust24THRUST_300001_SM_1000_NS8cuda_cub4core6detail13_kernel_agentINS1_8__unique11UniqueAgentINS0_6detail15normal_iteratorINS0_10device_ptrI8ColoringEEEESC_N4cuda3std3__48equal_toISA_EEiPiEEJSC_SC_SH_SI_iN3cub18CUB_300001_SM_100013ScanTileStateIiLb1EEEmEEEvDpT0_)
        /*0170*/ 	.word	0x00000050


	//----- nvinfo : EIATTR_MIN_STACK_SIZE
	.align		4
.L_106:
        /*0174*/ 	.byte	0x04, 0x12
        /*0176*/ 	.short	(.L_108 - .L_107)
	.align		4
.L_107:
        /*0178*/ 	.word	index@(_ZN6thrust24THRUST_300001_SM_1000_NS8cuda_cub4core6detail13_kernel_agentINS1_8__unique9InitAgentIN3cub18CUB_300001_SM_100013ScanTileStateIiLb1EEEPiiEEJSA_mSB_EEEvDpT0_)
        /*017c*/ 	.word	0x00000000


	//----- nvinfo : EIATTR_MIN_STACK_SIZE
	.align		4
.L_108:
        /*0180*/ 	.byte	0x04, 0x12
        /*0182*/ 	.short	(.L_110 - .L_109)
	.align		4
.L_109:
        /*0184*/ 	.word	index@(_Z31find_canonical_colorings_kernelPKiS0_P8Coloringiii)
        /*0188*/ 	.word	0x00000050
.L_110:


//--------------------- .nv.compat                --------------------------
	.section	.nv.compat,"",@"SHT_CUDA_COMPAT_INFO"
	.align	4
        /*0000*/ 	.byte	0x02, 0x09, 0x00, 0x00, 0x02, 0x02, 0x01, 0x00, 0x02, 0x05, 0x05, 0x00, 0x03, 0x07, 0x01, 0x01
        /*0010*/ 	.byte	0x02, 0x03, 0x00, 0x00, 0x02, 0x06, 0x01, 0x00, 0x04, 0x0b, 0x08, 0x00, 0x09, 0x00, 0x00, 0x00
        /*0020*/ 	.byte	0x00, 0x00, 0x00, 0x00


//--------------------- .nv.info._ZN3cub18CUB_300001_SM_10006detail10merge_sort26DeviceMergeSortMergeKernelINS2_10policy_hubIN6thrust24THRUST_300001_SM_1000_NS6detail15normal_iteratorINS6_10device_ptrI8ColoringEEEEE9Policy600ESC_PNS0_8NullTypeESC_SG_mN4cuda3std3__44lessISA_EESA_SF_EEvbT2_T3_T4_PT6_PT7_T5_PSO_SO_NS1_7vsmem_tE --------------------------
	.section	.nv.info._ZN3cub18CUB_300001_SM_10006detail10merge_sort26DeviceMergeSortMergeKernelINS2_10policy_hubIN6thrust24THRUST_300001_SM_1000_NS6detail15normal_iteratorINS6_10device_ptrI8ColoringEEEEE9Policy600ESC_PNS0_8NullTypeESC_SG_mN4cuda3std3__44lessISA_EESA_SF_EEvbT2_T3_T4_PT6_PT7_T5_PSO_SO_NS1_7vsmem_tE,"",@"SHT_CUDA_INFO"
	.sectionflags	@""
	.align	4


	//----- nvinfo : EIATTR_CUDA_API_VERSION
	.align		4
        /*0000*/ 	.byte	0x04, 0x37
        /*0002*/ 	.short	(.L_112 - .L_111)
.L_111:
        /*0004*/ 	.word	0x00000082


	//----- nvinfo : EIATTR_KPARAM_INFO
	.align		4
.L_112:
        /*0008*/ 	.byte	0x04, 0x17
        /*000a*/ 	.short	(.L_114 - .L_113)
.L_113:
        /*000c*/ 	.word	0x00000000
        /*0010*/ 	.short	0x0009
        /*0012*/ 	.short	0x0048
        /*0014*/ 	.byte	0x00, 0xf0, 0x21, 0x00


	//----- nvinfo : EIATTR_KPARAM_INFO
	.align		4
.L_114:
        /*0018*/ 	.byte	0x04, 0x17
        /*001a*/ 	.short	(.L_116 - .L_115)
.L_115:
        /*001c*/ 	.word	0x00000000
        /*0020*/ 	.short	0x0008
        /*0022*/ 	.short	0x0040
        /*0024*/ 	.byte	0x00, 0xf0, 0x21, 0x00


	//----- nvinfo : EIATTR_KPARAM_INFO
	.align		4
.L_116:
        /*0028*/ 	.byte	0x04, 0x17
        /*002a*/ 	.short	(.L_118 - .L_117)
.L_117:
        /*002c*/ 	.word	0x00000000
        /*0030*/ 	.short	0x0007
        /*0032*/ 	.short	0x0038
        /*0034*/ 	.byte	0x00, 0xf5, 0x21, 0x00


	//----- nvinfo : EIATTR_KPARAM_INFO
	.align		4
.L_118:
        /*0038*/ 	.byte	0x04, 0x17
        /*003a*/ 	.short	(.L_120 - .L_119)
.L_119:
        /*003c*/ 	.word	0x00000000
        /*0040*/ 	.short	0x0006
        /*0042*/ 	.short	0x0030
        /*0044*/ 	.byte	0x00, 0xf0, 0x05, 0x00


	//----- nvinfo : EIATTR_KPARAM_INFO
	.align		4
.L_120:
        /*0048*/ 	.byte	0x04, 0x17
        /*004a*/ 	.short	(.L_122 - .L_121)
.L_121:
        /*004c*/ 	.word	0x00000000
        /*0050*/ 	.short	0x0005
        /*0052*/ 	.short	0x0028
        /*0054*/ 	.byte	0x00, 0xf5, 0x21, 0x00


	//----- nvinfo : EIATTR_KPARAM_INFO
	.align		4
.L_122:
        /*0058*/ 	.byte	0x04, 0x17
        /*005a*/ 	.short	(.L_124 - .L_123)
.L_123:
        /*005c*/ 	.word	0x00000000
        /*0060*/ 	.short	0x0004
        /*0062*/ 	.short	0x0020
        /*0064*/ 	.byte	0x00, 0xf5, 0x21, 0x00


	//----- nvinfo : EIATTR_KPARAM_INFO
	.align		4
.L_124:
        /*0068*/ 	.byte	0x04, 0x17
        /*006a*/ 	.short	(.L_126 - .L_125)
.L_125:
        /*006c*/ 	.word	0x00000000
        /*0070*/ 	.short	0x0003
        /*0072*/ 	.short	0x0018
        /*0074*/ 	.byte	0x00, 0xf0, 0x21, 0x00


	//----- nvinfo : EIATTR_KPARAM_INFO
	.align		4
.L_126:
        /*0078*/ 	.byte	0x04, 0x17
        /*007a*/ 	.short	(.L_128 - .L_127)
.L_127:
        /*007c*/ 	.word	0x00000000
        /*0080*/ 	.short	0x0002
        /*0082*/ 	.short	0x0010
        /*0084*/ 	.byte	0x00, 0xf5, 0x21, 0x00


	//----- nvinfo : EIATTR_KPARAM_INFO
	.align		4
.L_128:
        /*0088*/ 	.byte	0x04, 0x17
        /*008a*/ 	.short	(.L_130 - .L_129)
.L_129:
        /*008c*/ 	.word	0x00000000
        /*0090*/ 	.short	0x0001
        /*0092*/ 	.short	0x0008
        /*0094*/ 	.byte	0x00, 0xf0, 0x21, 0x00


	//----- nvinfo : EIATTR_KPARAM_INFO
	.align		4
.L_130:
        /*0098*/ 	.byte	0x04, 0x17
        /*009a*/ 	.short	(.L_132 - .L_131)
.L_131:
        /*009c*/ 	.word	0x00000000
        /*00a0*/ 	.short	0x0000
        /*00a2*/ 	.short	0x0000
        /*00a4*/ 	.byte	0x00, 0xf0, 0x05, 0x00


	//----- nvinfo : EIATTR_SPARSE_MMA_MASK
	.align		4
.L_132:
        /*00a8*/ 	.byte	0x03, 0x50
        /*00aa*/ 	.short	0x0000


	//----- nvinfo : EIATTR_MAXREG_COUNT
	.align		4
        /*00ac*/ 	.byte	0x03, 0x1b
        /*00ae*/ 	.short	0x00ff


	//----- nvinfo : EIATTR_NUM_BARRIERS
	.align		4
        /*00b0*/ 	.byte	0x02, 0x4c
        /*00b2*/ 	.byte	0x01
	.zero		1


	//----- nvinfo : EIATTR_MERCURY_ISA_VERSION
	.align		4
        /*00b4*/ 	.byte	0x03, 0x5f
        /*00b6*/ 	.short	0x0101


	//----- nvinfo : EIATTR_COOP_GROUP_MASK_REGIDS
	.align		4
        /*00b8*/ 	.byte	0x04, 0x29
        /*00ba*/ 	.short	(.L_134 - .L_133)


	//   ....[0]....
.L_133:
        /*00bc*/ 	.word	0xffffffff


	//   ....[1]....
        /*00c0*/ 	.word	0xffffffff


	//   ....[2]....
        /*00c4*/ 	.word	0xffffffff


	//   ....[3]....
        /*00c8*/ 	.word	0xffffffff


	//----- nvinfo : EIATTR_COOP_GROUP_INSTR_OFFSETS
	.align		4
.L_134:
        /*00cc*/ 	.byte	0x04, 0x28
        /*00ce*/ 	.short	(.L_136 - .L_135)


	//   ....[0]....
.L_135:
        /*00d0*/ 	.word	0x00001380


	//   ....[1]....
        /*00d4*/ 	.word	0x000015d0


	//   ....[2]....
        /*00d8*/ 	.word	0x00002aa0


	//   ....[3]....
        /*00dc*/ 	.word	0x00002d10


	//----- nvinfo : EIATTR_VRC_CTA_INIT_COUNT
	.align		4
.L_136:
        /*00e0*/ 	.byte	0x02, 0x4a
	.zero		1
	.zero		1


	//----- nvinfo : EIATTR_EXIT_INSTR_OFFSETS
	.align		4
        /*00e4*/ 	.byte	0x04, 0x1c
        /*00e6*/ 	.short	(.L_138 - .L_137)


	//   ....[0]....
.L_137:
        /*00e8*/ 	.word	0x000014a0


	//   ....[1]....
        /*00ec*/ 	.word	0x00001700


	//   ....[2]....
        /*00f0*/ 	.word	0x00002b60


	//   ....[3]....
        /*00f4*/ 	.word	0x00002c10


	//   ....[4]....
        /*00f8*/ 	.word	0x00002e30


	//   ....[5]....
        /*00fc*/ 	.word	0x00002ee0


	//----- nvinfo : EIATTR_MAX_THREADS
	.align		4
.L_138:
        /*0100*/ 	.byte	0x04, 0x05
        /*0102*/ 	.short	(.L_140 - .L_139)
.L_139:
        /*0104*/ 	.word	0x00000100
        /*0108*/ 	.word	0x00000001
        /*010c*/ 	.word	0x00000001


	//----- nvinfo : EIATTR_CRS_STACK_SIZE
	.align		4
.L_140:
        /*0110*/ 	.byte	0x04, 0x1e
        /*0112*/ 	.short	(.L_142 - .L_141)
.L_141:
        /*0114*/ 	.word	0x00000000


	//----- nvinfo : EIATTR_CBANK_PARAM_SIZE
	.align		4
.L_142:
        /*0118*/ 	.byte	0x03, 0x19
        /*011a*/ 	.short	0x0050


	//----- nvinfo : EIATTR_PARAM_CBANK
	.align		4
        /*011c*/ 	.byte	0x04, 0x0a
        /*011e*/ 	.short	(.L_144 - .L_143)
	.align		4
.L_143:
        /*0120*/ 	.word	index@(.nv.constant0._ZN3cub18CUB_300001_SM_10006detail10merge_sort26DeviceMergeSortMergeKernelINS2_10policy_hubIN6thrust24THRUST_300001_SM_1000_NS6detail15normal_iteratorINS6_10device_ptrI8ColoringEEEEE9Policy600ESC_PNS0_8NullTypeESC_SG_mN4cuda3std3__44lessISA_EESA_SF_EEvbT2_T3_T4_PT6_PT7_T5_PSO_SO_NS1_7vsmem_tE)
        /*0124*/ 	.short	0x0380
        /*0126*/ 	.short	0x0050


	//----- nvinfo : EIATTR_SW_WAR
	.align		4
.L_144:
        /*0128*/ 	.byte	0x04, 0x36
        /*012a*/ 	.short	(.L_146 - .L_145)
.L_145:
        /*012c*/ 	.word	0x00000008
.L_146:


//--------------------- .nv.info._ZN3cub18CUB_300001_SM_10006detail10merge_sort30DeviceMergeSortPartitionKernelIN6thrust24THRUST_300001_SM_1000_NS6detail15normal_iteratorINS5_10device_ptrI8ColoringEEEEmN4cuda3std3__44lessIS9_EES9_EEvbT_PT2_T0_SK_PSK_T1_SK_i --------------------------
	.section	.nv.info._ZN3cub18CUB_300001_SM_10006detail10merge_sort30DeviceMergeSortPartitionKernelIN6thrust24THRUST_300001_SM_1000_NS6detail15normal_iteratorINS5_10device_ptrI8ColoringEEEEmN4cuda3std3__44lessIS9_EES9_EEvbT_PT2_T0_SK_PSK_T1_SK_i,"",@"SHT_CUDA_INFO"
	.sectionflags	@""
	.align	4


	//----- nvinfo : EIATTR_CUDA_API_VERSION
	.align		4
        /*0000*/ 	.byte	0x04, 0x37
        /*0002*/ 	.short	(.L_148 - .L_147)
.L_147:
        /*0004*/ 	.word	0x00000082


	//----- nvinfo : EIATTR_KPARAM_INFO
	.align		4
.L_148:
        /*0008*/ 	.byte	0x04, 0x17
        /*000a*/ 	.short	(.L_150 - .L_149)
.L_149:
        /*000c*/ 	.word	0x00000000
        /*0010*/ 	.short	0x0008
        /*0012*/ 	.short	0x0040
        /*0014*/ 	.byte	0x00, 0xf0, 0x11, 0x00


	//----- nvinfo : EIATTR_KPARAM_INFO
	.align		4
.L_150:
        /*0018*/ 	.byte	0x04, 0x17
        /*001a*/ 	.short	(.L_152 - .L_151)
.L_151:
        /*001c*/ 	.word	0x00000000
        /*0020*/ 	.short	0x0007
        /*0022*/ 	.short	0x0038
        /*0024*/ 	.byte	0x00, 0xf0, 0x21, 0x00


	//----- nvinfo : EIATTR_KPARAM_INFO
	.align		4
.L_152:
        /*0028*/ 	.byte	0x04, 0x17
        /*002a*/ 	.short	(.L_154 - .L_153)
.L_153:
        /*002c*/ 	.word	0x00000000
        /*0030*/ 	.short	0x0006
        /*0032*/ 	.short	0x0030
        /*0034*/ 	.byte	0x00, 0xf0, 0x05, 0x00


	//----- nvinfo : EIATTR_KPARAM_INFO
	.align		4
.L_154:
        /*0038*/ 	.byte	0x04, 0x17
        /*003a*/ 	.short	(.L_156 - .L_155)
.L_155:
        /*003c*/ 	.word	0x00000000
        /*0040*/ 	.short	0x0005
        /*0042*/ 	.short	0x0028
        /*0044*/ 	.byte	0x00, 0xf5, 0x21, 0x00


	//----- nvinfo : EIATTR_KPARAM_INFO
	.align		4
.L_156:
        /*0048*/ 	.byte	0x04, 0x17
        /*004a*/ 	.short	(.L_158 - .L_157)
.L_157:
        /*004c*/ 	.word	0x00000000
        /*0050*/ 	.short	0x0004
        /*0052*/ 	.short	0x0020
        /*0054*/ 	.byte	0x00, 0xf0, 0x21, 0x00


	//----- nvinfo : EIATTR_KPARAM_INFO
	.align		4
.L_158:
        /*0058*/ 	.byte	0x04, 0x17
        /*005a*/ 	.short	(.L_160 - .L_159)
.L_159:
        /*005c*/ 	.word	0x00000000
        /*0060*/ 	.short	0x0003
        /*0062*/ 	.short	0x0018
        /*0064*/ 	.byte	0x00, 0xf0, 0x21, 0x00


	//----- nvinfo : EIATTR_KPARAM_INFO
	.align		4
.L_160:
        /*0068*/ 	.byte	0x04, 0x17
        /*006a*/ 	.short	(.L_162 - .L_161)
.L_161:
        /*006c*/ 	.word	0x00000000
        /*0070*/ 	.short	0x0002
        /*0072*/ 	.short	0x0010
        /*0074*/ 	.byte	0x00, 0xf5, 0x21, 0x00


	//----- nvinfo : EIATTR_KPARAM_INFO
	.align		4
.L_162:
        /*0078*/ 	.byte	0x04, 0x17
        /*007a*/ 	.short	(.L_164 - .L_163)
.L_163:
        /*007c*/ 	.word	0x00000000
        /*0080*/ 	.short	0x0001
        /*0082*/ 	.short	0x0008
        /*0084*/ 	.byte	0x00, 0xf0, 0x21, 0x00


	//----- nvinfo : EIATTR_KPARAM_INFO
	.align		4
.L_164:
        /*0088*/ 	.byte	0x04, 0x17
        /*008a*/ 	.short	(.L_166 - .L_165)
.L_165:
        /*008c*/ 	.word	0x00000000
        /*0090*/ 	.short	0x0000
        /*0092*/ 	.short	0x0000
        /*0094*/ 	.byte	0x00, 0xf0, 0x05, 0x00


	//----- nvinfo : EIATTR_SPARSE_MMA_MASK
	.align		4
.L_166:
        /*0098*/ 	.byte	0x03, 0x50
        /*009a*/ 	.short	0x0000


	//----- nvinfo : EIATTR_MAXREG_COUNT
	.align		4
        /*009c*/ 	.byte	0x03, 0x1b
        /*009e*/ 	.short	0x00ff


	//----- nvinfo : EIATTR_MERCURY_ISA_VERSION
	.align		4
        /*00a0*/ 	.byte	0x03, 0x5f
        /*00a2*/ 	.short	0x0101


	//----- nvinfo : EIATTR_VRC_CTA_INIT_COUNT
	.align		4
        /*00a4*/ 	.byte	0x02, 0x4a
	.zero		1
	.zero		1


	//----- nvinfo : EIATTR_EXIT_INSTR_OFFSETS
	.align		4
        /*00a8*/ 	.byte	0x04, 0x1c
        /*00aa*/ 	.short	(.L_168 - .L_167)


	//   ....[0]....
.L_167:
        /*00ac*/ 	.word	0x00000090


	//   ....[1]....
        /*00b0*/ 	.word	0x000003e0


	//   ....[2]....
        /*00b4*/ 	.word	0x00001120


	//----- nvinfo : EIATTR_CRS_STACK_SIZE
	.align		4
.L_168:
        /*00b8*/ 	.byte	0x04, 0x1e
        /*00ba*/ 	.short	(.L_170 - .L_169)
.L_169:
        /*00bc*/ 	.word	0x00000000


	//----- nvinfo : EIATTR_CBANK_PARAM_SIZE
	.align		4
.L_170:
        /*00c0*/ 	.byte	0x03, 0x19
        /*00c2*/ 	.short	0x0044


	//----- nvinfo : EIATTR_PARAM_CBANK
	.align		4
        /*00c4*/ 	.byte	0x04, 0x0a
        /*00c6*/ 	.short	(.L_172 - .L_171)
	.align		4
.L_171:
        /*00c8*/ 	.word	index@(.nv.constant0._ZN3cub18CUB_300001_SM_10006detail10merge_sort30DeviceMergeSortPartitionKernelIN6thrust24THRUST_300001_SM_1000_NS6detail15normal_iteratorINS5_10device_ptrI8ColoringEEEEmN4cuda3std3__44lessIS9_EES9_EEvbT_PT2_T0_SK_PSK_T1_SK_i)
        /*00cc*/ 	.short	0x0380
        /*00ce*/ 	.short	0x0044


	//----- nvinfo : EIATTR_SW_WAR
	.align		4
.L_172:
        /*00d0*/ 	.byte	0x04, 0x36
        /*00d2*/ 	.short	(.L_174 - .L_173)
.L_173:
        /*00d4*/ 	.word	0x00000008
.L_174:


//--------------------- .nv.info._ZN3cub18CUB_300001_SM_10006detail10merge_sort30DeviceMergeSortBlockSortKernelINS2_10policy_hubIN6thrust24THRUST_300001_SM_1000_NS6detail15normal_iteratorINS6_10device_ptrI8ColoringEEEEE9Policy600ESC_PNS0_8NullTypeESC_SG_mN4cuda3std3__44lessISA_EESA_SF_EEvbT0_T1_T2_T3_T4_PT6_PT7_T5_NS1_7vsmem_tE --------------------------
	.section	.nv.info._ZN3cub18CUB_300001_SM_10006detail10merge_sort30DeviceMergeSortBlockSortKernelINS2_10policy_hubIN6thrust24THRUST_300001_SM_1000_NS6detail15normal_iteratorINS6_10device_ptrI8ColoringEEEEE9Policy600ESC_PNS0_8NullTypeESC_SG_mN4cuda3std3__44lessISA_EESA_SF_EEvbT0_T1_T2_T3_T4_PT6_PT7_T5_NS1_7vsmem_tE,"",@"SHT_CUDA_INFO"
	.sectionflags	@""
	.align	4


	//----- nvinfo : EIATTR_CUDA_API_VERSION
	.align		4
        /*0000*/ 	.byte	0x04, 0x37
        /*0002*/ 	.short	(.L_176 - .L_175)
.L_175:
        /*0004*/ 	.word	0x00000082


	//----- nvinfo : EIATTR_KPARAM_INFO
	.align		4
.L_176:
        /*0008*/ 	.byte	0x04, 0x17
        /*000a*/ 	.short	(.L_178 - .L_177)
.L_177:
        /*000c*/ 	.word	0x00000000
        /*0010*/ 	.short	0x0009
        /*0012*/ 	.short	0x0048
        /*0014*/ 	.byte	0x00, 0xf0, 0x21, 0x00


	//----- nvinfo : EIATTR_KPARAM_INFO
	.align		4
.L_178:
        /*0018*/ 	.byte	0x04, 0x17
        /*001a*/ 	.short	(.L_180 - .L_179)
.L_179:
        /*001c*/ 	.word	0x00000000
        /*0020*/ 	.short	0x0008
        /*0022*/ 	.short	0x0040
        /*0024*/ 	.byte	0x00, 0xf0, 0x05, 0x00


	//----- nvinfo : EIATTR_KPARAM_INFO
	.align		4
.L_180:
        /*0028*/ 	.byte	0x04, 0x17
        /*002a*/ 	.short	(.L_182 - .L_181)
.L_181:
        /*002c*/ 	.word	0x00000000
        /*0030*/ 	.short	0x0007
        /*0032*/ 	.short	0x0038
        /*0034*/ 	.byte	0x00, 0xf5, 0x21, 0x00


	//----- nvinfo : EIATTR_KPARAM_INFO
	.align		4
.L_182:
        /*0038*/ 	.byte	0x04, 0x17
        /*003a*/ 	.short	(.L_184 - .L_183)
.L_183:
        /*003c*/ 	.word	0x00000000
        /*0040*/ 	.short	0x0006
        /*0042*/ 	.short	0x0030
        /*0044*/ 	.byte	0x00, 0xf5, 0x21, 0x00


	//----- nvinfo : EIATTR_KPARAM_INFO
	.align		4
.L_184:
        /*0048*/ 	.byte	0x04, 0x17
        /*004a*/ 	.short	(.L_186 - .L_185)
.L_185:
        /*004c*/ 	.word	0x00000000
        /*0050*/ 	.short	0x0005
        /*0052*/ 	.short	0x0028
        /*0054*/ 	.byte	0x00, 0xf0, 0x21, 0x00


	//----- nvinfo : EIATTR_KPARAM_INFO
	.align		4
.L_186:
        /*0058*/ 	.byte	0x04, 0x17
        /*005a*/ 	.short	(.L_188 - .L_187)
.L_187:
        /*005c*/ 	.word	0x00000000
        /*0060*/ 	.short	0x0004
        /*0062*/ 	.short	0x0020
        /*0064*/ 	.byte	0x00, 0xf5, 0x21, 0x00


	//----- nvinfo : EIATTR_KPARAM_INFO
	.align		4
.L_188:
        /*0068*/ 	.byte	0x04, 0x17
        /*006a*/ 	.short	(.L_190 - .L_189)
.L_189:
        /*006c*/ 	.word	0x00000000
        /*0070*/ 	.short	0x0003
        /*0072*/ 	.short	0x0018
        /*0074*/ 	.byte	0x00, 0xf0, 0x21, 0x00


	//----- nvinfo : EIATTR_KPARAM_INFO
	.align		4
.L_190:
        /*0078*/ 	.byte	0x04, 0x17
        /*007a*/ 	.short	(.L_192 - .L_191)
.L_191:
        /*007c*/ 	.word	0x00000000
        /*0080*/ 	.short	0x0002
        /*0082*/ 	.short	0x0010
        /*0084*/ 	.byte	0x00, 0xf5, 0x21, 0x00


	//----- nvinfo : EIATTR_KPARAM_INFO
	.align		4
.L_192:
        /*0088*/ 	.byte	0x04, 0x17
        /*008a*/ 	.short	(.L_194 - .L_193)
.L_193:
        /*008c*/ 	.word	0x00000000
        /*0090*/ 	.short	0x0001
        /*0092*/ 	.short	0x0008
        /*0094*/ 	.byte	0x00, 0xf0, 0x21, 0x00


	//----- nvinfo : EIATTR_KPARAM_INFO
	.align		4
.L_194:
        /*0098*/ 	.byte	0x04, 0x17
        /*009a*/ 	.short	(.L_196 - .L_195)
.L_195:
        /*009c*/ 	.word	0x00000000
        /*00a0*/ 	.short	0x0000
        /*00a2*/ 	.short	0x0000
        /*00a4*/ 	.byte	0x00, 0xf0, 0x05, 0x00


	//----- nvinfo : EIATTR_SPARSE_MMA_MASK
	.align		4
.L_196:
        /*00a8*/ 	.byte	0x03, 0x50
        /*00aa*/ 	.short	0x0000


	//----- nvinfo : EIATTR_MAXREG_COUNT
	.align		4
        /*00ac*/ 	.byte	0x03, 0x1b
        /*00ae*/ 	.short	0x00ff


	//----- nvinfo : EIATTR_NUM_BARRIERS
	.align		4
        /*00b0*/ 	.byte	0x02, 0x4c
        /*00b2*/ 	.byte	0x01
	.zero		1


	//----- nvinfo : EIATTR_MERCURY_ISA_VERSION
	.align		4
        /*00b4*/ 	.byte	0x03, 0x5f
        /*00b6*/ 	.short	0x0101


	//----- nvinfo : EIATTR_COOP_GROUP_MASK_REGIDS
	.align		4
        /*00b8*/ 	.byte	0x04, 0x29
        /*00ba*/ 	.short	(.L_198 - .L_197)


	//   ....[0]....
.L_197:
        /*00bc*/ 	.word	0xffffffff


	//   ....[1]....
        /*00c0*/ 	.word	0xffffffff


	//   ....[2]....
        /*00c4*/ 	.word	0xffffffff


	//   ....[3]....
        /*00c8*/ 	.word	0xffffffff


	//   ....[4]....
        /*00cc*/ 	.word	0xffffffff


	//   ....[5]....
        /*00d0*/ 	.word	0xffffffff


	//----- nvinfo : EIATTR_COOP_GROUP_INSTR_OFFSETS
	.align		4
.L_198:
        /*00d4*/ 	.byte	0x04, 0x28
        /*00d6*/ 	.short	(.L_200 - .L_199)


	//   ....[0]....
.L_199:
        /*00d8*/ 	.word	0x000002c0


	//   ....[1]....
        /*00dc*/ 	.word	0x000055b0


	//   ....[2]....
        /*00e0*/ 	.word	0x00005790


	//   ....[3]....
        /*00e4*/ 	.word	0x00005ba0


	//   ....[4]....
        /*00e8*/ 	.word	0x0000ade0


	//   ....[5]....
        /*00ec*/ 	.word	0x0000b0a0


	//----- nvinfo : EIATTR_VRC_CTA_INIT_COUNT
	.align		4
.L_200:
        /*00f0*/ 	.byte	0x02, 0x4a
	.zero		1
	.zero		1


	//----- nvinfo : EIATTR_EXIT_INSTR_OFFSETS
	.align		4
        /*00f4*/ 	.byte	0x04, 0x1c
        /*00f6*/ 	.short	(.L_202 - .L_201)


	//   ....[0]....
.L_201:
        /*00f8*/ 	.word	0x00005710


	//   ....[1]....
        /*00fc*/ 	.word	0x000058c0


	//   ....[2]....
        /*0100*/ 	.word	0x0000af20


	//   ....[3]....
        /*0104*/ 	.word	0x0000afd0


	//   ....[4]....
        /*0108*/ 	.word	0x0000b170


	//   ....[5]....
        /*010c*/ 	.word	0x0000b220


	//----- nvinfo : EIATTR_MAX_THREADS
	.align		4
.L_202:
        /*0110*/ 	.byte	0x04, 0x05
        /*0112*/ 	.short	(.L_204 - .L_203)
.L_203:
        /*0114*/ 	.word	0x00000100
        /*0118*/ 	.word	0x00000001
        /*011c*/ 	.word	0x00000001


	//----- nvinfo : EIATTR_CRS_STACK_SIZE
	.align		4
.L_204:
        /*0120*/ 	.byte	0x04, 0x1e
        /*0122*/ 	.short	(.L_206 - .L_205)
.L_205:
        /*0124*/ 	.word	0x00000000


	//----- nvinfo : EIATTR_CBANK_PARAM_SIZE
	.align		4
.L_206:
        /*0128*/ 	.byte	0x03, 0x19
        /*012a*/ 	.short	0x0050


	//----- nvinfo : EIATTR_PARAM_CBANK
	.align		4
        /*012c*/ 	.byte	0x04, 0x0a
        /*012e*/ 	.short	(.L_208 - .L_207)
	.align		4
.L_207:
        /*0130*/ 	.word	index@(.nv.constant0._ZN3cub18CUB_300001_SM_10006detail10merge_sort30DeviceMergeSortBlockSortKernelINS2_10policy_hubIN6thrust24THRUST_300001_SM_1000_NS6detail15normal_iteratorINS6_10device_ptrI8ColoringEEEEE9Policy600ESC_PNS0_8NullTypeESC_SG_mN4cuda3std3__44lessISA_EESA_SF_EEvbT0_T1_T2_T3_T4_PT6_PT7_T5_NS1_7vsmem_tE)
        /*0134*/ 	.short	0x0380
        /*0136*/ 	.short	0x0050


	//----- nvinfo : EIATTR_SW_WAR
	.align		4
.L_208:
        /*0138*/ 	.byte	0x04, 0x36
        /*013a*/ 	.short	(.L_210 - .L_209)
.L_209:
        /*013c*/ 	.word	0x00000008
.L_210:


//--------------------- .nv.info._ZN3cub18CUB_300001_SM_10006detail10merge_sort26DeviceMergeSortMergeKernelINS2_10policy_hubIN6thrust24THRUST_300001_SM_1000_NS6detail15normal_iteratorINS6_10device_ptrI8ColoringEEEEE9Policy600ESC_PNS0_8NullTypeESC_SG_jN4cuda3std3__44lessISA_EESA_SF_EEvbT2_T3_T4_PT6_PT7_T5_PSO_SO_NS1_7vsmem_tE --------------------------
	.section	.nv.info._ZN3cub18CUB_300001_SM_10006detail10merge_sort26DeviceMergeSortMergeKernelINS2_10policy_hubIN6thrust24THRUST_300001_SM_1000_NS6detail15normal_iteratorINS6_10device_ptrI8ColoringEEEEE9Policy600ESC_PNS0_8NullTypeESC_SG_jN4cuda3std3__44lessISA_EESA_SF_EEvbT2_T3_T4_PT6_PT7_T5_PSO_SO_NS1_7vsmem_tE,"",@"SHT_CUDA_INFO"
	.sectionflags	@""
	.align	4


	//----- nvinfo : EIATTR_CUDA_API_VERSION
	.align		4
        /*0000*/ 	.byte	0x04, 0x37
        /*0002*/ 	.short	(.L_212 - .L_211)
.L_211:
        /*0004*/ 	.word	0x00000082


	//----- nvinfo : EIATTR_KPARAM_INFO
	.align		4
.L_212:
        /*0008*/ 	.byte	0x04, 0x17
        /*000a*/ 	.short	(.L_214 - .L_213)
.L_213:
        /*000c*/ 	.word	0x00000000
        /*0010*/ 	.short	0x0009
        /*0012*/ 	.short	0x0048
        /*0014*/ 	.byte	0x00, 0xf0, 0x21, 0x00


	//----- nvinfo : EIATTR_KPARAM_INFO
	.align		4
.L_214:
        /*0018*/ 	.byte	0x04, 0x17
        /*001a*/ 	.short	(.L_216 - .L_215)
.L_215:
        /*001c*/ 	.word	0x00000000
        /*0020*/ 	.short	0x0008
        /*0022*/ 	.short	0x0040
        /*0024*/ 	.byte	0x00, 0xf0, 0x11, 0x00


	//----- nvinfo : EIATTR_KPARAM_INFO
	.align		4
.L_216:
        /*0028*/ 	.byte	0x04, 0x17
        /*002a*/ 	.short	(.L_218 - .L_217)
.L_217:
        /*002c*/ 	.word	0x00000000
        /*0030*/ 	.short	0x0007
        /*0032*/ 	.short	0x0038
        /*0034*/ 	.byte	0x00, 0xf5, 0x21, 0x00


	//----- nvinfo : EIATTR_KPARAM_INFO
	.align		4
.L_218:
        /*0038*/ 	.byte	0x04, 0x17
        /*003a*/ 	.short	(.L_220 - .L_219)
.L_219:
        /*003c*/ 	.word	0x00000000
        /*0040*/ 	.short	0x0006
        /*0042*/ 	.short	0x0030
        /*0044*/ 	.byte	0x00, 0xf0, 0x05, 0x00


	//----- nvinfo : EIATTR_KPARAM_INFO
	.align		4
.L_220:
        /*0048*/ 	.byte	0x04, 0x17
        /*004a*/ 	.short	(.L_222 - .L_221)
.L_221:
        /*004c*/ 	.word	0x00000000
        /*0050*/ 	.short	0x0005
        /*0052*/ 	.short	0x0028
        /*0054*/ 	.byte	0x00, 0xf5, 0x21, 0x00


	//----- nvinfo : EIATTR_KPARAM_INFO
	.align		4
.L_222:
        /*0058*/ 	.byte	0x04, 0x17
        /*005a*/ 	.short	(.L_224 - .L_223)
.L_223:
        /*005c*/ 	.word	0x00000000
        /*0060*/ 	.short	0x0004
        /*0062*/ 	.short	0x0020
        /*0064*/ 	.byte	0x00, 0xf5, 0x21, 0x00


	//----- nvinfo : EIATTR_KPARAM_INFO
	.align		4
.L_224:
        /*0068*/ 	.byte	0x04, 0x17
        /*006a*/ 	.short	(.L_226 - .L_225)
.L_225:
        /*006c*/ 	.word	0x00000000
        /*0070*/ 	.short	0x0003
        /*0072*/ 	.short	0x0018
        /*0074*/ 	.byte	0x00, 0xf0, 0x11, 0x00


	//----- nvinfo : EIATTR_KPARAM_INFO
	.align		4
.L_226:
        /*0078*/ 	.byte	0x04, 0x17
        /*007a*/ 	.short	(.L_228 - .L_227)
.L_227:
        /*007c*/ 	.word	0x00000000
        /*0080*/ 	.short	0x0002
        /*0082*/ 	.short	0x0010
        /*0084*/ 	.byte	0x00, 0xf5, 0x21, 0x00


	//----- nvinfo : EIATTR_KPARAM_INFO
	.align		4
.L_228:
        /*0088*/ 	.byte	0x04, 0x17
        /*008a*/ 	.short	(.L_230 - .L_229)
.L_229:
        /*008c*/ 	.word	0x00000000
        /*0090*/ 	.short	0x0001
        /*0092*/ 	.short	0x0008
        /*0094*/ 	.byte	0x00, 0xf0, 0x21, 0x00


	//----- nvinfo : EIATTR_KPARAM_INFO
	.align		4
.L_230:
        /*0098*/ 	.byte	0x04, 0x17
        /*009a*/ 	.short	(.L_232 - .L_231)
.L_231:
        /*009c*/ 	.word	0x00000000
        /*00a0*/ 	.short	0x0000
        /*00a2*/ 	.short	0x0000
        /*00a4*/ 	.byte	0x00, 0xf0, 0x05, 0x00


	//----- nvinfo : EIATTR_SPARSE_MMA_MASK
	.align		4
.L_232:
        /*00a8*/ 	.byte	0x03, 0x50
        /*00aa*/ 	.short	0x0000


	//----- nvinfo : EIATTR_MAXREG_COUNT
	.align		4
        /*00ac*/ 	.byte	0x03, 0x1b
        /*00ae*/ 	.short	0x00ff


	//----- nvinfo : EIATTR_NUM_BARRIERS
	.align		4
        /*00b0*/ 	.byte	0x02, 0x4c
        /*00b2*/ 	.byte	0x01
	.zero		1


	//----- nvinfo : EIATTR_MERCURY_ISA_VERSION
	.align		4
        /*00b4*/ 	.byte	0x03, 0x5f
        /*00b6*/ 	.short	0x0101


	//----- nvinfo : EIATTR_COOP_GROUP_MASK_REGIDS
	.align		4
        /*00b8*/ 	.byte	0x04, 0x29
        /*00ba*/ 	.short	(.L_234 - .L_233)


	//   ....[0]....
.L_233:
        /*00bc*/ 	.word	0xffffffff


	//   ....[1]....
        /*00c0*/ 	.word	0xffffffff


	//   ....[2]....
        /*00c4*/ 	.word	0xffffffff


	//   ....[3]....
        /*00c8*/ 	.word	0xffffffff


	//----- nvinfo : EIATTR_COOP_GROUP_INSTR_OFFSETS
	.align		4
.L_234:
        /*00cc*/ 	.byte	0x04, 0x28
        /*00ce*/ 	.short	(.L_236 - .L_235)


	//   ....[0]....
.L_235:
        /*00d0*/ 	.word	0x00001210


	//   ....[1]....
        /*00d4*/ 	.word	0x00001450


	//   ....[2]....
        /*00d8*/ 	.word	0x00002750


	//   ....[3]....
        /*00dc*/ 	.word	0x00002a00


	//----- nvinfo : EIATTR_VRC_CTA_INIT_COUNT
	.align		4
.L_236:
        /*00e0*/ 	.byte	0x02, 0x4a
	.zero		1
	.zero		1


	//----- nvinfo : EIATTR_EXIT_INSTR_OFFSETS
	.align		4
        /*00e4*/ 	.byte	0x04, 0x1c
        /*00e6*/ 	.short	(.L_238 - .L_237)


	//   ....[0]....
.L_237:
        /*00e8*/ 	.word	0x00001340


	//   ....[1]....
        /*00ec*/ 	.word	0x00001580


	//   ....[2]....
        /*00f0*/ 	.word	0x00002840


	//   ....[3]....
        /*00f4*/ 	.word	0x000028f0


	//   ....[4]....
        /*00f8*/ 	.word	0x00002af0


	//   ....[5]....
        /*00fc*/ 	.word	0x00002ba0


	//----- nvinfo : EIATTR_MAX_THREADS
	.align		4
.L_238:
        /*0100*/ 	.byte	0x04, 0x05
        /*0102*/ 	.short	(.L_240 - .L_239)
.L_239:
        /*0104*/ 	.word	0x00000100
        /*0108*/ 	.word	0x00000001
        /*010c*/ 	.word	0x00000001


	//----- nvinfo : EIATTR_CRS_STACK_SIZE
	.align		4
.L_240:
        /*0110*/ 	.byte	0x04, 0x1e
        /*0112*/ 	.short	(.L_242 - .L_241)
.L_241:
        /*0114*/ 	.word	0x00000000


	//----- nvinfo : EIATTR_CBANK_PARAM_SIZE
	.align		4
.L_242:
        /*0118*/ 	.byte	0x03, 0x19
        /*011a*/ 	.short	0x0050


	//----- nvinfo : EIATTR_PARAM_CBANK
	.align		4
        /*011c*/ 	.byte	0x04, 0x0a
        /*011e*/ 	.short	(.L_244 - .L_243)
	.align		4
.L_243:
        /*0120*/ 	.word	index@(.nv.constant0._ZN3cub18CUB_300001_SM_10006detail10merge_sort26DeviceMergeSortMergeKernelINS2_10policy_hubIN6thrust24THRUST_300001_SM_1000_NS6detail15normal_iteratorINS6_10device_ptrI8ColoringEEEEE9Policy600ESC_PNS0_8NullTypeESC_SG_jN4cuda3std3__44lessISA_EESA_SF_EEvbT2_T3_T4_PT6_PT7_T5_PSO_SO_NS1_7vsmem_tE)
        /*0124*/ 	.short	0x0380
        /*0126*/ 	.short	0x0050


	//----- nvinfo : EIATTR_SW_WAR
	.align		4
.L_244:
        /*0128*/ 	.byte	0x04, 0x36
        /*012a*/ 	.short	(.L_246 - .L_245)
.L_245:
        /*012c*/ 	.word	0x00000008
.L_246:


//--------------------- .nv.info._ZN3cub18CUB_300001_SM_10006detail10merge_sort30DeviceMergeSortPartitionKernelIN6thrust24THRUST_300001_SM_1000_NS6detail15normal_iteratorINS5_10device_ptrI8ColoringEEEEjN4cuda3std3__44lessIS9_EES9_EEvbT_PT2_T0_SK_PSK_T1_SK_i --------------------------
	.section	.nv.info._ZN3cub18CUB_300001_SM_10006detail10merge_sort30DeviceMergeSortPartitionKernelIN6thrust24THRUST_300001_SM_1000_NS6detail15normal_iteratorINS5_10device_ptrI8ColoringEEEEjN4cuda3std3__44lessIS9_EES9_EEvbT_PT2_T0_SK_PSK_T1_SK_i,"",@"SHT_CUDA_INFO"
	.sectionflags	@""
	.align	4


	//----- nvinfo : EIATTR_CUDA_API_VERSION
	.align		4
        /*0000*/ 	.byte	0x04, 0x37
        /*0002*/ 	.short	(.L_248 - .L_247)
.L_247:
        /*0004*/ 	.word	0x00000082


	//----- nvinfo : EIATTR_KPARAM_INFO
	.align		4
.L_248:
        /*0008*/ 	.byte	0x04, 0x17
        /*000a*/ 	.short	(.L_250 - .L_249)
.L_249:
        /*000c*/ 	.word	0x00000000
        /*0010*/ 	.short	0x0008
        /*0012*/ 	.short	0x0030
        /*0014*/ 	.byte	0x00, 0xf0, 0x11, 0x00


	//----- nvinfo : EIATTR_KPARAM_INFO
	.align		4
.L_250:
        /*0018*/ 	.byte	0x04, 0x17
        /*001a*/ 	.short	(.L_252 - .L_251)
.L_251:
        /*001c*/ 	.word	0x00000000
        /*0020*/ 	.short	0x0007
        /*0022*/ 	.short	0x002c
        /*0024*/ 	.byte	0x00, 0xf0, 0x11, 0x00


	//----- nvinfo : EIATTR_KPARAM_INFO
	.align		4
.L_252:
        /*0028*/ 	.byte	0x04, 0x17
        /*002a*/ 	.short	(.L_254 - .L_253)
.L_253:
        /*002c*/ 	.word	0x00000000
        /*0030*/ 	.short	0x0006
        /*0032*/ 	.short	0x0028
        /*0034*/ 	.byte	0x00, 0xf0, 0x05, 0x00


	//----- nvinfo : EIATTR_KPARAM_INFO
	.align		4
.L_254:
        /*0038*/ 	.byte	0x04, 0x17
        /*003a*/ 	.short	(.L_256 - .L_255)
.L_255:
        /*003c*/ 	.word	0x00000000
        /*0040*/ 	.short	0x0005
        /*0042*/ 	.short	0x0020
        /*0044*/ 	.byte	0x00, 0xf5, 0x21, 0x00


	//----- nvinfo : EIATTR_KPARAM_INFO
	.align		4
.L_256:
        /*0048*/ 	.byte	0x04, 0x17
        /*004a*/ 	.short	(.L_258 - .L_257)
.L_257:
        /*004c*/ 	.word	0x00000000
        /*0050*/ 	.short	0x0004
        /*0052*/ 	.short	0x001c
        /*0054*/ 	.byte	0x00, 0xf0, 0x11, 0x00


	//----- nvinfo : EIATTR_KPARAM_INFO
	.align		4
.L_258:
        /*0058*/ 	.byte	0x04, 0x17
        /*005a*/ 	.short	(.L_260 - .L_259)
.L_259:
        /*005c*/ 	.word	0x00000000
        /*0060*/ 	.short	0x0003
        /*0062*/ 	.short	0x0018
        /*0064*/ 	.byte	0x00, 0xf0, 0x11, 0x00


	//----- nvinfo : EIATTR_KPARAM_INFO
	.align		4
.L_260:
        /*0068*/ 	.byte	0x04, 0x17
        /*006a*/ 	.short	(.L_262 - .L_261)
.L_261:
        /*006c*/ 	.word	0x00000000
        /*0070*/ 	.short	0x0002
        /*0072*/ 	.short	0x0010
        /*0074*/ 	.byte	0x00, 0xf5, 0x21, 0x00


	//----- nvinfo : EIATTR_KPARAM_INFO
	.align		4
.L_262:
        /*0078*/ 	.byte	0x04, 0x17
        /*007a*/ 	.short	(.L_264 - .L_263)
.L_263:
        /*007c*/ 	.word	0x00000000
        /*0080*/ 	.short	0x0001
        /*0082*/ 	.short	0x0008
        /*0084*/ 	.byte	0x00, 0xf0, 0x21, 0x00


	//----- nvinfo : EIATTR_KPARAM_INFO
	.align		4
.L_264:
        /*0088*/ 	.byte	0x04, 0x17
        /*008a*/ 	.short	(.L_266 - .L_265)
.L_265:
        /*008c*/ 	.word	0x00000000
        /*0090*/ 	.short	0x0000
        /*0092*/ 	.short	0x0000
        /*0094*/ 	.byte	0x00, 0xf0, 0x05, 0x00


	//----- nvinfo : EIATTR_SPARSE_MMA_MASK
	.align		4
.L_266:
        /*0098*/ 	.byte	0x03, 0x50
        /*009a*/ 	.short	0x0000


	//----- nvinfo : EIATTR_MAXREG_COUNT
	.align		4
        /*009c*/ 	.byte	0x03, 0x1b
        /*009e*/ 	.short	0x00ff


	//----- nvinfo : EIATTR_MERCURY_ISA_VERSION
	.align		4
        /*00a0*/ 	.byte	0x03, 0x5f
        /*00a2*/ 	.short	0x0101


	//----- nvinfo : EIATTR_VRC_CTA_INIT_COUNT
	.align		4
        /*00a4*/ 	.byte	0x02, 0x4a
	.zero		1
	.zero		1


	//----- nvinfo : EIATTR_EXIT_INSTR_OFFSETS
	.align		4
        /*00a8*/ 	.byte	0x04, 0x1c
        /*00aa*/ 	.short	(.L_268 - .L_267)


	//   ....[0]....
.L_267:
        /*00ac*/ 	.word	0x00000080


	//   ....[1]....
        /*00b0*/ 	.word	0x000001f0


	//   ....[2]....
        /*00b4*/ 	.word	0x00000bc0


	//----- nvinfo : EIATTR_CRS_STACK_SIZE
	.align		4
.L_268:
        /*00b8*/ 	.byte	0x04, 0x1e
        /*00ba*/ 	.short	(.L_270 - .L_269)
.L_269:
        /*00bc*/ 	.word	0x00000000


	//----- nvinfo : EIATTR_CBANK_PARAM_SIZE
	.align		4
.L_270:
        /*00c0*/ 	.byte	0x03, 0x19
        /*00c2*/ 	.short	0x0034


	//----- nvinfo : EIATTR_PARAM_CBANK
	.align		4
        /*00c4*/ 	.byte	0x04, 0x0a
        /*00c6*/ 	.short	(.L_272 - .L_271)
	.align		4
.L_271:
        /*00c8*/ 	.word	index@(.nv.constant0._ZN3cub18CUB_300001_SM_10006detail10merge_sort30DeviceMergeSortPartitionKernelIN6thrust24THRUST_300001_SM_1000_NS6detail15normal_iteratorINS5_10device_ptrI8ColoringEEEEjN4cuda3std3__44lessIS9_EES9_EEvbT_PT2_T0_SK_PSK_T1_SK_i)
        /*00cc*/ 	.short	0x0380
        /*00ce*/ 	.short	0x0034


	//----- nvinfo : EIATTR_SW_WAR
	.align		4
.L_272:
        /*00d0*/ 	.byte	0x04, 0x36
        /*00d2*/ 	.short	(.L_274 - .L_273)
.L_273:
        /*00d4*/ 	.word	0x00000008
.L_274:


//--------------------- .nv.info._ZN3cub18CUB_300001_SM_10006detail10merge_sort30DeviceMergeSortBlockSortKernelINS2_10policy_hubIN6thrust24THRUST_300001_SM_1000_NS6detail15normal_iteratorINS6_10device_ptrI8ColoringEEEEE9Policy600ESC_PNS0_8NullTypeESC_SG_jN4cuda3std3__44lessISA_EESA_SF_EEvbT0_T1_T2_T3_T4_PT6_PT7_T5_NS1_7vsmem_tE --------------------------
	.section	.nv.info._ZN3cub18CUB_300001_SM_10006detail10merge_sort30DeviceMergeSortBlockSortKernelINS2_10policy_hubIN6thrust24THRUST_300001_SM_1000_NS6detail15normal_iteratorINS6_10device_ptrI8ColoringEEEEE9Policy600ESC_PNS0_8NullTypeESC_SG_jN4cuda3std3__44lessISA_EESA_SF_EEvbT0_T1_T2_T3_T4_PT6_PT7_T5_NS1_7vsmem_tE,"",@"SHT_CUDA_INFO"
	.sectionflags	@""
	.align	4


	//----- nvinfo : EIATTR_CUDA_API_VERSION
	.align		4
        /*0000*/ 	.byte	0x04, 0x37
        /*0002*/ 	.short	(.L_276 - .L_275)
.L_275:
        /*0004*/ 	.word	0x00000082


	//----- nvinfo : EIATTR_KPARAM_INFO
	.align		4
.L_276:
        /*0008*/ 	.byte	0x04, 0x17
        /*000a*/ 	.short	(.L_278 - .L_277)
.L_277:
        /*000c*/ 	.word	0x00000000
        /*0010*/ 	.short	0x0009
        /*0012*/ 	.short	0x0048
        /*0014*/ 	.byte	0x00, 0xf0, 0x21, 0x00


	//----- nvinfo : EIATTR_KPARAM_INFO
	.align		4
.L_278:
        /*0018*/ 	.byte	0x04, 0x17
        /*001a*/ 	.short	(.L_280 - .L_279)
.L_279:
        /*001c*/ 	.word	0x00000000
        /*0020*/ 	.short	0x0008
        /*0022*/ 	.short	0x0040
        /*0024*/ 	.byte	0x00, 0xf0, 0x05, 0x00


	//----- nvinfo : EIATTR_KPARAM_INFO
	.align		4
.L_280:
        /*0028*/ 	.byte	0x04, 0x17
        /*002a*/ 	.short	(.L_282 - .L_281)
.L_281:
        /*002c*/ 	.word	0x00000000
        /*0030*/ 	.short	0x0007
        /*0032*/ 	.short	0x0038
        /*0034*/ 	.byte	0x00, 0xf5, 0x21, 0x00


	//----- nvinfo : EIATTR_KPARAM_INFO
	.align		4
.L_282:
        /*0038*/ 	.byte	0x04, 0x17
        /*003a*/ 	.short	(.L_284 - .L_283)
.L_283:
        /*003c*/ 	.word	0x00000000
        /*0040*/ 	.short	0x0006
        /*0042*/ 	.short	0x0030
        /*0044*/ 	.byte	0x00, 0xf5, 0x21, 0x00


	//----- nvinfo : EIATTR_KPARAM_INFO
	.align		4
.L_284:
        /*0048*/ 	.byte	0x04, 0x17
        /*004a*/ 	.short	(.L_286 - .L_285)
.L_285:
        /*004c*/ 	.word	0x00000000
        /*0050*/ 	.short	0x0005
        /*0052*/ 	.short	0x0028
        /*0054*/ 	.byte	0x00, 0xf0, 0x11, 0x00


	//----- nvinfo : EIATTR_KPARAM_INFO
	.align		4
.L_286:
        /*0058*/ 	.byte	0x04, 0x17
        /*005a*/ 	.short	(.L_288 - .L_287)
.L_287:
        /*005c*/ 	.word	0x00000000
        /*0060*/ 	.short	0x0004
        /*0062*/ 	.short	0x0020
        /*0064*/ 	.byte	0x00, 0xf5, 0x21, 0x00


	//----- nvinfo : EIATTR_KPARAM_INFO
	.align		4
.L_288:
        /*0068*/ 	.byte	0x04, 0x17
        /*006a*/ 	.short	(.L_290 - .L_289)
.L_289:
        /*006c*/ 	.word	0x00000000
        /*0070*/ 	.short	0x0003
        /*0072*/ 	.short	0x0018
        /*0074*/ 	.byte	0x00, 0xf0, 0x21, 0x00


	//----- nvinfo : EIATTR_KPARAM_INFO
	.align		4
.L_290:
        /*0078*/ 	.byte	0x04, 0x17
        /*007a*/ 	.short	(.L_292 - .L_291)
.L_291:
        /*007c*/ 	.word	0x00000000
        /*0080*/ 	.short	0x0002
        /*0082*/ 	.short	0x0010
        /*0084*/ 	.byte	0x00, 0xf5, 0x21, 0x00


	//----- nvinfo : EIATTR_KPARAM_INFO
	.align		4
.L_292:
        /*0088*/ 	.byte	0x04, 0x17
        /*008a*/ 	.short	(.L_294 - .L_293)
.L_293:
        /*008c*/ 	.word	0x00000000
        /*0090*/ 	.short	0x0001
        /*0092*/ 	.short	0x0008
        /*0094*/ 	.byte	0x00, 0xf0, 0x21, 0x00


	//----- nvinfo : EIATTR_KPARAM_INFO
	.align		4
.L_294:
        /*0098*/ 	.byte	0x04, 0x17
        /*009a*/ 	.short	(.L_296 - .L_295)
.L_295:
        /*009c*/ 	.word	0x00000000
        /*00a0*/ 	.short	0x0000
        /*00a2*/ 	.short	0x0000
        /*00a4*/ 	.byte	0x00, 0xf0, 0x05, 0x00


	//----- nvinfo : EIATTR_SPARSE_MMA_MASK
	.align		4
.L_296:
        /*00a8*/ 	.byte	0x03, 0x50
        /*00aa*/ 	.short	0x0000


	//----- nvinfo : EIATTR_MAXREG_COUNT
	.align		4
        /*00ac*/ 	.byte	0x03, 0x1b
        /*00ae*/ 	.short	0x00ff


	//----- nvinfo : EIATTR_NUM_BARRIERS
	.align		4
        /*00b0*/ 	.byte	0x02, 0x4c
        /*00b2*/ 	.byte	0x01
	.zero		1


	//----- nvinfo : EIATTR_ANNOTATIONS
	.align		4
        /*00b4*/ 	.byte	0x04, 0x55
        /*00b6*/ 	.short	(.L_298 - .L_297)


	//   ....[0]....
.L_297:
        /*00b8*/ 	.word	0x00000001
        /*00bc*/ 	.byte	0x60, 0x01, 0x00, 0x00, 0x01, 0x00, 0x00, 0x00, 0x80, 0x59, 0x00, 0x00


	//----- nvinfo : EIATTR_MERCURY_ISA_VERSION
	.align		4
.L_298:
        /*00c8*/ 	.byte	0x03, 0x5f
        /*00ca*/ 	.short	0x0101


	//----- nvinfo : EIATTR_COOP_GROUP_MASK_REGIDS
	.align		4
        /*00cc*/ 	.byte	0x04, 0x29
        /*00ce*/ 	.short	(.L_300 - .L_299)


	//   ....[0]....
.L_299:
        /*00d0*/ 	.word	0xffffffff


	//   ....[1]....
        /*00d4*/ 	.word	0xffffffff


	//   ....[2]....
        /*00d8*/ 	.word	0xffffffff


	//   ....[3]....
        /*00dc*/ 	.word	0xffffffff


	//   ....[4]....
        /*00e0*/ 	.word	0xffffffff


	//   ....[5]....
        /*00e4*/ 	.word	0xffffffff


	//----- nvinfo : EIATTR_COOP_GROUP_INSTR_OFFSETS
	.align		4
.L_300:
        /*00e8*/ 	.byte	0x04, 0x28
        /*00ea*/ 	.short	(.L_302 - .L_301)


	//   ....[0]....
.L_301:
        /*00ec*/ 	.word	0x000002a0


	//   ....[1]....
        /*00f0*/ 	.word	0x00005800


	//   ....[2]....
        /*00f4*/ 	.word	0x000059f0


	//   ....[3]....
        /*00f8*/ 	.word	0x00005e30


	//   ....[4]....
        /*00fc*/ 	.word	0x0000b3c0


	//   ....[5]....
        /*0100*/ 	.word	0x0000b630


	//----- nvinfo : EIATTR_VRC_CTA_INIT_COUNT
	.align		4
.L_302:
        /*0104*/ 	.byte	0x02, 0x4a
	.zero		1
	.zero		1


	//----- nvinfo : EIATTR_EXIT_INSTR_OFFSETS
	.align		4
        /*0108*/ 	.byte	0x04, 0x1c
        /*010a*/ 	.short	(.L_304 - .L_303)


	//   ....[0]....
.L_303:
        /*010c*/ 	.word	0x00005970


	//   ....[1]....
        /*0110*/ 	.word	0x00005b20


	//   ....[2]....
        /*0114*/ 	.word	0x0000b4f0


	//   ....[3]....
        /*0118*/ 	.word	0x0000b5a0


	//   ....[4]....
        /*011c*/ 	.word	0x0000b750


	//   ....[5]....
        /*0120*/ 	.word	0x0000b800


	//----- nvinfo : EIATTR_MAX_THREADS
	.align		4
.L_304:
        /*0124*/ 	.byte	0x04, 0x05
        /*0126*/ 	.short	(.L_306 - .L_305)
.L_305:
        /*0128*/ 	.word	0x00000100
        /*012c*/ 	.word	0x00000001
        /*0130*/ 	.word	0x00000001


	//----- nvinfo : EIATTR_CRS_STACK_SIZE
	.align		4
.L_306:
        /*0134*/ 	.byte	0x04, 0x1e
        /*0136*/ 	.short	(.L_308 - .L_307)
.L_307:
        /*0138*/ 	.word	0x00000000


	//----- nvinfo : EIATTR_CBANK_PARAM_SIZE
	.align		4
.L_308:
        /*013c*/ 	.byte	0x03, 0x19
        /*013e*/ 	.short	0x0050


	//----- nvinfo : EIATTR_PARAM_CBANK
	.align		4
        /*0140*/ 	.byte	0x04, 0x0a
        /*0142*/ 	.short	(.L_310 - .L_309)
	.align		4
.L_309:
        /*0144*/ 	.word	index@(.nv.constant0._ZN3cub18CUB_300001_SM_10006detail10merge_sort30DeviceMergeSortBlockSortKernelINS2_10policy_hubIN6thrust24THRUST_300001_SM_1000_NS6detail15normal_iteratorINS6_10device_ptrI8ColoringEEEEE9Policy600ESC_PNS0_8NullTypeESC_SG_jN4cuda3std3__44lessISA_EESA_SF_EEvbT0_T1_T2_T3_T4_PT6_PT7_T5_NS1_7vsmem_tE)
        /*0148*/ 	.short	0x0380
        /*014a*/ 	.short	0x0050


	//----- nvinfo : EIATTR_SW_WAR
	.align		4
.L_310:
        /*014c*/ 	.byte	0x04, 0x36
        /*014e*/ 	.short	(.L_312 - .L_311)
.L_311:
        /*0150*/ 	.word	0x00000008
.L_312:


//--------------------- .nv.info._ZN3cub18CUB_300001_SM_10006detail8for_each13static_kernelINS2_12policy_hub_t12policy_500_tEmN6thrust24THRUST_300001_SM_1000_NS8cuda_cub20__uninitialized_fill7functorINS7_10device_ptrI8ColoringEESC_EEEEvT0_T1_ --------------------------
	.section	.nv.info._ZN3cub18CUB_300001_SM_10006detail8for_each13static_kernelINS2_12policy_hub_t12policy_500_tEmN6thrust24THRUST_300001_SM_1000_NS8cuda_cub20__uninitialized_fill7functorINS7_10device_ptrI8ColoringEESC_EEEEvT0_T1_,"",@"SHT_CUDA_INFO"
	.sectionflags	@""
	.align	4


	//----- nvinfo : EIATTR_CUDA_API_VERSION
	.align		4
        /*0000*/ 	.byte	0x04, 0x37
        /*0002*/ 	.short	(.L_314 - .L_313)
.L_313:
        /*0004*/ 	.word	0x00000082


	//----- nvinfo : EIATTR_KPARAM_INFO
	.align		4
.L_314:
        /*0008*/ 	.byte	0x04, 0x17
        /*000a*/ 	.short	(.L_316 - .L_315)
.L_315:
        /*000c*/ 	.word	0x00000000
        /*0010*/ 	.short	0x0001
        /*0012*/ 	.short	0x0008
        /*0014*/ 	.byte	0x00, 0xf0, 0xc1, 0x00


	//----- nvinfo : EIATTR_KPARAM_INFO
	.align		4
.L_316:
        /*0018*/ 	.byte	0x04, 0x17
        /*001a*/ 	.short	(.L_318 - .L_317)
.L_317:
        /*001c*/ 	.word	0x00000000
        /*0020*/ 	.short	0x0000
        /*0022*/ 	.short	0x0000
        /*0024*/ 	.byte	0x00, 0xf0, 0x21, 0x00


	//----- nvinfo : EIATTR_SPARSE_MMA_MASK
	.align		4
.L_318:
        /*0028*/ 	.byte	0x03, 0x50
        /*002a*/ 	.short	0x0000


	//----- nvinfo : EIATTR_MAXREG_COUNT
	.align		4
        /*002c*/ 	.byte	0x03, 0x1b
        /*002e*/ 	.short	0x00ff


	//----- nvinfo : EIATTR_MERCURY_ISA_VERSION
	.align		4
        /*0030*/ 	.byte	0x03, 0x5f
        /*0032*/ 	.short	0x0101


	//----- nvinfo : EIATTR_VRC_CTA_INIT_COUNT
	.align		4
        /*0034*/ 	.byte	0x02, 0x4a
	.zero		1
	.zero		1


	//----- nvinfo : EIATTR_EXIT_INSTR_OFFSETS
	.align		4
        /*0038*/ 	.byte	0x04, 0x1c
        /*003a*/ 	.short	(.L_320 - .L_319)


	//   ....[0]....
.L_319:
        /*003c*/ 	.word	0x000002a0


	//   ....[1]....
        /*0040*/ 	.word	0x000004b0


	//   ....[2]....
        /*0044*/ 	.word	0x000005b0


	//----- nvinfo : EIATTR_MAX_THREADS
	.align		4
.L_320:
        /*0048*/ 	.byte	0x04, 0x05
        /*004a*/ 	.short	(.L_322 - .L_321)
.L_321:
        /*004c*/ 	.word	0x00000100
        /*0050*/ 	.word	0x00000001
        /*0054*/ 	.word	0x00000001


	//----- nvinfo : EIATTR_CRS_STACK_SIZE
	.align		4
.L_322:
        /*0058*/ 	.byte	0x04, 0x1e
        /*005a*/ 	.short	(.L_324 - .L_323)
.L_323:
        /*005c*/ 	.word	0x00000000


	//----- nvinfo : EIATTR_CBANK_PARAM_SIZE
	.align		4
.L_324:
        /*0060*/ 	.byte	0x03, 0x19
        /*0062*/ 	.short	0x0038


	//----- nvinfo : EIATTR_PARAM_CBANK
	.align		4
        /*0064*/ 	.byte	0x04, 0x0a
        /*0066*/ 	.short	(.L_326 - .L_325)
	.align		4
.L_325:
        /*0068*/ 	.word	index@(.nv.constant0._ZN3cub18CUB_300001_SM_10006detail8for_each13static_kernelINS2_12policy_hub_t12policy_500_tEmN6thrust24THRUST_300001_SM_1000_NS8cuda_cub20__uninitialized_fill7functorINS7_10device_ptrI8ColoringEESC_EEEEvT0_T1_)
        /*006c*/ 	.short	0x0380
        /*006e*/ 	.short	0x0038


	//----- nvinfo : EIATTR_SW_WAR
	.align		4
.L_326:
        /*0070*/ 	.byte	0x04, 0x36
        /*0072*/ 	.short	(.L_328 - .L_327)
.L_327:
        /*0074*/ 	.word	0x00000008
.L_328:


//--------------------- .nv.info._ZN3cub18CUB_300001_SM_10006detail11EmptyKernelIvEEvv --------------------------
	.section	.nv.info._ZN3cub18CUB_300001_SM_10006detail11EmptyKernelIvEEvv,"",@"SHT_CUDA_INFO"
	.sectionflags	@""
	.align	4


	//----- nvinfo : EIATTR_CUDA_API_VERSION
	.align		4
        /*0000*/ 	.byte	0x04, 0x37
        /*0002*/ 	.short	(.L_330 - .L_329)
.L_329:
        /*0004*/ 	.word	0x00000082


	//----- nvinfo : EIATTR_SPARSE_MMA_MASK
	.align		4
.L_330:
        /*0008*/ 	.byte	0x03, 0x50
        /*000a*/ 	.short	0x0000


	//----- nvinfo : EIATTR_MAXREG_COUNT
	.align		4
        /*000c*/ 	.byte	0x03, 0x1b
        /*000e*/ 	.short	0x00ff


	//----- nvinfo : EIATTR_MERCURY_ISA_VERSION
	.align		4
        /*0010*/ 	.byte	0x03, 0x5f
        /*0012*/ 	.short	0x0101


	//----- nvinfo : EIATTR_VRC_CTA_INIT_COUNT
	.align		4
        /*0014*/ 	.byte	0x02, 0x4a
	.zero		1
	.zero		1


	//----- nvinfo : EIATTR_EXIT_INSTR_OFFSETS
	.align		4
        /*0018*/ 	.byte	0x04, 0x1c
        /*001a*/ 	.short	(.L_332 - .L_331)


	//   ....[0]....
.L_331:
        /*001c*/ 	.word	0x00000010


	//----- nvinfo : EIATTR_SW_WAR
	.align		4
.L_332:
        /*0020*/ 	.byte	0x04, 0x36
        /*0022*/ 	.short	(.L_334 - .L_333)
.L_333:
        /*0024*/ 	.word	0x00000008
.L_334:


//--------------------- .nv.info._ZN6thrust24THRUST_300001_SM_1000_NS8cuda_cub4core6detail13_kernel_agentINS1_8__unique11UniqueAgentINS0_6detail15normal_iteratorINS0_10device_ptrI8ColoringEEEESC_N4cuda3std3__48equal_toISA_EEiPiEEJSC_SC_SH_SI_iN3cub18CUB_300001_SM_100013ScanTileStateIiLb1EEEmEEEvDpT0_ --------------------------
	.section	.nv.info._ZN6thrust24THRUST_300001_SM_1000_NS8cuda_cub4core6detail13_kernel_agentINS1_8__unique11UniqueAgentINS0_6detail15normal_iteratorINS0_10device_ptrI8ColoringEEEESC_N4cuda3std3__48equal_toISA_EEiPiEEJSC_SC_SH_SI_iN3cub18CUB_300001_SM_100013ScanTileStateIiLb1EEEmEEEvDpT0_,"",@"SHT_CUDA_INFO"
	.sectionflags	@""
	.align	4


	//----- nvinfo : EIATTR_CUDA_API_VERSION
	.align		4
        /*0000*/ 	.byte	0x04, 0x37
        /*0002*/ 	.short	(.L_336 - .L_335)
.L_335:
        /*0004*/ 	.word	0x00000082


	//----- nvinfo : EIATTR_KPARAM_INFO
	.align		4
.L_336:
        /*0008*/ 	.byte	0x04, 0x17
        /*000a*/ 	.short	(.L_338 - .L_337)
.L_337:
        /*000c*/ 	.word	0x00000000
        /*0010*/ 	.short	0x0006
        /*0012*/ 	.short	0x0030
        /*0014*/ 	.byte	0x00, 0xf0, 0x21, 0x00


	//----- nvinfo : EIATTR_KPARAM_INFO
	.align		4
.L_338:
        /*0018*/ 	.byte	0x04, 0x17
        /*001a*/ 	.short	(.L_340 - .L_339)
.L_339:
        /*001c*/ 	.word	0x00000000
        /*0020*/ 	.short	0x0005
        /*0022*/ 	.short	0x0028
        /*0024*/ 	.byte	0x00, 0xf0, 0x21, 0x00


	//----- nvinfo : EIATTR_KPARAM_INFO
	.align		4
.L_340:
        /*0028*/ 	.byte	0x04, 0x17
        /*002a*/ 	.short	(.L_342 - .L_341)
.L_341:
        /*002c*/ 	.word	0x00000000
        /*0030*/ 	.short	0x0004
        /*0032*/ 	.short	0x0020
        /*0034*/ 	.byte	0x00, 0xf0, 0x11, 0x00


	//----- nvinfo : EIATTR_KPARAM_INFO
	.align		4
.L_342:
        /*0038*/ 	.byte	0x04, 0x17
        /*003a*/ 	.short	(.L_344 - .L_343)
.L_343:
        /*003c*/ 	.word	0x00000000
        /*0040*/ 	.short	0x0003
        /*0042*/ 	.short	0x0018
        /*0044*/ 	.byte	0x00, 0xf5, 0x21, 0x00


	//----- nvinfo : EIATTR_KPARAM_INFO
	.align		4
.L_344:
        /*0048*/ 	.byte	0x04, 0x17
        /*004a*/ 	.short	(.L_346 - .L_345)
.L_345:
        /*004c*/ 	.word	0x00000000
        /*0050*/ 	.short	0x0002
        /*0052*/ 	.short	0x0010
        /*0054*/ 	.byte	0x00, 0xf0, 0x05, 0x00


	//----- nvinfo : EIATTR_KPARAM_INFO
	.align		4
.L_346:
        /*0058*/ 	.byte	0x04, 0x17
        /*005a*/ 	.short	(.L_348 - .L_347)
.L_347:
        /*005c*/ 	.word	0x00000000
        /*0060*/ 	.short	0x0001
        /*0062*/ 	.short	0x0008
        /*0064*/ 	.byte	0x00, 0xf0, 0x21, 0x00


	//----- nvinfo : EIATTR_KPARAM_INFO
	.align		4
.L_348:
        /*0068*/ 	.byte	0x04, 0x17
        /*006a*/ 	.short	(.L_350 - .L_349)
.L_349:
        /*006c*/ 	.word	0x00000000
        /*0070*/ 	.short	0x0000
        /*0072*/ 	.short	0x0000
        /*0074*/ 	.byte	0x00, 0xf0, 0x21, 0x00


	//----- nvinfo : EIATTR_SPARSE_MMA_MASK
	.align		4
.L_350:
        /*0078*/ 	.byte	0x03, 0x50
        /*007a*/ 	.short	0x0000


	//----- nvinfo : EIATTR_MAXREG_COUNT
	.align		4
        /*007c*/ 	.byte	0x03, 0x1b
        /*007e*/ 	.short	0x00ff


	//----- nvinfo : EIATTR_NUM_BARRIERS
	.align		4
        /*0080*/ 	.byte	0x02, 0x4c
        /*0082*/ 	.byte	0x01
	.zero		1


	//----- nvinfo : EIATTR_MERCURY_ISA_VERSION
	.align		4
        /*0084*/ 	.byte	0x03, 0x5f
        /*0086*/ 	.short	0x0101


	//----- nvinfo : EIATTR_UNUSED_LOAD_BYTE_OFFSET
	.align		4
        /*0088*/ 	.byte	0x04, 0x44
        /*008a*/ 	.short	(.L_352 - .L_351)


	//   ....[0]....
.L_351:
        /*008c*/ 	.word	0x00004b00
        /*0090*/ 	.word	0x0000fff0


	//----- nvinfo : EIATTR_COOP_GROUP_MASK_REGIDS
	.align		4
.L_352:
        /*0094*/ 	.byte	0x04, 0x29
        /*0096*/ 	.short	(.L_354 - .L_353)


	//   ....[0]....
.L_353:
        /*0098*/ 	.word	0xffffffff


	//   ....[1]....
        /*009c*/ 	.word	0xffffffff


	//   ....[2]....
        /*00a0*/ 	.word	0xffffffff


	//   ....[3]....
        /*00a4*/ 	.word	0xffffffff


	//   ....[4]....
        /*00a8*/ 	.word	0xffffffff


	//   ....[5]....
        /*00ac*/ 	.word	0xffffffff


	//   ....[6]....
        /*00b0*/ 	.word	0xffffffff


	//   ....[7]....
        /*00b4*/ 	.word	0xffffffff


	//   ....[8]....
        /*00b8*/ 	.word	0xffffffff


	//   ....[9]....
        /*00bc*/ 	.word	0xffffffff


	//   ....[10]....
        /*00c0*/ 	.word	0xffffffff


	//   ....[11]....
        /*00c4*/ 	.word	0xffffffff


	//   ....[12]....
        /*00c8*/ 	.word	0xffffffff


	//   ....[13]....
        /*00cc*/ 	.word	0xffffffff


	//   ....[14]....
        /*00d0*/ 	.word	0xffffffff


	//   ....[15]....
        /*00d4*/ 	.word	0xffffffff


	//   ....[16]....
        /*00d8*/ 	.word	0xffffffff


	//   ....[17]....
        /*00dc*/ 	.word	0xffffffff


	//   ....[18]....
        /*00e0*/ 	.word	0xffffffff


	//   ....[19]....
        /*00e4*/ 	.word	0xffffffff


	//   ....[20]....
        /*00e8*/ 	.word	0xffffffff


	//   ....[21]....
        /*00ec*/ 	.word	0xffffffff


	//   ....[22]....
        /*00f0*/ 	.word	0xffffffff


	//   ....[23]....
        /*00f4*/ 	.word	0xffffffff


	//   ....[24]....
        /*00f8*/ 	.word	0xffffffff


	//   ....[25]....
        /*00fc*/ 	.word	0xffffffff


	//   ....[26]....
        /*0100*/ 	.word	0xffffffff


	//   ....[27]....
        /*0104*/ 	.word	0xffffffff


	//   ....[28]....
        /*0108*/ 	.word	0xffffffff


	//   ....[29]....
        /*010c*/ 	.word	0xffffffff


	//   ....[30]....
        /*0110*/ 	.word	0xffffffff


	//   ....[31]....
        /*0114*/ 	.word	0xffffffff


	//   ....[32]....
        /*0118*/ 	.word	0xffffffff


	//   ....[33]....
        /*011c*/ 	.word	0xffffffff


	//   ....[34]....
        /*0120*/ 	.word	0xffffffff


	//   ....[35]....
        /*0124*/ 	.word	0xffffffff


	//   ....[36]....
        /*0128*/ 	.word	0xffffffff


	//   ....[37]....
        /*012c*/ 	.word	0xffffffff


	//   ....[38]....
        /*0130*/ 	.word	0xffffffff


	//   ....[39]....
        /*0134*/ 	.word	0xffffffff


	//   ....[40]....
        /*0138*/ 	.word	0xffffffff


	//   ....[41]....
        /*013c*/ 	.word	0xffffffff


	//   ....[42]....
        /*0140*/ 	.word	0xffffffff


	//   ....[43]....
        /*0144*/ 	.word	0xffffffff


	//   ....[44]....
        /*0148*/ 	.word	0xffffffff


	//   ....[45]....
        /*014c*/ 	.word	0xffffffff


	//   ....[46]....
        /*0150*/ 	.word	0xffffffff


	//   ....[47]....
        /*0154*/ 	.word	0xffffffff


	//   ....[48]....
        /*0158*/ 	.word	0xffffffff


	//   ....[49]....
        /*015c*/ 	.word	0xffffffff


	//   ....[50]....
        /*0160*/ 	.word	0xffffffff


	//   ....[51]....
        /*0164*/ 	.word	0xffffffff


	//   ....[52]....
        /*0168*/ 	.word	0xffffffff


	//   ....[53]....
        /*016c*/ 	.word	0xffffffff


	//   ....[54]....
        /*0170*/ 	.word	0xffffffff


	//   ....[55]....
        /*0174*/ 	.word	0xffffffff


	//   ....[56]....
        /*0178*/ 	.word	0xffffffff


	//   ....[57]....
        /*017c*/ 	.word	0xffffffff


	//   ....[58]....
        /*0180*/ 	.word	0xffffffff


	//   ....[59]....
        /*0184*/ 	.word	0xffffffff


	//   ....[60]....
        /*0188*/ 	.word	0x05000000


	//   ....[61]....
        /*018c*/ 	.word	0x05000000


	//   ....[62]....
        /*0190*/ 	.word	0x05000000


	//   ....[63]....
        /*0194*/ 	.word	0x05000000


	//   ....[64]....
        /*0198*/ 	.word	0x05000000


	//   ....[65]....
        /*019c*/ 	.word	0x05000000


	//   ....[66]....
        /*01a0*/ 	.word	0x05000000


	//   ....[67]....
        /*01a4*/ 	.word	0x05000000


	//   ....[68]....
        /*01a8*/ 	.word	0x05000000


	//   ....[69]....
        /*01ac*/ 	.word	0x05000000


	//   ....[70]....
        /*01b0*/ 	.word	0x05000000


	//   ....[71]....
        /*01b4*/ 	.word	0x05000000


	//   ....[72]....
        /*01b8*/ 	.word	0x05000000


	//   ....[73]....
        /*01bc*/ 	.word	0x05000000


	//   ....[74]....
        /*01c0*/ 	.word	0x05000000


	//   ....[75]....
        /*01c4*/ 	.word	0x05000000


	//   ....[76]....
        /*01c8*/ 	.word	0x05000000


	//   ....[77]....
        /*01cc*/ 	.word	0x05000000


	//   ....[78]....
        /*01d0*/ 	.word	0x05000000


	//   ....[79]....
        /*01d4*/ 	.word	0x05000000


	//   ....[80]....
        /*01d8*/ 	.word	0x05000000


	//   ....[81]....
        /*01dc*/ 	.word	0x05000000


	//   ....[82]....
        /*01e0*/ 	.word	0x05000000


	//   ....[83]....
        /*01e4*/ 	.word	0x05000000


	//   ....[84]....
        /*01e8*/ 	.word	0x05000000


	//   ....[85]....
        /*01ec*/ 	.word	0x05000000


	//   ....[86]....
        /*01f0*/ 	.word	0x05000000


	//   ....[87]....
        /*01f4*/ 	.word	0x05000000


	//   ....[88]....
        /*01f8*/ 	.word	0x05000000


	//   ....[89]....
        /*01fc*/ 	.word	0x05000000


	//   ....[90]....
        /*0200*/ 	.word	0x05000000


	//   ....[91]....
        /*0204*/ 	.word	0x05000000


	//   ....[92]....
        /*0208*/ 	.word	0x05000000


	//   ....[93]....
        /*020c*/ 	.word	0x05000000


	//   ....[94]....
        /*0210*/ 	.word	0x05000000


	//   ....[95]....
        /*0214*/ 	.word	0x05000000


	//----- nvinfo : EIATTR_COOP_GROUP_INSTR_OFFSETS
	.align		4
.L_354:
        /*0218*/ 	.byte	0x04, 0x28
        /*021a*/ 	.short	(.L_356 - .L_355)


	//   ....[0]....
.L_355:
        /*021c*/ 	.word	0x00000290


	//   ....[1]....
        /*0220*/ 	.word	0x00000590


	//   ....[2]....
        /*0224*/ 	.word	0x000005c0


	//   ....[3]....
        /*0228*/ 	.word	0x000005e0


	//   ....[4]....
        /*022c*/ 	.word	0x00000600


	//   ....[5]....
        /*0230*/ 	.word	0x00000630


	//   ....[6]....
        /*0234*/ 	.word	0x00001190


	//   ....[7]....
        /*0238*/ 	.word	0x000014f0


	//   ....[8]....
        /*023c*/ 	.word	0x00001520


	//   ....[9]....
        /*0240*/ 	.word	0x00001540


	//   ....[10]....
        /*0244*/ 	.word	0x00001560


	//   ....[11]....
        /*0248*/ 	.word	0x00001580


	//   ....[12]....
        /*024c*/ 	.word	0x000017d0


	//   ....[13]....
        /*0250*/ 	.word	0x00001890


	//   ....[14]....
        /*0254*/ 	.word	0x000018f0


	//   ....[15]....
        /*0258*/ 	.word	0x00001960


	//   ....[16]....
        /*025c*/ 	.word	0x000019b0


	//   ....[17]....
        /*0260*/ 	.word	0x00001a20


	//   ....[18]....
        /*0264*/ 	.word	0x00001aa0


	//   ....[19]....
        /*0268*/ 	.word	0x00001af0


	//   ....[20]....
        /*026c*/ 	.word	0x00001b00


	//   ....[21]....
        /*0270*/ 	.word	0x00001bd0


	//   ....[22]....
        /*0274*/ 	.word	0x00001cb0


	//   ....[23]....
        /*0278*/ 	.word	0x00001d00


	//   ....[24]....
        /*027c*/ 	.word	0x00001d60


	//   ....[25]....
        /*0280*/ 	.word	0x00001db0


	//   ....[26]....
        /*0284*/ 	.word	0x00001e00


	//   ....[27]....
        /*0288*/ 	.word	0x00001e50


	//   ....[28]....
        /*028c*/ 	.word	0x00001eb0


	//   ....[29]....
        /*0290*/ 	.word	0x00001ed0


	//   ....[30]....
        /*0294*/ 	.word	0x00002c00


	//   ....[31]....
        /*0298*/ 	.word	0x00002f20


	//   ....[32]....
        /*029c*/ 	.word	0x00002f50


	//   ....[33]....
        /*02a0*/ 	.word	0x00002f70


	//   ....[34]....
        /*02a4*/ 	.word	0x00002f90


	//   ....[35]....
        /*02a8*/ 	.word	0x00002fb0


	//   ....[36]....
        /*02ac*/ 	.word	0x00003be0


	//   ....[37]....
        /*02b0*/ 	.word	0x00003f70


	//   ....[38]....
        /*02b4*/ 	.word	0x00003f90


	//   ....[39]....
        /*02b8*/ 	.word	0x00003fb0


	//   ....[40]....
        /*02bc*/ 	.word	0x00003fd0


	//   ....[41]....
        /*02c0*/ 	.word	0x00003ff0


	//   ....[42]....
        /*02c4*/ 	.word	0x00004230


	//   ....[43]....
        /*02c8*/ 	.word	0x000042f0


	//   ....[44]....
        /*02cc*/ 	.word	0x00004350


	//   ....[45]....
        /*02d0*/ 	.word	0x000043e0


	//   ....[46]....
        /*02d4*/ 	.word	0x00004440


	//   ....[47]....
        /*02d8*/ 	.word	0x00004480


	//   ....[48]....
        /*02dc*/ 	.word	0x000044e0


	//   ....[49]....
        /*02e0*/ 	.word	0x00004530


	//   ....[50]....
        /*02e4*/ 	.word	0x00004540


	//   ....[51]....
        /*02e8*/ 	.word	0x00004630


	//   ....[52]....
        /*02ec*/ 	.word	0x00004710


	//   ....[53]....
        /*02f0*/ 	.word	0x00004760


	//   ....[54]....
        /*02f4*/ 	.word	0x000047c0


	//   ....[55]....
        /*02f8*/ 	.word	0x00004820


	//   ....[56]....
        /*02fc*/ 	.word	0x00004860


	//   ....[57]....
        /*0300*/ 	.word	0x000048a0


	//   ....[58]....
        /*0304*/ 	.word	0x00004900


	//   ....[59]....
        /*0308*/ 	.word	0x00004920


	//   ....[60]....
        /*030c*/ 	.word	0x00005430


	//   ....[61]....
        /*0310*/ 	.word	0x000054c0


	//   ....[62]....
        /*0314*/ 	.word	0x00005570


	//   ....[63]....
        /*0318*/ 	.word	0x00005640


	//   ....[64]....
        /*031c*/ 	.word	0x000056d0


	//   ....[65]....
        /*0320*/ 	.word	0x00005770


	//   ....[66]....
        /*0324*/ 	.word	0x00005800


	//   ....[67]....
        /*0328*/ 	.word	0x00005880


	//   ....[68]....
        /*032c*/ 	.word	0x00005920


	//   ....[69]....
        /*0330*/ 	.word	0x000059a0


	//   ....[70]....
        /*0334*/ 	.word	0x00005a30


	//   ....[71]....
        /*0338*/ 	.word	0x00005ac0


	//   ....[72]....
        /*033c*/ 	.word	0x00005b70


	//   ....[73]....
        /*0340*/ 	.word	0x00005c00


	//   ....[74]....
        /*0344*/ 	.word	0x00005c80


	//   ....[75]....
        /*0348*/ 	.word	0x00005d00


	//   ....[76]....
        /*034c*/ 	.word	0x00005d60


	//   ....[77]....
        /*0350*/ 	.word	0x00005e00


	//   ....[78]....
        /*0354*/ 	.word	0x00005e80


	//   ....[79]....
        /*0358*/ 	.word	0x00005f10


	//   ....[80]....
        /*035c*/ 	.word	0x00005fc0


	//   ....[81]....
        /*0360*/ 	.word	0x00006090


	//   ....[82]....
        /*0364*/ 	.word	0x00006120


	//   ....[83]....
        /*0368*/ 	.word	0x000061c0


	//   ....[84]....
        /*036c*/ 	.word	0x00006240


	//   ....[85]....
        /*0370*/ 	.word	0x000062b0


	//   ....[86]....
        /*0374*/ 	.word	0x000062e0


	//   ....[87]....
        /*0378*/ 	.word	0x000063b0


	//   ....[88]....
        /*037c*/ 	.word	0x00006440


	//   ....[89]....
        /*0380*/ 	.word	0x000064d0


	//   ....[90]....
        /*0384*/ 	.word	0x00006590


	//   ....[91]....
        /*0388*/ 	.word	0x00006630


	//   ....[92]....
        /*038c*/ 	.word	0x000066b0


	//   ....[93]....
        /*0390*/ 	.word	0x00006740


	//   ....[94]....
        /*0394*/ 	.word	0x000067b0


	//   ....[95]....
        /*0398*/ 	.word	0x00006840


	//----- nvinfo : EIATTR_VRC_CTA_INIT_COUNT
	.align		4
.L_356:
        /*039c*/ 	.byte	0x02, 0x4a
	.zero		1
	.zero		1


	//----- nvinfo : EIATTR_EXIT_INSTR_OFFSETS
	.align		4
        /*03a0*/ 	.byte	0x04, 0x1c
        /*03a2*/ 	.short	(.L_358 - .L_357)


	//   ....[0]....
.L_357:
        /*03a4*/ 	.word	0x00000f30


	//   ....[1]....
        /*03a8*/ 	.word	0x000028f0


	//   ....[2]....
        /*03ac*/ 	.word	0x000053b0


	//   ....[3]....
        /*03b0*/ 	.word	0x000053e0


	//----- nvinfo : EIATTR_MAX_THREADS
	.align		4
.L_358:
        /*03b4*/ 	.byte	0x04, 0x05
        /*03b6*/ 	.short	(.L_360 - .L_359)
.L_359:
        /*03b8*/ 	.word	0x00000040
        /*03bc*/ 	.word	0x00000001
        /*03c0*/ 	.word	0x00000001


	//----- nvinfo : EIATTR_CRS_STACK_SIZE
	.align		4
.L_360:
        /*03c4*/ 	.byte	0x04, 0x1e
        /*03c6*/ 	.short	(.L_362 - .L_361)
.L_361:
        /*03c8*/ 	.word	0x00000000


	//----- nvinfo : EIATTR_CBANK_PARAM_SIZE
	.align		4
.L_362:
        /*03cc*/ 	.byte	0x03, 0x19
        /*03ce*/ 	.short	0x0038


	//----- nvinfo : EIATTR_PARAM_CBANK
	.align		4
        /*03d0*/ 	.byte	0x04, 0x0a
        /*03d2*/ 	.short	(.L_364 - .L_363)
	.align		4
.L_363:
        /*03d4*/ 	.word	index@(.nv.constant0._ZN6thrust24THRUST_300001_SM_1000_NS8cuda_cub4core6detail13_kernel_agentINS1_8__unique11UniqueAgentINS0_6detail15normal_iteratorINS0_10device_ptrI8ColoringEEEESC_N4cuda3std3__48equal_toISA_EEiPiEEJSC_SC_SH_SI_iN3cub18CUB_300001_SM_100013ScanTileStateIiLb1EEEmEEEvDpT0_)
        /*03d8*/ 	.short	0x0380
        /*03da*/ 	.short	0x0038


	//----- nvinfo : EIATTR_SW_WAR
	.align		4
.L_364:
        /*03dc*/ 	.byte	0x04, 0x36
        /*03de*/ 	.short	(.L_366 - .L_365)
.L_365:
        /*03e0*/ 	.word	0x00000008
.L_366:


//--------------------- .nv.info._ZN6thrust24THRUST_300001_SM_1000_NS8cuda_cub4core6detail13_kernel_agentINS1_8__unique9InitAgentIN3cub18CUB_300001_SM_100013ScanTileStateIiLb1EEEPiiEEJSA_mSB_EEEvDpT0_ --------------------------
	.section	.nv.info._ZN6thrust24THRUST_300001_SM_1000_NS8cuda_cub4core6detail13_kernel_agentINS1_8__unique9InitAgentIN3cub18CUB_300001_SM_100013ScanTileStateIiLb1EEEPiiEEJSA_mSB_EEEvDpT0_,"",@"SHT_CUDA_INFO"
	.sectionflags	@""
	.align	4


	//----- nvinfo : EIATTR_CUDA_API_VERSION
	.align		4
        /*0000*/ 	.byte	0x04, 0x37
        /*0002*/ 	.short	(.L_368 - .L_367)
.L_367:
        /*0004*/ 	.word	0x00000082


	//----- nvinfo : EIATTR_KPARAM_INFO
	.align		4
.L_368:
        /*0008*/ 	.byte	0x04, 0x17
        /*000a*/ 	.short	(.L_370 - .L_369)
.L_369:
        /*000c*/ 	.word	0x00000000
        /*0010*/ 	.short	0x0002
        /*0012*/ 	.short	0x0010
        /*0014*/ 	.byte	0x00, 0xf5, 0x21, 0x00


	//----- nvinfo : EIATTR_KPARAM_INFO
	.align		4
.L_370:
        /*0018*/ 	.byte	0x04, 0x17
        /*001a*/ 	.short	(.L_372 - .L_371)
.L_371:
        /*001c*/ 	.word	0x00000000
        /*0020*/ 	.short	0x0001
        /*0022*/ 	.short	0x0008
        /*0024*/ 	.byte	0x00, 0xf0, 0x21, 0x00


	//----- nvinfo : EIATTR_KPARAM_INFO
	.align		4
.L_372:
        /*0028*/ 	.byte	0x04, 0x17
        /*002a*/ 	.short	(.L_374 - .L_373)
.L_373:
        /*002c*/ 	.word	0x00000000
        /*0030*/ 	.short	0x0000
        /*0032*/ 	.short	0x0000
        /*0034*/ 	.byte	0x00, 0xf0, 0x21, 0x00


	//----- nvinfo : EIATTR_SPARSE_MMA_MASK
	.align		4
.L_374:
        /*0038*/ 	.byte	0x03, 0x50
        /*003a*/ 	.short	0x0000


	//----- nvinfo : EIATTR_MAXREG_COUNT
	.align		4
        /*003c*/ 	.byte	0x03, 0x1b
        /*003e*/ 	.short	0x00ff


	//----- nvinfo : EIATTR_MERCURY_ISA_VERSION
	.align		4
        /*0040*/ 	.byte	0x03, 0x5f
        /*0042*/ 	.short	0x0101


	//----- nvinfo : EIATTR_VRC_CTA_INIT_COUNT
	.align		4
        /*0044*/ 	.byte	0x02, 0x4a
	.zero		1
	.zero		1


	//----- nvinfo : EIATTR_EXIT_INSTR_OFFSETS
	.align		4
        /*0048*/ 	.byte	0x04, 0x1c
        /*004a*/ 	.short	(.L_376 - .L_375)


	//   ....[0]....
.L_375:
        /*004c*/ 	.word	0x00000130


	//   ....[1]....
        /*0050*/ 	.word	0x00000160


	//----- nvinfo : EIATTR_MAX_THREADS
	.align		4
.L_376:
        /*0054*/ 	.byte	0x04, 0x05
        /*0056*/ 	.short	(.L_378 - .L_377)
.L_377:
        /*0058*/ 	.word	0x00000080
        /*005c*/ 	.word	0x00000001
        /*0060*/ 	.word	0x00000001


	//----- nvinfo : EIATTR_CBANK_PARAM_SIZE
	.align		4
.L_378:
        /*0064*/ 	.byte	0x03, 0x19
        /*0066*/ 	.short	0x0018


	//----- nvinfo : EIATTR_PARAM_CBANK
	.align		4
        /*0068*/ 	.byte	0x04, 0x0a
        /*006a*/ 	.short	(.L_380 - .L_379)
	.align		4
.L_379:
        /*006c*/ 	.word	index@(.nv.constant0._ZN6thrust24THRUST_300001_SM_1000_NS8cuda_cub4core6detail13_kernel_agentINS1_8__unique9InitAgentIN3cub18CUB_300001_SM_100013ScanTileStateIiLb1EEEPiiEEJSA_mSB_EEEvDpT0_)
        /*0070*/ 	.short	0x0380
        /*0072*/ 	.short	0x0018


	//----- nvinfo : EIATTR_SW_WAR
	.align		4
.L_380:
        /*0074*/ 	.byte	0x04, 0x36
        /*0076*/ 	.short	(.L_382 - .L_381)
.L_381:
        /*0078*/ 	.word	0x00000008
.L_382:


//--------------------- .nv.info._Z31find_canonical_colorings_kernelPKiS0_P8Coloringiii --------------------------
	.section	.nv.info._Z31find_canonical_colorings_kernelPKiS0_P8Coloringiii,"",@"SHT_CUDA_INFO"
	.sectionflags	@""
	.align	4


	//----- nvinfo : EIATTR_CUDA_API_VERSION
	.align		4
        /*0000*/ 	.byte	0x04, 0x37
        /*0002*/ 	.short	(.L_384 - .L_383)
.L_383:
        /*0004*/ 	.word	0x00000082


	//----- nvinfo : EIATTR_KPARAM_INFO
	.align		4
.L_384:
        /*0008*/ 	.byte	0x04, 0x17
        /*000a*/ 	.short	(.L_386 - .L_385)
.L_385:
        /*000c*/ 	.word	0x00000000
        /*0010*/ 	.short	0x0005
        /*0012*/ 	.short	0x0020
        /*0014*/ 	.byte	0x00, 0xf0, 0x11, 0x00


	//----- nvinfo : EIATTR_KPARAM_INFO
	.align		4
.L_386:
        /*0018*/ 	.byte	0x04, 0x17
        /*001a*/ 	.short	(.L_388 - .L_387)
.L_387:
        /*001c*/ 	.word	0x00000000
        /*0020*/ 	.short	0x0004
        /*0022*/ 	.short	0x001c
        /*0024*/ 	.byte	0x00, 0xf0, 0x11, 0x00


	//----- nvinfo : EIATTR_KPARAM_INFO
	.align		4
.L_388:
        /*0028*/ 	.byte	0x04, 0x17
        /*002a*/ 	.short	(.L_390 - .L_389)
.L_389:
        /*002c*/ 	.word	0x00000000
        /*0030*/ 	.short	0x0003
        /*0032*/ 	.short	0x0018
        /*0034*/ 	.byte	0x00, 0xf0, 0x11, 0x00


	//----- nvinfo : EIATTR_KPARAM_INFO
	.align		4
.L_390:
        /*0038*/ 	.byte	0x04, 0x17
        /*003a*/ 	.short	(.L_392 - .L_391)
.L_391:
        /*003c*/ 	.word	0x00000000
        /*0040*/ 	.short	0x0002
        /*0042*/ 	.short	0x0010
        /*0044*/ 	.byte	0x00, 0xf5, 0x21, 0x00


	//----- nvinfo : EIATTR_KPARAM_INFO
	.align		4
.L_392:
        /*0048*/ 	.byte	0x04, 0x17
        /*004a*/ 	.short	(.L_394 - .L_393)
.L_393:
        /*004c*/ 	.word	0x00000000
        /*0050*/ 	.short	0x0001
        /*0052*/ 	.short	0x0008
        /*0054*/ 	.byte	0x00, 0xf5, 0x21, 0x00


	//----- nvinfo : EIATTR_KPARAM_INFO
	.align		4
.L_394:
        /*0058*/ 	.byte	0x04, 0x17
        /*005a*/ 	.short	(.L_396 - .L_395)
.L_395:
        /*005c*/ 	.word	0x00000000
        /*0060*/ 	.short	0x0000
        /*0062*/ 	.short	0x0000
        /*0064*/ 	.byte	0x00, 0xf5, 0x21, 0x00


	//----- nvinfo : EIATTR_SPARSE_MMA_MASK
	.align		4
.L_396:
        /*0068*/ 	.byte	0x03, 0x50
        /*006a*/ 	.short	0x0000


	//----- nvinfo : EIATTR_MAXREG_COUNT
	.align		4
        /*006c*/ 	.byte	0x03, 0x1b
        /*006e*/ 	.short	0x00ff


	//----- nvinfo : EIATTR_MERCURY_ISA_VERSION
	.align		4
        /*0070*/ 	.byte	0x03, 0x5f
        /*0072*/ 	.short	0x0101


	//----- nvinfo : EIATTR_VRC_CTA_INIT_COUNT
	.align		4
        /*0074*/ 	.byte	0x02, 0x4a
	.zero		1
	.zero		1


	//----- nvinfo : EIATTR_EXIT_INSTR_OFFSETS
	.align		4
        /*0078*/ 	.byte	0x04, 0x1c
        /*007a*/ 	.short	(.L_398 - .L_397)


	//   ....[0]....
.L_397:
        /*007c*/ 	.word	0x00000080


	//   ....[1]....
        /*0080*/ 	.word	0x00001770


	//----- nvinfo : EIATTR_CRS_STACK_SIZE
	.align		4
.L_398:
        /*0084*/ 	.byte	0x04, 0x1e
        /*0086*/ 	.short	(.L_400 - .L_399)
.L_399:
        /*0088*/ 	.word	0x00000000


	//----- nvinfo : EIATTR_CBANK_PARAM_SIZE
	.align		4
.L_400:
        /*008c*/ 	.byte	0x03, 0x19
        /*008e*/ 	.short	0x0024


	//----- nvinfo : EIATTR_PARAM_CBANK
	.align		4
        /*0090*/ 	.byte	0x04, 0x0a
        /*0092*/ 	.short	(.L_402 - .L_401)
	.align		4
.L_401:
        /*0094*/ 	.word	index@(.nv.constant0._Z31find_canonical_colorings_kernelPKiS0_P8Coloringiii)
        /*0098*/ 	.short	0x0380
        /*009a*/ 	.short	0x0024


	//----- nvinfo : EIATTR_SW_WAR
	.align		4
.L_402:
        /*009c*/ 	.byte	0x04, 0x36
        /*009e*/ 	.short	(.L_404 - .L_403)
.L_403:
        /*00a0*/ 	.word	0x00000008
.L_404:


//--------------------- .nv.callgraph             --------------------------
	.section	.nv.callgraph,"",@"SHT_CUDA_CALLGRAPH"
	.align	4
	.sectionentsize	8
	.align		4
        /*0000*/ 	.word	0x00000000
	.align		4
        /*0004*/ 	.word	0xffffffff
	.align		4
        /*0008*/ 	.word	0x00000000
	.align		4
        /*000c*/ 	.word	0xfffffffe
	.align		4
        /*0010*/ 	.word	0x00000000
	.align		4
        /*0014*/ 	.word	0xfffffffd
	.align		4
        /*0018*/ 	.word	0x00000000
	.align		4
        /*001c*/ 	.word	0xfffffffc


//--------------------- .nv.constant4             --------------------------
	.section	.nv.constant4,"a",@progbits
	.align	8
	.align		8
.nv.constant4:
        /*0000*/ 	.dword	_ZN34_INTERNAL_eba5b9a9_4_k_cu_4443f96c4cuda3std3__45__cpo5beginE
	.align		8
        /*0008*/ 	.dword	_ZN34_INTERNAL_eba5b9a9_4_k_cu_4443f96c4cuda3std3__45__cpo3endE
	.align		8
        /*0010*/ 	.dword	_ZN34_INTERNAL_eba5b9a9_4_k_cu_4443f96c4cuda3std3__45__cpo6cbeginE
	.align		8
        /*0018*/ 	.dword	_ZN34_INTERNAL_eba5b9a9_4_k_cu_4443f96c4cuda3std3__45__cpo4cendE
	.align		8
        /*0020*/ 	.dword	_ZN34_INTERNAL_eba5b9a9_4_k_cu_4443f96c4cuda3std3__45__cpo6rbeginE
	.align		8
        /*0028*/ 	.dword	_ZN34_INTERNAL_eba5b9a9_4_k_cu_4443f96c4cuda3std3__45__cpo4rendE
	.align		8
        /*0030*/ 	.dword	_ZN34_INTERNAL_eba5b9a9_4_k_cu_4443f96c4cuda3std3__45__cpo7crbeginE
	.align		8
        /*0038*/ 	.dword	_ZN34_INTERNAL_eba5b9a9_4_k_cu_4443f96c4cuda3std3__45__cpo5crendE
	.align		8
        /*0040*/ 	.dword	_ZN34_INTERNAL_eba5b9a9_4_k_cu_4443f96c4cuda3std3__436_GLOBAL__N__eba5b9a9_4_k_cu_4443f96c6ignoreE
	.align		8
        /*0048*/ 	.dword	_ZN34_INTERNAL_eba5b9a9_4_k_cu_4443f96c4cuda3std3__419piecewise_constructE
	.align		8
        /*0050*/ 	.dword	_ZN34_INTERNAL_eba5b9a9_4_k_cu_4443f96c4cuda3std3__48in_placeE
	.align		8
        /*0058*/ 	.dword	_ZN34_INTERNAL_eba5b9a9_4_k_cu_4443f96c4cuda3std3__420unreachable_sentinelE
	.align		8
        /*0060*/ 	.dword	_ZN34_INTERNAL_eba5b9a9_4_k_cu_4443f96c4cuda3std3__47nulloptE
	.align		8
        /*0068*/ 	.dword	_ZN34_INTERNAL_eba5b9a9_4_k_cu_4443f96c4cuda3std3__48unexpectE
	.align		8
        /*0070*/ 	.dword	_ZN34_INTERNAL_eba5b9a9_4_k_cu_4443f96c4cuda3std6ranges3__45__cpo4swapE
	.align		8
        /*0078*/ 	.dword	_ZN34_INTERNAL_eba5b9a9_4_k_cu_4443f96c4cuda3std6ranges3__45__cpo9iter_moveE
	.align		8
        /*0080*/ 	.dword	_ZN34_INTERNAL_eba5b9a9_4_k_cu_4443f96c4cuda3std6ranges3__45__cpo5beginE
	.align		8
        /*0088*/ 	.dword	_ZN34_INTERNAL_eba5b9a9_4_k_cu_4443f96c4cuda3std6ranges3__45__cpo3endE
	.align		8
        /*0090*/ 	.dword	_ZN34_INTERNAL_eba5b9a9_4_k_cu_4443f96c4cuda3std6ranges3__45__cpo6cbeginE
	.align		8
        /*0098*/ 	.dword	_ZN34_INTERNAL_eba5b9a9_4_k_cu_4443f96c4cuda3std6ranges3__45__cpo4cendE
	.align		8
        /*00a0*/ 	.dword	_ZN34_INTERNAL_eba5b9a9_4_k_cu_4443f96c4cuda3std6ranges3__45__cpo7advanceE
	.align		8
        /*00a8*/ 	.dword	_ZN34_INTERNAL_eba5b9a9_4_k_cu_4443f96c4cuda3std6ranges3__45__cpo9iter_swapE
	.align		8
        /*00b0*/ 	.dword	_ZN34_INTERNAL_eba5b9a9_4_k_cu_4443f96c4cuda3std6ranges3__45__cpo4nextE
	.align		8
        /*00b8*/ 	.dword	_ZN34_INTERNAL_eba5b9a9_4_k_cu_4443f96c4cuda3std6ranges3__45__cpo4prevE
	.align		8
        /*00c0*/ 	.dword	_ZN34_INTERNAL_eba5b9a9_4_k_cu_4443f96c4cuda3std6ranges3__45__cpo4dataE
	.align		8
        /*00c8*/ 	.dword	_ZN34_INTERNAL_eba5b9a9_4_k_cu_4443f96c4cuda3std6ranges3__45__cpo5cdataE
	.align		8
        /*00d0*/ 	.dword	_ZN34_INTERNAL_eba5b9a9_4_k_cu_4443f96c4cuda3std6ranges3__45__cpo4sizeE
	.align		8
        /*00d8*/ 	.dword	_ZN34_INTERNAL_eba5b9a9_4_k_cu_4443f96c4cuda3std6ranges3__45__cpo5ssizeE
	.align		8
        /*00e0*/ 	.dword	_ZN34_INTERNAL_eba5b9a9_4_k_cu_4443f96c4cuda3std6ranges3__45__cpo8distanceE
	.align		8
        /*00e8*/ 	.dword	_ZN34_INTERNAL_eba5b9a9_4_k_cu_4443f96c6thrust24THRUST_300001_SM_1000_NS8cuda_cub3parE
	.align		8
        /*00f0*/ 	.dword	_ZN34_INTERNAL_eba5b9a9_4_k_cu_4443f96c6thrust24THRUST_300001_SM_1000_NS8cuda_cub10par_nosyncE
	.align		8
        /*00f8*/ 	.dword	_ZN34_INTERNAL_eba5b9a9_4_k_cu_4443f96c6thrust24THRUST_300001_SM_1000_NS6system6detail10sequential3seqE
	.align		8
        /*0100*/ 	.dword	_ZN34_INTERNAL_eba5b9a9_4_k_cu_4443f96c6thrust24THRUST_300001_SM_1000_NS6system3cpp3parE
	.align		8
        /*0108*/ 	.dword	_ZN34_INTERNAL_eba5b9a9_4_k_cu_4443f96c6thrust24THRUST_300001_SM_1000_NS12placeholders2_1E
	.align		8
        /*0110*/ 	.dword	_ZN34_INTERNAL_eba5b9a9_4_k_cu_4443f96c6thrust24THRUST_300001_SM_1000_NS12placeholders2_2E
	.align		8
        /*0118*/ 	.dword	_ZN34_INTERNAL_eba5b9a9_4_k_cu_4443f96c6thrust24THRUST_300001_SM_1000_NS12placeholders2_3E
	.align		8
        /*0120*/ 	.dword	_ZN34_INTERNAL_eba5b9a9_4_k_cu_4443f96c6thrust24THRUST_300001_SM_1000_NS12placeholders2_4E
	.align		8
        /*0128*/ 	.dword	_ZN34_INTERNAL_eba5b9a9_4_k_cu_4443f96c6thrust24THRUST_300001_SM_1000_NS12placeholders2_5E
	.align		8
        /*0130*/ 	.dword	_ZN34_INTERNAL_eba5b9a9_4_k_cu_4443f96c6thrust24THRUST_300001_SM_1000_NS12placeholders2_6E
	.align		8
        /*0138*/ 	.dword	_ZN34_INTERNAL_eba5b9a9_4_k_cu_4443f96c6thrust24THRUST_300001_SM_1000_NS12placeholders2_7E
	.align		8
        /*0140*/ 	.dword	_ZN34_INTERNAL_eba5b9a9_4_k_cu_4443f96c6thrust24THRUST_300001_SM_1000_NS12placeholders2_8E
	.align		8
        /*0148*/ 	.dword	_ZN34_INTERNAL_eba5b9a9_4_k_cu_4443f96c6thrust24THRUST_300001_SM_1000_NS12placeholders2_9E
	.align		8
        /*0150*/ 	.dword	_ZN34_INTERNAL_eba5b9a9_4_k_cu_4443f96c6thrust24THRUST_300001_SM_1000_NS12placeholders3_10E
	.align		8
        /*0158*/ 	.dword	_ZN34_INTERNAL_eba5b9a9_4_k_cu_4443f96c6thrust24THRUST_300001_SM_1000_NS3seqE
	.align		8
        /*0160*/ 	.dword	_ZN34_INTERNAL_eba5b9a9_4_k_cu_4443f96c6thrust24THRUST_300001_SM_1000_NS6deviceE


//--------------------- .text._ZN3cub18CUB_300001_SM_10006detail10merge_sort26DeviceMergeSortMergeKernelINS2_10policy_hubIN6thrust24THRUST_300001_SM_1000_NS6detail15normal_iteratorINS6_10device_ptrI8ColoringEEEEE9Policy600ESC_PNS0_8NullTypeESC_SG_mN4cuda3std3__44lessISA_EESA_SF_EEvbT2_T3_T4_PT6_PT7_T5_PSO_SO_NS1_7vsmem_tE --------------------------
	.section	.text._ZN3cub18CUB_300001_SM_10006detail10merge_sort26DeviceMergeSortMergeKernelINS2_10policy_hubIN6thrust24THRUST_300001_SM_1000_NS6detail15normal_iteratorINS6_10device_ptrI8ColoringEEEEE9Policy600ESC_PNS0_8NullTypeESC_SG_mN4cuda3std3__44lessISA_EESA_SF_EEvbT2_T3_T4_PT6_PT7_T5_PSO_SO_NS1_7vsmem_tE,"ax",@progbits
	.align	128
        .global         _ZN3cub18CUB_300001_SM_10006detail10merge_sort26DeviceMergeSortMergeKernelINS2_10policy_hubIN6thrust24THRUST_300001_SM_1000_NS6detail15normal_iteratorINS6_10device_ptrI8ColoringEEEEE9Policy600ESC_PNS0_8NullTypeESC_SG_mN4cuda3std3__44lessISA_EESA_SF_EEvbT2_T3_T4_PT6_PT7_T5_PSO_SO_NS1_7vsmem_tE
        .type           _ZN3cub18CUB_300001_SM_10006detail10merge_sort26DeviceMergeSortMergeKernelINS2_10policy_hubIN6thrust24THRUST_300001_SM_1000_NS6detail15normal_iteratorINS6_10device_ptrI8ColoringEEEEE9Policy600ESC_PNS0_8NullTypeESC_SG_mN4cuda3std3__44lessISA_EESA_SF_EEvbT2_T3_T4_PT6_PT7_T5_PSO_SO_NS1_7vsmem_tE,@function
        .size           _ZN3cub18CUB_300001_SM_10006detail10merge_sort26DeviceMergeSortMergeKernelINS2_10policy_hubIN6thrust24THRUST_300001_SM_1000_NS6detail15normal_iteratorINS6_10device_ptrI8ColoringEEEEE9Policy600ESC_PNS0_8NullTypeESC_SG_mN4cuda3std3__44lessISA_EESA_SF_EEvbT2_T3_T4_PT6_PT7_T5_PSO_SO_NS1_7vsmem_tE,(.L_x_548 - _ZN3cub18CUB_300001_SM_10006detail10merge_sort26DeviceMergeSortMergeKernelINS2_10policy_hubIN6thrust24THRUST_300001_SM_1000_NS6detail15normal_iteratorINS6_10device_ptrI8ColoringEEEEE9Policy600ESC_PNS0_8NullTypeESC_SG_mN4cuda3std3__44lessISA_EESA_SF_EEvbT2_T3_T4_PT6_PT7_T5_PSO_SO_NS1_7vsmem_tE)
        .other          _ZN3cub18CUB_300001_SM_10006detail10merge_sort26DeviceMergeSortMergeKernelINS2_10policy_hubIN6thrust24THRUST_300001_SM_1000_NS6detail15normal_iteratorINS6_10device_ptrI8ColoringEEEEE9Policy600ESC_PNS0_8NullTypeESC_SG_mN4cuda3std3__44lessISA_EESA_SF_EEvbT2_T3_T4_PT6_PT7_T5_PSO_SO_NS1_7vsmem_tE,@"STO_CUDA_ENTRY STV_DEFAULT"
_ZN3cub18CUB_300001_SM_10006detail10merge_sort26DeviceMergeSortMergeKernelINS2_10policy_hubIN6thrust24THRUST_300001_SM_1000_NS6detail15normal_iteratorINS6_10device_ptrI8ColoringEEEEE9Policy600ESC_PNS0_8NullTypeESC_SG_mN4cuda3std3__44lessISA_EESA_SF_EEvbT2_T3_T4_PT6_PT7_T5_PSO_SO_NS1_7vsmem_tE:
.text._ZN3cub18CUB_300001_SM_10006detail10merge_sort26DeviceMergeSortMergeKernelINS2_10policy_hubIN6thrust24THRUST_300001_SM_1000_NS6detail15normal_iteratorINS6_10device_ptrI8ColoringEEEEE9Policy600ESC_PNS0_8NullTypeESC_SG_mN4cuda3std3__44lessISA_EESA_SF_EEvbT2_T3_T4_PT6_PT7_T5_PSO_SO_NS1_7vsmem_tE:
[----:B------:R-:W0:Y:S01]  /*0000*/  LDC R1, c[0x0][0x37c] ;  /* 0x0000df00ff017b82 */ /* 0x000e220000000800 */
[----:B------:R-:W1:Y:S01]  /*0010*/  S2R R0, SR_CTAID.X ;  /* 0x0000000000007919 */ /* 0x000e620000002500 */
[----:B------:R-:W2:Y:S06]  /*0020*/  LDCU UR4, c[0x0][0x370] ;  /* 0x00006e00ff0477ac */ /* 0x000eac0008000800 */
[----:B------:R-:W3:Y:S01]  /*0030*/  LDC.64 R2, c[0x0][0x3c0] ;  /* 0x0000f000ff027b82 */ /* 0x000ee20000000a00 */
[----:B0-----:R-:W-:Y:S01]  /*0040*/  VIADD R1, R1, 0xffffffb0 ;  /* 0xffffffb001017836 */ /* 0x001fe20000000000 */
[----:B------:R-:W0:Y:S01]  /*0050*/  S2R R32, SR_TID.X ;  /* 0x0000000000207919 */ /* 0x000e220000002100 */
[----:B------:R-:W4:Y:S01]  /*0060*/  LDCU.64 UR6, c[0x0][0x358] ;  /* 0x00006b00ff0677ac */ /* 0x000f220008000a00 */
[----:B--2---:R-:W-:-:S06]  /*0070*/  UIADD3 UR4, UPT, UPT, UR4, -0x1, URZ ;  /* 0xffffffff04047890 */ /* 0x004fcc000fffe0ff */
[----:B-1----:R-:W-:-:S13]  /*0080*/  ISETP.GE.U32.AND P0, PT, R0, UR4, PT ;  /* 0x0000000400007c0c */ /* 0x002fda000bf06070 */
[----:B---34-:R-:W-:Y:S05]  /*0090*/  @P0 BRA `(.L_x_0) ;  /* 0x00000014009c0947 */ /* 0x018fea0003800000 */
[----:B------:R-:W1:Y:S01]  /*00a0*/  LDC.64 R10, c[0x0][0x3b8] ;  /* 0x0000ee00ff0a7b82 */ /* 0x000e620000000a00 */
[----:B------:R-:W-:-:S07]  /*00b0*/  IADD3 R21, P3, PT, RZ, -R2, RZ ;  /* 0x80000002ff157210 */ /* 0x000fce0007f7e0ff */
[----:B------:R-:W2:Y:S01]  /*00c0*/  LDC.64 R6, c[0x0][0x398] ;  /* 0x0000e600ff067b82 */ /* 0x000ea20000000a00 */
[----:B------:R-:W-:Y:S01]  /*00d0*/  IMAD.WIDE.U32 R14, R2, 0x80, RZ ;  /* 0x00000080020e7825 */ /* 0x000fe200078e00ff */
[----:B------:R-:W3:Y:S01]  /*00e0*/  LDCU.U8 UR4, c[0x0][0x380] ;  /* 0x00007000ff0477ac */ /* 0x000ee20008000000 */
[----:B-1----:R-:W-:-:S04]  /*00f0*/  LEA R10, P0, R0, R10, 0x3 ;  /* 0x0000000a000a7211 */ /* 0x002fc800078018ff */
[----:B------:R-:W-:-:S05]  /*0100*/  LEA.HI.X R11, R0, R11, RZ, 0x3, P0 ;  /* 0x0000000b000b7211 */ /* 0x000fca00000f1cff */
[----:B------:R-:W4:Y:S04]  /*0110*/  LDG.E.64 R8, desc[UR6][R10.64+0x8] ;  /* 0x000008060a087981 */ /* 0x000f28000c1e1b00 */
[----:B------:R1:W5:Y:S01]  /*0120*/  LDG.E.64 R4, desc[UR6][R10.64] ;  /* 0x000000060a047981 */ /* 0x000362000c1e1b00 */
[-C--:B------:R-:W-:Y:S01]  /*0130*/  LOP3.LUT R13, R21, R0.reuse, RZ, 0xc0, !PT ;  /* 0x00000000150d7212 */ /* 0x080fe200078ec0ff */
[----:B------:R-:W-:Y:S01]  /*0140*/  IMAD.SHL.U32 R19, R3, 0x80, RZ ;  /* 0x0000008003137824 */ /* 0x000fe200078e00ff */
[----:B------:R-:W-:Y:S01]  /*0150*/  LOP3.LUT R2, R21, R0, RZ, 0xfc, !PT ;  /* 0x0000000015027212 */ /* 0x000fe200078efcff */
[----:B---3--:R-:W-:Y:S01]  /*0160*/  UPRMT UR4, UR4, 0x8880, URZ ;  /* 0x0000888004047896 */ /* 0x008fe200080000ff */
[C---:B------:R-:W-:Y:S01]  /*0170*/  SHF.L.U64.HI R16, R13.reuse, 0x8, RZ ;  /* 0x000000080d107819 */ /* 0x040fe200000102ff */
[----:B------:R-:W-:Y:S01]  /*0180*/  IMAD.SHL.U32 R17, R13, 0x100, RZ ;  /* 0x000001000d117824 */ /* 0x000fe200078e00ff */
[----:B------:R-:W-:Y:S01]  /*0190*/  ISETP.NE.U32.AND P1, PT, R2, -0x1, PT ;  /* 0xffffffff0200780c */ /* 0x000fe20003f25070 */
[----:B------:R-:W-:Y:S01]  /*01a0*/  IMAD.IADD R15, R15, 0x1, R19 ;  /* 0x000000010f0f7824 */ /* 0x000fe200078e0213 */
[----:B------:R-:W-:Y:S01]  /*01b0*/  IADD3 R2, P2, PT, R0, -R13, RZ ;  /* 0x8000000d00027210 */ /* 0x000fe20007f5e0ff */
[----:B------:R-:W-:Y:S01]  /*01c0*/  UISETP.NE.AND UP0, UPT, UR4, URZ, UPT ;  /* 0x000000ff0400728c */ /* 0x000fe2000bf05270 */
[----:B------:R-:W-:Y:S01]  /*01d0*/  LOP3.LUT R14, R14, 0xffffff00, RZ, 0xc0, !PT ;  /* 0xffffff000e0e7812 */ /* 0x000fe200078ec0ff */
[----:B------:R-:W-:Y:S01]  /*01e0*/  ACQBULK ;  /* 0x000000000000782e */ /* 0x000fe20000000000 */
[----:B------:R-:W-:Y:S01]  /*01f0*/  IADD3.X R13, PT, PT, RZ, ~R3, RZ, P3, !PT ;  /* 0x80000003ff0d7210 */ /* 0x000fe20001ffe4ff */
[----:B-1----:R-:W-:-:S02]  /*0200*/  IMAD.X R11, RZ, RZ, -0x1, P2 ;  /* 0xffffffffff0b7424 */ /* 0x002fc400010e06ff */
[----:B------:R-:W-:Y:S01]  /*0210*/  IMAD.SHL.U32 R3, R2, 0x100, RZ ;  /* 0x0000010002037824 */ /* 0x000fe200078e00ff */
[----:B------:R-:W-:Y:S02]  /*0220*/  ISETP.NE.AND.EX P1, PT, R13, -0x1, PT, P1 ;  /* 0xffffffff0d00780c */ /* 0x000fe40003f25310 */
[-C--:B----4-:R-:W-:Y:S02]  /*0230*/  IADD3 R35, P0, PT, R8, -R17.reuse, RZ ;  /* 0x8000001108237210 */ /* 0x090fe40007f1e0ff */
[----:B-----5:R-:W-:-:S03]  /*0240*/  IADD3 R12, P3, PT, R4, -R17, RZ ;  /* 0x80000011040c7210 */ /* 0x020fc60007f7e0ff */
[--C-:B------:R-:W-:Y:S01]  /*0250*/  IMAD.X R8, R9, 0x1, ~R16.reuse, P0 ;  /* 0x0000000109087824 */ /* 0x100fe200000e0e10 */
[----:B--2---:R-:W-:Y:S02]  /*0260*/  IADD3 R9, P4, PT, -R17, R6, RZ ;  /* 0x0000000611097210 */ /* 0x004fe40007f9e1ff */
[C---:B------:R-:W-:Y:S01]  /*0270*/  ISETP.NE.U32.AND P0, PT, R2.reuse, -0x1, PT ;  /* 0xffffffff0200780c */ /* 0x040fe20003f05070 */
[--C-:B------:R-:W-:Y:S01]  /*0280*/  IMAD.X R19, R5, 0x1, ~R16.reuse, P3 ;  /* 0x0000000105137824 */ /* 0x100fe200018e0e10 */
[----:B------:R-:W-:Y:S01]  /*0290*/  ISETP.GT.U32.AND P2, PT, R9, R14, PT ;  /* 0x0000000e0900720c */ /* 0x000fe20003f44070 */
[----:B------:R-:W-:Y:S01]  /*02a0*/  IMAD.X R10, R7, 0x1, ~R16, P4 ;  /* 0x00000001070a7824 */ /* 0x000fe200020e0e10 */
[----:B------:R-:W-:Y:S01]  /*02b0*/  ISETP.NE.AND.EX P0, PT, R11, -0x1, PT, P0 ;  /* 0xffffffff0b00780c */ /* 0x000fe20003f05300 */
[----:B------:R-:W-:Y:S01]  /*02c0*/  IMAD.MOV.U32 R7, RZ, RZ, 0xff ;  /* 0x000000ffff077424 */ /* 0x000fe200078e00ff */
[----:B------:R-:W-:-:S04]  /*02d0*/  SHF.L.U64.HI R6, R2, 0x8, R11 ;  /* 0x0000000802067819 */ /* 0x000fc8000001020b */
[----:B------:R-:W-:Y:S02]  /*02e0*/  SEL R2, R7, 0x100, !P0 ;  /* 0x0000010007027807 */ /* 0x000fe40004000000 */
[----:B------:R-:W-:Y:S02]  /*02f0*/  ISETP.GT.U32.AND.EX P0, PT, R10, R15, PT, P2 ;  /* 0x0000000f0a00720c */ /* 0x000fe40003f04120 */
[----:B------:R-:W-:Y:S02]  /*0300*/  IADD3 R20, P2, PT, -R12, R3, RZ ;  /* 0x000000030c147210 */ /* 0x000fe40007f5e1ff */
[----:B------:R-:W-:Y:S02]  /*0310*/  IADD3 R3, P3, P4, -R35, R2, R3 ;  /* 0x0000000223037210 */ /* 0x000fe40007c7e103 */
[----:B------:R-:W-:Y:S01]  /*0320*/  SEL R7, R9, R14, P0 ;  /* 0x0000000e09077207 */ /* 0x000fe20000000000 */
[----:B------:R-:W-:Y:S01]  /*0330*/  IMAD.X R19, R6, 0x1, ~R19, P2 ;  /* 0x0000000106137824 */ /* 0x000fe200010e0e13 */
[----:B------:R-:W-:-:S02]  /*0340*/  IADD3.X R2, PT, PT, ~R8, RZ, R6, P3, P4 ;  /* 0x000000ff08027210 */ /* 0x000fc40001fe8506 */
[----:B------:R-:W-:Y:S02]  /*0350*/  SEL R8, R10, R15, P0 ;  /* 0x0000000f0a087207 */ /* 0x000fe40000000000 */
[----:B------:R-:W-:Y:S02]  /*0360*/  IADD3 R6, P0, PT, R7, -R14, RZ ;  /* 0x8000000e07067210 */ /* 0x000fe40007f1e0ff */
[----:B------:R-:W-:Y:S02]  /*0370*/  SEL R3, R14, R3, !P1 ;  /* 0x000000030e037207 */ /* 0x000fe40004800000 */
[----:B------:R-:W-:Y:S01]  /*0380*/  SEL R2, R15, R2, !P1 ;  /* 0x000000020f027207 */ /* 0x000fe20004800000 */
[----:B------:R-:W-:Y:S01]  /*0390*/  IMAD.X R8, R8, 0x1, ~R15, P0 ;  /* 0x0000000108087824 */ /* 0x000fe200000e0e0f */
[-C--:B------:R-:W-:Y:S02]  /*03a0*/  ISETP.LT.U32.AND P3, PT, R20, R6.reuse, PT ;  /* 0x000000061400720c */ /* 0x080fe40003f61070 */
[----:B------:R-:W-:-:S02]  /*03b0*/  ISETP.LT.U32.AND P0, PT, R3, R6, PT ;  /* 0x000000060300720c */ /* 0x000fc40003f01070 */
[----:B------:R-:W-:Y:S02]  /*03c0*/  ISETP.LT.U32.AND P2, PT, R14, R9, PT ;  /* 0x000000090e00720c */ /* 0x000fe40003f41070 */
[-C--:B------:R-:W-:Y:S02]  /*03d0*/  ISETP.LT.U32.AND.EX P3, PT, R19, R8.reuse, PT, P3 ;  /* 0x000000081300720c */ /* 0x080fe40003f61130 */
[----:B------:R-:W-:Y:S02]  /*03e0*/  ISETP.LT.U32.AND.EX P0, PT, R2, R8, PT, P0 ;  /* 0x000000080200720c */ /* 0x000fe40003f01100 */
[----:B------:R-:W-:Y:S02]  /*03f0*/  ISETP.LT.U32.AND.EX P2, PT, R15, R10, PT, P2 ;  /* 0x0000000a0f00720c */ /* 0x000fe40003f41120 */
[-C--:B------:R-:W-:Y:S02]  /*0400*/  SEL R20, R20, R6.reuse, P3 ;  /* 0x0000000614147207 */ /* 0x080fe40001800000 */
[----:B------:R-:W-:-:S02]  /*0410*/  SEL R3, R3, R6, P0 ;  /* 0x0000000603037207 */ /* 0x000fc40000000000 */
[----:B------:R-:W-:Y:S02]  /*0420*/  @!P1 SEL R35, R14, R9, P2 ;  /* 0x000000090e239207 */ /* 0x000fe40001000000 */
[----:B------:R-:W-:Y:S01]  /*0430*/  SEL R19, R19, R8, P3 ;  /* 0x0000000813137207 */ /* 0x000fe20001800000 */
[----:B------:R-:W-:Y:S01]  /*0440*/  IMAD.IADD R18, R3, 0x1, -R20 ;  /* 0x0000000103127824 */ /* 0x000fe200078e0a14 */
[----:B------:R-:W-:Y:S01]  /*0450*/  IADD3 R35, PT, PT, R35, -R12, RZ ;  /* 0x8000000c23237210 */ /* 0x000fe20007ffe0ff */
[----:B------:R-:W-:Y:S06]  /*0460*/  BRA.U !UP0, `(.L_x_1) ;  /* 0x0000000108907547 */ /* 0x000fec000b800000 */
[----:B------:R-:W1:Y:S01]  /*0470*/  LDC.64 R12, c[0x0][0x388] ;  /* 0x0000e200ff0c7b82 */ /* 0x000e620000000a00 */
[----:B0-----:R-:W-:-:S13]  /*0480*/  ISETP.GE.AND P0, PT, R32, R35, PT ;  /* 0x000000232000720c */ /* 0x001fda0003f06270 */
[----:B------:R-:W-:-:S05]  /*0490*/  @!P0 IADD3 R23, P1, PT, R4, R32, RZ ;  /* 0x0000002004178210 */ /* 0x000fca0007f3e0ff */
[----:B------:R-:W-:-:S04]  /*04a0*/  @!P0 IMAD.X R4, RZ, RZ, R5, P1 ;  /* 0x000000ffff048224 */ /* 0x000fc800008e0605 */
[----:B------:R-:W-:Y:S02]  /*04b0*/  @!P0 IMAD R3, R4, 0x28, RZ ;  /* 0x0000002804038824 */ /* 0x000fe400078e02ff */
[----:B-1----:R-:W-:-:S04]  /*04c0*/  @!P0 IMAD.WIDE.U32 R22, R23, 0x28, R12 ;  /* 0x0000002817168825 */ /* 0x002fc800078e000c */
[----:B------:R-:W-:-:S05]  /*04d0*/  @!P0 IMAD.IADD R23, R23, 0x1, R3 ;  /* 0x0000000117178824 */ /* 0x000fca00078e0203 */
[----:B------:R0:W5:Y:S04]  /*04e0*/  @!P0 LDG.E R2, desc[UR6][R22.64] ;  /* 0x0000000616028981 */ /* 0x000168000c1e1900 */
        /* <DEDUP_REMOVED lines=8> */
[----:B------:R0:W5:Y:S01]  /*0570*/  @!P0 LDG.E R11, desc[UR6][R22.64+0x24] ;  /* 0x00002406160b8981 */ /* 0x000162000c1e1900 */
[----:B------:R-:W-:Y:S01]  /*0580*/  IADD3 R17, P1, P2, R20, R17, R14 ;  /* 0x0000001114117210 */ /* 0x000fe20007a3e00e */
[----:B------:R-:W-:-:S03]  /*0590*/  @P0 IMAD.IADD R14, R32, 0x1, -R35 ;  /* 0x00000001200e0824 */ /* 0x000fc600078e0a23 */
[----:B------:R-:W-:Y:S02]  /*05a0*/  IADD3.X R19, PT, PT, R19, R16, R15, P1, P2 ;  /* 0x0000001013137210 */ /* 0x000fe40000fe440f */
[----:B------:R-:W-:-:S04]  /*05b0*/  @P0 IADD3 R15, P1, PT, R14, R17, RZ ;  /* 0x000000110e0f0210 */ /* 0x000fc80007f3e0ff */
[----:B------:R-:W-:Y:S01]  /*05c0*/  @P0 LEA.HI.X.SX32 R14, R14, R19, 0x1, P1 ;  /* 0x000000130e0e0211 */ /* 0x000fe200008f0eff */
[----:B------:R-:W-:-:S04]  /*05d0*/  @P0 IMAD.WIDE.U32 R12, R15, 0x28, R12 ;  /* 0x000000280f0c0825 */ /* 0x000fc800078e000c */
[----:B------:R-:W-:-:S04]  /*05e0*/  @P0 IMAD R15, R14, 0x28, RZ ;  /* 0x000000280e0f0824 */ /* 0x000fc800078e02ff */
[----:B------:R-:W-:-:S05]  /*05f0*/  @P0 IMAD.IADD R13, R13, 0x1, R15 ;  /* 0x000000010d0d0824 */ /* 0x000fca00078e020f */
[----:B------:R0:W5:Y:S04]  /*0600*/  @P0 LDG.E R2, desc[UR6][R12.64] ;  /* 0x000000060c020981 */ /* 0x000168000c1e1900 */
        /* <DEDUP_REMOVED lines=8> */
[----:B------:R0:W5:Y:S01]  /*0690*/  @P0 LDG.E R11, desc[UR6][R12.64+0x24] ;  /* 0x000024060c0b0981 */ /* 0x000162000c1e1900 */
[----:B------:R-:W-:Y:S05]  /*06a0*/  BRA `(.L_x_2) ;  /* 0x00000000008c7947 */ /* 0x000fea0003800000 */
.L_x_1:
[----:B------:R-:W1:Y:S01]  /*06b0*/  LDC.64 R12, c[0x0][0x3a0] ;  /* 0x0000e800ff0c7b82 */ /* 0x000e620000000a00 */
[----:B0-----:R-:W-:-:S13]  /*06c0*/  ISETP.GE.AND P2, PT, R32, R35, PT ;  /* 0x000000232000720c */ /* 0x001fda0003f46270 */
[----:B------:R-:W-:-:S05]  /*06d0*/  @!P2 IADD3 R23, P0, PT, R4, R32, RZ ;  /* 0x000000200417a210 */ /* 0x000fca0007f1e0ff */
[----:B------:R-:W-:-:S04]  /*06e0*/  @!P2 IMAD.X R4, RZ, RZ, R5, P0 ;  /* 0x000000ffff04a224 */ /* 0x000fc800000e0605 */
[----:B------:R-:W-:Y:S02]  /*06f0*/  @!P2 IMAD R3, R4, 0x28, RZ ;  /* 0x000000280403a824 */ /* 0x000fe400078e02ff */
[----:B-1----:R-:W-:-:S05]  /*0700*/  @!P2 IMAD.WIDE.U32 R22, R23, 0x28, R12 ;  /* 0x000000281716a825 */ /* 0x002fca00078e000c */
[----:B------:R-:W-:-:S05]  /*0710*/  @!P2 IADD3 R23, PT, PT, R3, R23, RZ ;  /* 0x000000170317a210 */ /* 0x000fca0007ffe0ff */
        /* <DEDUP_REMOVED lines=27> */
[----:B------:R1:W5:Y:S02]  /*08d0*/  @P2 LDG.E R11, desc[UR6][R12.64+0x24] ;  /* 0x000024060c0b2981 */ /* 0x000364000c1e1900 */
.L_x_2:
[----:B01----:R-:W0:Y:S01]  /*08e0*/  S2R R12, SR_CgaCtaId ;  /* 0x00000000000c7919 */ /* 0x003e220000008800 */
[----:B------:R-:W-:-:S04]  /*08f0*/  MOV R25, 0x400 ;  /* 0x0000040000197802 */ /* 0x000fc80000000f00 */
[----:B0-----:R-:W-:-:S05]  /*0900*/  LEA R25, R12, R25, 0x18 ;  /* 0x000000190c197211 */ /* 0x001fca00078ec0ff */
[----:B------:R-:W-:-:S05]  /*0910*/  IMAD R12, R32, 0x28, R25 ;  /* 0x00000028200c7824 */ /* 0x000fca00078e0219 */
[----:B-----5:R0:W-:Y:S04]  /*0920*/  STS.64 [R12], R2 ;  /* 0x000000020c007388 */ /* 0x0201e80000000a00 */
[----:B------:R0:W-:Y:S04]  /*0930*/  STS.64 [R12+0x8], R4 ;  /* 0x000008040c007388 */ /* 0x0001e80000000a00 */
[----:B------:R0:W-:Y:S04]  /*0940*/  STS.64 [R12+0x10], R6 ;  /* 0x000010060c007388 */ /* 0x0001e80000000a00 */
[----:B------:R0:W-:Y:S04]  /*0950*/  STS.64 [R12+0x18], R8 ;  /* 0x000018080c007388 */ /* 0x0001e80000000a00 */
[----:B------:R0:W-:Y:S01]  /*0960*/  STS.64 [R12+0x20], R10 ;  /* 0x0000200a0c007388 */ /* 0x0001e20000000a00 */
[----:B------:R-:W-:Y:S01]  /*0970*/  BAR.SYNC.DEFER_BLOCKING 0x0 ;  /* 0x0000000000007b1d */ /* 0x000fe20000010000 */
[----:B------:R-:W-:-:S07]  /*0980*/  IMAD.IADD R23, R35, 0x1, R18 ;  /* 0x0000000123177824 */ /* 0x000fce00078e0212 */
[----:B------:R-:W-:Y:S01]  /*0990*/  PREEXIT ;  /* 0x000000000000782d */ /* 0x000fe20000000000 */
[----:B------:R-:W-:Y:S01]  /*09a0*/  BSSY.RECONVERGENT B0, `(.L_x_3) ;  /* 0x0000036000007945 */ /* 0x000fe20003800200 */
[----:B------:R-:W-:-:S04]  /*09b0*/  VIMNMX R24, PT, PT, R23, R32, PT ;  /* 0x0000002017187248 */ /* 0x000fc80003fe0100 */
[C---:B------:R-:W-:Y:S01]  /*09c0*/  ISETP.GE.AND P0, PT, R24.reuse, R18, PT ;  /* 0x000000121800720c */ /* 0x040fe20003f06270 */
[----:B------:R-:W-:Y:S01]  /*09d0*/  IMAD.IADD R18, R24, 0x1, -R18 ;  /* 0x0000000118127824 */ /* 0x000fe200078e0a12 */
[----:B------:R-:W-:-:S04]  /*09e0*/  VIMNMX R27, PT, PT, R35, R24, PT ;  /* 0x00000018231b7248 */ /* 0x000fc80003fe0100 */
[----:B------:R-:W-:-:S04]  /*09f0*/  SEL R34, R18, RZ, P0 ;  /* 0x000000ff12227207 */ /* 0x000fc80000000000 */
[----:B------:R-:W-:-:S13]  /*0a00*/  ISETP.GE.AND P0, PT, R34, R27, PT ;  /* 0x0000001b2200720c */ /* 0x000fda0003f06270 */
[----:B0-----:R-:W-:Y:S05]  /*0a10*/  @P0 BRA `(.L_x_4) ;  /* 0x0000000000b80947 */ /* 0x001fea0003800000 */
[----:B------:R-:W-:-:S07]  /*0a20*/  IMAD.IADD R26, R35, 0x1, R24 ;  /* 0x00000001231a7824 */ /* 0x000fce00078e0218 */
.L_x_8:
[----:B------:R-:W-:Y:S01]  /*0a30*/  IMAD.IADD R2, R27, 0x1, -R34 ;  /* 0x000000011b027824 */ /* 0x000fe200078e0a22 */
[----:B------:R-:W-:Y:S04]  /*0a40*/  BSSY.RECONVERGENT B1, `(.L_x_5) ;  /* 0x0000028000017945 */ /* 0x000fe80003800200 */
[----:B------:R-:W-:-:S04]  /*0a50*/  LEA.HI R3, R2, R2, RZ, 0x1 ;  /* 0x0000000202037211 */ /* 0x000fc800078f08ff */
[----:B------:R-:W-:-:S04]  /*0a60*/  LEA.HI.SX32 R28, R3, R34, 0x1f ;  /* 0x00000022031c7211 */ /* 0x000fc800078ffaff */
[----:B------:R-:W-:Y:S01]  /*0a70*/  LOP3.LUT R3, RZ, R28, RZ, 0x33, !PT ;  /* 0x0000001cff037212 */ /* 0x000fe200078e33ff */
[----:B------:R-:W-:-:S03]  /*0a80*/  IMAD R22, R28, 0x28, R25 ;  /* 0x000000281c167824 */ /* 0x000fc600078e0219 */
[----:B------:R-:W-:Y:S02]  /*0a90*/  IADD3 R4, PT, PT, R26, R3, RZ ;  /* 0x000000031a047210 */ /* 0x000fe40007ffe0ff */
[----:B------:R-:W0:Y:S03]  /*0aa0*/  LDS.64 R6, [R22+0x10] ;  /* 0x0000100016067984 */ /* 0x000e260000000a00 */
[----:B------:R-:W-:Y:S01]  /*0ab0*/  IMAD R29, R4, 0x28, R25 ;  /* 0x00000028041d7824 */ /* 0x000fe200078e0219 */
[----:B------:R-:W1:Y:S04]  /*0ac0*/  LDS.64 R8, [R22+0x18] ;  /* 0x0000180016087984 */ /* 0x000e680000000a00 */
[----:B------:R-:W2:Y:S04]  /*0ad0*/  LDS.64 R4, [R22+0x8] ;  /* 0x0000080016047984 */ /* 0x000ea80000000a00 */
[----:B------:R-:W3:Y:S04]  /*0ae0*/  LDS.64 R10, [R22+0x20] ;  /* 0x00002000160a7984 */ /* 0x000ee80000000a00 */
[----:B------:R-:W4:Y:S04]  /*0af0*/  LDS.64 R12, [R29] ;  /* 0x000000001d0c7984 */ /* 0x000f280000000a00 */
[----:B------:R-:W5:Y:S04]  /*0b00*/  LDS.64 R14, [R29+0x8] ;  /* 0x000008001d0e7984 */ /* 0x000f680000000a00 */
[----:B------:R-:W5:Y:S04]  /*0b10*/  LDS.64 R16, [R29+0x10] ;  /* 0x000010001d107984 */ /* 0x000f680000000a00 */
[----:B------:R-:W5:Y:S04]  /*0b20*/  LDS.64 R18, [R29+0x18] ;  /* 0x000018001d127984 */ /* 0x000f680000000a00 */
[----:B------:R-:W5:Y:S04]  /*0b30*/  LDS.64 R20, [R29+0x20] ;  /* 0x000020001d147984 */ /* 0x000f680000000a00 */
[----:B------:R1:W5:Y:S04]  /*0b40*/  LDS.64 R2, [R22] ;  /* 0x0000000016027984 */ /* 0x0003680000000a00 */
[----:B0-----:R-:W-:Y:S04]  /*0b50*/  STL.64 [R1+0x10], R6 ;  /* 0x0000100601007387 */ /* 0x001fe80000100a00 */
[----:B-1----:R-:W-:Y:S01]  /*0b60*/  STL.64 [R1+0x18], R8 ;  /* 0x0000180801007387 */ /* 0x002fe20000100a00 */
[----:B------:R-:W-:-:S03]  /*0b70*/  IMAD.MOV.U32 R22, RZ, RZ, R27 ;  /* 0x000000ffff167224 */ /* 0x000fc600078e001b */
[----:B--2---:R-:W-:Y:S04]  /*0b80*/  STL.64 [R1+0x8], R4 ;  /* 0x0000080401007387 */ /* 0x004fe80000100a00 */
[----:B---3--:R-:W-:Y:S04]  /*0b90*/  STL.64 [R1+0x20], R10 ;  /* 0x0000200a01007387 */ /* 0x008fe80000100a00 */
[----:B----4-:R-:W-:Y:S04]  /*0ba0*/  STL.64 [R1+0x28], R12 ;  /* 0x0000280c01007387 */ /* 0x010fe80000100a00 */
[----:B-----5:R-:W-:Y:S04]  /*0bb0*/  STL.64 [R1+0x30], R14 ;  /* 0x0000300e01007387 */ /* 0x020fe80000100a00 */
[----:B------:R-:W-:Y:S04]  /*0bc0*/  STL.64 [R1+0x38], R16 ;  /* 0x0000381001007387 */ /* 0x000fe80000100a00 */
[----:B------:R-:W-:Y:S04]  /*0bd0*/  STL.64 [R1+0x40], R18 ;  /* 0x0000401201007387 */ /* 0x000fe80000100a00 */
[----:B------:R-:W-:Y:S04]  /*0be0*/  STL.64 [R1+0x48], R20 ;  /* 0x0000481401007387 */ /* 0x000fe80000100a00 */
[----:B------:R0:W-:Y:S02]  /*0bf0*/  STL.64 [R1], R2 ;  /* 0x0000000201007387 */ /* 0x0001e40000100a00 */
[----:B0-----:R-:W-:-:S07]  /*0c00*/  IMAD.MOV.U32 R2, RZ, RZ, RZ ;  /* 0x000000ffff027224 */ /* 0x001fce00078e00ff */
.L_x_7:
[----:B------:R-:W-:-:S05]  /*0c10*/  IMAD R3, R2, 0x4, R1 ;  /* 0x0000000402037824 */ /* 0x000fca00078e0201 */
[----:B------:R-:W2:Y:S04]  /*0c20*/  LDL R4, [R3+0x28] ;  /* 0x0000280003047983 */ /* 0x000ea80000100800 */
[----:B------:R-:W2:Y:S01]  /*0c30*/  LDL R5, [R3] ;  /* 0x0000000003057983 */ /* 0x000ea20000100800 */
[----:B------:R-:W-:Y:S01]  /*0c40*/  IMAD.MOV.U32 R27, RZ, RZ, R28 ;  /* 0x000000ffff1b7224 */ /* 0x000fe200078e001c */
[----:B--2---:R-:W-:-:S13]  /*0c50*/  ISETP.GE.AND P0, PT, R4, R5, PT ;  /* 0x000000050400720c */ /* 0x004fda0003f06270 */
[----:B------:R-:W-:Y:S05]  /*0c60*/  @!P0 BRA `(.L_x_6) ;  /* 0x0000000000148947 */ /* 0x000fea0003800000 */
[----:B------:R-:W-:Y:S01]  /*0c70*/  ISETP.LE.AND P2, PT, R4, R5, PT ;  /* 0x000000050400720c */ /* 0x000fe20003f43270 */
[----:B------:R-:W-:Y:S01]  /*0c80*/  IMAD.MOV.U32 R27, RZ, RZ, R22 ;  /* 0x000000ffff1b7224 */ /* 0x000fe200078e0016 */
[C---:B------:R-:W-:Y:S01]  /*0c90*/  ISETP.GE.U32.AND P1, PT, R2.reuse, 0x9, PT ;  /* 0x000000090200780c */ /* 0x040fe20003f26070 */
[----:B------:R-:W-:-:S12]  /*0ca0*/  VIADD R2, R2, 0x1 ;  /* 0x0000000102027836 */ /* 0x000fd80000000000 */
[----:B------:R-:W-:Y:S05]  /*0cb0*/  @!P1 BRA P2, `(.L_x_7) ;  /* 0xfffffffc00d49947 */ /* 0x000fea000103ffff */
.L_x_6:
[----:B------:R-:W-:Y:S05]  /*0cc0*/  BSYNC.RECONVERGENT B1 ;  /* 0x0000000000017941 */ /* 0x000fea0003800200 */
.L_x_5:
[----:B------:R-:W-:-:S04]  /*0cd0*/  @P0 IADD3 R34, PT, PT, R28, 0x1, RZ ;  /* 0x000000011c220810 */ /* 0x000fc80007ffe0ff */
[----:B------:R-:W-:-:S13]  /*0ce0*/  ISETP.GE.AND P0, PT, R34, R27, PT ;  /* 0x0000001b2200720c */ /* 0x000fda0003f06270 */
[----:B------:R-:W-:Y:S05]  /*0cf0*/  @!P0 BRA `(.L_x_8) ;  /* 0xfffffffc004c8947 */ /* 0x000fea000383ffff */
.L_x_4:
[----:B------:R-:W-:Y:S05]  /*0d00*/  BSYNC.RECONVERGENT B0 ;  /* 0x0000000000007941 */ /* 0x000fea0003800200 */
.L_x_3:
[----:B------:R-:W0:Y:S01]  /*0d10*/  S2R R3, SR_CgaCtaId ;  /* 0x0000000000037919 */ /* 0x000e220000008800 */
[----:B------:R-:W-:Y:S01]  /*0d20*/  MOV R2, 0x400 ;  /* 0x0000040000027802 */ /* 0x000fe20000000f00 */
[----:B------:R-:W-:Y:S01]  /*0d30*/  BSSY.RECONVERGENT B0, `(.L_x_9) ;  /* 0x000004f000007945 */ /* 0x000fe20003800200 */
[----:B------:R-:W-:-:S04]  /*0d40*/  IADD3 R24, PT, PT, R35, R24, -R34 ;  /* 0x0000001823187210 */ /* 0x000fc80007ffe822 */
[----:B------:R-:W-:Y:S02]  /*0d50*/  ISETP.GE.AND P0, PT, R24, R23, PT ;  /* 0x000000171800720c */ /* 0x000fe40003f06270 */
[----:B0-----:R-:W-:-:S05]  /*0d60*/  LEA R3, R3, R2, 0x18 ;  /* 0x0000000203037211 */ /* 0x001fca00078ec0ff */
[--C-:B------:R-:W-:Y:S02]  /*0d70*/  IMAD R22, R34, 0x28, R3.reuse ;  /* 0x0000002822167824 */ /* 0x100fe400078e0203 */
[----:B------:R-:W-:-:S03]  /*0d80*/  IMAD R25, R24, 0x28, R3 ;  /* 0x0000002818197824 */ /* 0x000fc600078e0203 */
[----:B------:R-:W0:Y:S04]  /*0d90*/  LDS.64 R2, [R22] ;  /* 0x0000000016027984 */ /* 0x000e280000000a00 */
[----:B------:R-:W1:Y:S04]  /*0da0*/  LDS.64 R4, [R22+0x8] ;  /* 0x0000080016047984 */ /* 0x000e680000000a00 */
[----:B------:R-:W2:Y:S04]  /*0db0*/  LDS.64 R6, [R22+0x10] ;  /* 0x0000100016067984 */ /* 0x000ea80000000a00 */
[----:B------:R-:W3:Y:S04]  /*0dc0*/  LDS.64 R8, [R22+0x18] ;  /* 0x0000180016087984 */ /* 0x000ee80000000a00 */
[----:B------:R4:W5:Y:S04]  /*0dd0*/  LDS.64 R10, [R22+0x20] ;  /* 0x00002000160a7984 */ /* 0x0009680000000a00 */
[----:B------:R-:W5:Y:S04]  /*0de0*/  LDS.64 R12, [R25] ;  /* 0x00000000190c7984 */ /* 0x000f680000000a00 */
[----:B------:R-:W5:Y:S04]  /*0df0*/  LDS.64 R14, [R25+0x8] ;  /* 0x00000800190e7984 */ /* 0x000f680000000a00 */
[----:B------:R-:W5:Y:S04]  /*0e00*/  LDS.64 R16, [R25+0x10] ;  /* 0x0000100019107984 */ /* 0x000f680000000a00 */
[----:B------:R-:W5:Y:S04]  /*0e10*/  LDS.64 R18, [R25+0x18] ;  /* 0x0000180019127984 */ /* 0x000f680000000a00 */
[----:B------:R1:W5:Y:S04]  /*0e20*/  LDS.64 R20, [R25+0x20] ;  /* 0x0000200019147984 */ /* 0x0003680000000a00 */
[----:B0-----:R0:W-:Y:S01]  /*0e30*/  STL.64 [R1], R2 ;  /* 0x0000000201007387 */ /* 0x0011e20000100a00 */
[----:B----4-:R-:W-:-:S02]  /*0e40*/  IMAD.MOV.U32 R22, RZ, RZ, R2 ;  /* 0x000000ffff167224 */ /* 0x010fc400078e0002 */
[----:B------:R-:W-:Y:S01]  /*0e50*/  IMAD.MOV.U32 R23, RZ, RZ, R3 ;  /* 0x000000ffff177224 */ /* 0x000fe200078e0003 */
[----:B-1----:R0:W-:Y:S01]  /*0e60*/  STL.64 [R1+0x8], R4 ;  /* 0x0000080401007387 */ /* 0x0021e20000100a00 */
[----:B------:R-:W-:Y:S02]  /*0e70*/  IMAD.MOV.U32 R24, RZ, RZ, R4 ;  /* 0x000000ffff187224 */ /* 0x000fe400078e0004 */
[----:B------:R-:W-:Y:S01]  /*0e80*/  IMAD.MOV.U32 R25, RZ, RZ, R5 ;  /* 0x000000ffff197224 */ /* 0x000fe200078e0005 */
[----:B--2---:R0:W-:Y:S01]  /*0e90*/  STL.64 [R1+0x10], R6 ;  /* 0x0000100601007387 */ /* 0x0041e20000100a00 */
[----:B------:R-:W-:Y:S02]  /*0ea0*/  IMAD.MOV.U32 R26, RZ, RZ, R6 ;  /* 0x000000ffff1a7224 */ /* 0x000fe400078e0006 */
[----:B------:R-:W-:Y:S01]  /*0eb0*/  IMAD.MOV.U32 R27, RZ, RZ, R7 ;  /* 0x000000ffff1b7224 */ /* 0x000fe200078e0007 */
[----:B---3--:R0:W-:Y:S01]  /*0ec0*/  STL.64 [R1+0x18], R8 ;  /* 0x0000180801007387 */ /* 0x0081e20000100a00 */
[----:B------:R-:W-:Y:S01]  /*0ed0*/  MOV R28, R8 ;  /* 0x00000008001c7202 */ /* 0x000fe20000000f00 */
[----:B------:R-:W-:-:S02]  /*0ee0*/  IMAD.MOV.U32 R29, RZ, RZ, R9 ;  /* 0x000000ffff1d7224 */ /* 0x000fc400078e0009 */
[----:B-----5:R0:W-:Y:S01]  /*0ef0*/  STL.64 [R1+0x20], R10 ;  /* 0x0000200a01007387 */ /* 0x0201e20000100a00 */
[----:B------:R-:W-:Y:S02]  /*0f00*/  IMAD.MOV.U32 R30, RZ, RZ, R10 ;  /* 0x000000ffff1e7224 */ /* 0x000fe400078e000a */
[----:B------:R-:W-:Y:S01]  /*0f10*/  IMAD.MOV.U32 R31, RZ, RZ, R11 ;  /* 0x000000ffff1f7224 */ /* 0x000fe200078e000b */
[----:B------:R0:W-:Y:S04]  /*0f20*/  STL.64 [R1+0x28], R12 ;  /* 0x0000280c01007387 */ /* 0x0001e80000100a00 */
[----:B------:R0:W-:Y:S04]  /*0f30*/  STL.64 [R1+0x30], R14 ;  /* 0x0000300e01007387 */ /* 0x0001e80000100a00 */
[----:B------:R0:W-:Y:S04]  /*0f40*/  STL.64 [R1+0x38], R16 ;  /* 0x0000381001007387 */ /* 0x0001e80000100a00 */
[----:B------:R0:W-:Y:S04]  /*0f50*/  STL.64 [R1+0x40], R18 ;  /* 0x0000401201007387 */ /* 0x0001e80000100a00 */
[----:B------:R0:W-:Y:S01]  /*0f60*/  STL.64 [R1+0x48], R20 ;  /* 0x0000481401007387 */ /* 0x0001e20000100a00 */
[----:B------:R-:W-:Y:S05]  /*0f70*/  @P0 BRA `(.L_x_10) ;  /* 0x0000000000a80947 */ /* 0x000fea0003800000 */
[----:B------:R-:W-:Y:S01]  /*0f80*/  ISETP.GE.AND P0, PT, R34, R35, PT ;  /* 0x000000232200720c */ /* 0x000fe20003f06270 */
[----:B------:R-:W-:Y:S01]  /*0f90*/  IMAD.MOV.U32 R22, RZ, RZ, R12 ;  /* 0x000000ffff167224 */ /* 0x000fe200078e000c */
[----:B------:R-:W-:Y:S01]  /*0fa0*/  MOV R25, R15 ;  /* 0x0000000f00197202 */ /* 0x000fe20000000f00 */
[----:B------:R-:W-:Y:S02]  /*0fb0*/  IMAD.MOV.U32 R23, RZ, RZ, R13 ;  /* 0x000000ffff177224 */ /* 0x000fe400078e000d */
[----:B------:R-:W-:Y:S02]  /*0fc0*/  IMAD.MOV.U32 R24, RZ, RZ, R14 ;  /* 0x000000ffff187224 */ /* 0x000fe400078e000e */
[----:B------:R-:W-:Y:S02]  /*0fd0*/  IMAD.MOV.U32 R26, RZ, RZ, R16 ;  /* 0x000000ffff1a7224 */ /* 0x000fe400078e0010 */
[----:B------:R-:W-:Y:S02]  /*0fe0*/  IMAD.MOV.U32 R27, RZ, RZ, R17 ;  /* 0x000000ffff1b7224 */ /* 0x000fe400078e0011 */
[----:B------:R-:W-:-:S02]  /*0ff0*/  IMAD.MOV.U32 R28, RZ, RZ, R18 ;  /* 0x000000ffff1c7224 */ /* 0x000fc400078e0012 */
[----:B------:R-:W-:Y:S02]  /*1000*/  IMAD.MOV.U32 R29, RZ, RZ, R19 ;  /* 0x000000ffff1d7224 */ /* 0x000fe400078e0013 */
[----:B------:R-:W-:Y:S02]  /*1010*/  IMAD.MOV.U32 R30, RZ, RZ, R20 ;  /* 0x000000ffff1e7224 */ /* 0x000fe400078e0014 */
[----:B------:R-:W-:Y:S01]  /*1020*/  IMAD.MOV.U32 R31, RZ, RZ, R21 ;  /* 0x000000ffff1f7224 */ /* 0x000fe200078e0015 */
[----:B------:R-:W-:Y:S06]  /*1030*/  @P0 BRA `(.L_x_10) ;  /* 0x0000000000780947 */ /* 0x000fec0003800000 */
[----:B------:R-:W-:-:S07]  /*1040*/  HFMA2 R36, -RZ, RZ, 0, 0 ;  /* 0x00000000ff247431 */ /* 0x000fce00000001ff */
.L_x_11:
[----:B------:R-:W-:-:S05]  /*1050*/  IMAD R31, R36, 0x4, R1 ;  /* 0x00000004241f7824 */ /* 0x000fca00078e0201 */
[----:B------:R-:W2:Y:S04]  /*1060*/  LDL R34, [R31+0x28] ;  /* 0x000028001f227983 */ /* 0x000ea80000100800 */
[----:B------:R1:W2:Y:S01]  /*1070*/  LDL R35, [R31] ;  /* 0x000000001f237983 */ /* 0x0002a20000100800 */
[----:B------:R-:W-:Y:S01]  /*1080*/  IMAD.MOV.U32 R22, RZ, RZ, R12 ;  /* 0x000000ffff167224 */ /* 0x000fe200078e000c */
[----:B------:R-:W-:Y:S01]  /*1090*/  MOV R27, R17 ;  /* 0x00000011001b7202 */ /* 0x000fe20000000f00 */
[----:B------:R-:W-:Y:S02]  /*10a0*/  IMAD.MOV.U32 R23, RZ, RZ, R13 ;  /* 0x000000ffff177224 */ /* 0x000fe400078e000d */
[----:B------:R-:W-:Y:S02]  /*10b0*/  IMAD.MOV.U32 R24, RZ, RZ, R14 ;  /* 0x000000ffff187224 */ /* 0x000fe400078e000e */
[----:B------:R-:W-:-:S02]  /*10c0*/  IMAD.MOV.U32 R25, RZ, RZ, R15 ;  /* 0x000000ffff197224 */ /* 0x000fc400078e000f */
[----:B------:R-:W-:Y:S02]  /*10d0*/  IMAD.MOV.U32 R26, RZ, RZ, R16 ;  /* 0x000000ffff1a7224 */ /* 0x000fe400078e0010 */
[----:B------:R-:W-:Y:S02]  /*10e0*/  IMAD.MOV.U32 R28, RZ, RZ, R18 ;  /* 0x000000ffff1c7224 */ /* 0x000fe400078e0012 */
[----:B------:R-:W-:Y:S02]  /*10f0*/  IMAD.MOV.U32 R29, RZ, RZ, R19 ;  /* 0x000000ffff1d7224 */ /* 0x000fe400078e0013 */
[----:B------:R-:W-:Y:S02]  /*1100*/  IMAD.MOV.U32 R30, RZ, RZ, R20 ;  /* 0x000000ffff1e7224 */ /* 0x000fe400078e0014 */
[----:B-1----:R-:W-:Y:S01]  /*1110*/  IMAD.MOV.U32 R31, RZ, RZ, R21 ;  /* 0x000000ffff1f7224 */ /* 0x002fe200078e0015 */
[----:B--2---:R-:W-:-:S13]  /*1120*/  ISETP.GE.AND P0, PT, R34, R35, PT ;  /* 0x000000232200720c */ /* 0x004fda0003f06270 */
[----:B------:R-:W-:Y:S05]  /*1130*/  @!P0 BRA `(.L_x_10) ;  /* 0x0000000000388947 */ /* 0x000fea0003800000 */
[----:B------:R-:W-:Y:S01]  /*1140*/  ISETP.LE.AND P1, PT, R34, R35, PT ;  /* 0x000000232200720c */ /* 0x000fe20003f23270 */
[----:B------:R-:W-:Y:S01]  /*1150*/  IMAD.MOV.U32 R22, RZ, RZ, R2 ;  /* 0x000000ffff167224 */ /* 0x000fe200078e0002 */
[C---:B------:R-:W-:Y:S01]  /*1160*/  ISETP.GE.U32.AND P0, PT, R36.reuse, 0x9, PT ;  /* 0x000000092400780c */ /* 0x040fe20003f06070 */
[----:B------:R-:W-:Y:S01]  /*1170*/  VIADD R36, R36, 0x1 ;  /* 0x0000000124247836 */ /* 0x000fe20000000000 */
[----:B------:R-:W-:Y:S01]  /*1180*/  MOV R23, R3 ;  /* 0x0000000300177202 */ /* 0x000fe20000000f00 */
[----:B------:R-:W-:Y:S01]  /*1190*/  IMAD.MOV.U32 R24, RZ, RZ, R4 ;  /* 0x000000ffff187224 */ /* 0x000fe200078e0004 */
[----:B------:R-:W-:Y:S01]  /*11a0*/  MOV R30, R10 ;  /* 0x0000000a001e7202 */ /* 0x000fe20000000f00 */
[----:B------:R-:W-:Y:S02]  /*11b0*/  IMAD.MOV.U32 R25, RZ, RZ, R5 ;  /* 0x000000ffff197224 */ /* 0x000fe400078e0005 */
[----:B------:R-:W-:Y:S02]  /*11c0*/  IMAD.MOV.U32 R26, RZ, RZ, R6 ;  /* 0x000000ffff1a7224 */ /* 0x000fe400078e0006 */
[----:B------:R-:W-:-:S02]  /*11d0*/  IMAD.MOV.U32 R27, RZ, RZ, R7 ;  /* 0x000000ffff1b7224 */ /* 0x000fc400078e0007 */
[----:B------:R-:W-:Y:S02]  /*11e0*/  IMAD.MOV.U32 R28, RZ, RZ, R8 ;  /* 0x000000ffff1c7224 */ /* 0x000fe400078e0008 */
[----:B------:R-:W-:Y:S02]  /*11f0*/  IMAD.MOV.U32 R29, RZ, RZ, R9 ;  /* 0x000000ffff1d7224 */ /* 0x000fe400078e0009 */
[----:B------:R-:W-:Y:S01]  /*1200*/  IMAD.MOV.U32 R31, RZ, RZ, R11 ;  /* 0x000000ffff1f7224 */ /* 0x000fe200078e000b */
[----:B------:R-:W-:Y:S06]  /*1210*/  @!P0 BRA P1, `(.L_x_11) ;  /* 0xfffffffc008c8947 */ /* 0x000fec000083ffff */
.L_x_10:
[----:B------:R-:W-:Y:S05]  /*1220*/  BSYNC.RECONVERGENT B0 ;  /* 0x0000000000007941 */ /* 0x000fea0003800200 */
.L_x_9:
[----:B------:R-:W1:Y:S02]  /*1230*/  LDCU.U8 UR4, c[0x0][0x380] ;  /* 0x00007000ff0477ac */ /* 0x000e640008000000 */
[----:B-1----:R-:W-:-:S04]  /*1240*/  UPRMT UR4, UR4, 0x8880, URZ ;  /* 0x0000888004047896 */ /* 0x002fc800080000ff */
[----:B------:R-:W-:Y:S01]  /*1250*/  UISETP.NE.AND UP0, UPT, UR4, URZ, UPT ;  /* 0x000000ff0400728c */ /* 0x000fe2000bf05270 */
[----:B------:R-:W-:Y:S08]  /*1260*/  BAR.SYNC.DEFER_BLOCKING 0x0 ;  /* 0x0000000000007b1d */ /* 0x000ff00000010000 */
[----:B------:R-:W-:Y:S05]  /*1270*/  BRA.U !UP0, `(.L_x_12) ;  /* 0x00000001088c7547 */ /* 0x000fea000b800000 */
[----:B0-----:R-:W0:Y:S01]  /*1280*/  S2R R5, SR_CgaCtaId ;  /* 0x0000000000057919 */ /* 0x001e220000008800 */
[----:B------:R-:W-:Y:S01]  /*1290*/  LOP3.LUT R2, R32, 0x3e0, RZ, 0xc0, !PT ;  /* 0x000003e020027812 */ /* 0x000fe200078ec0ff */
[----:B------:R-:W-:Y:S01]  /*12a0*/  IMAD.MOV.U32 R33, RZ, RZ, RZ ;  /* 0x000000ffff217224 */ /* 0x000fe200078e00ff */
[----:B------:R-:W-:Y:S01]  /*12b0*/  MOV R4, 0x400 ;  /* 0x0000040000047802 */ /* 0x000fe20000000f00 */
[----:B------:R-:W1:Y:S01]  /*12c0*/  S2R R3, SR_LANEID ;  /* 0x0000000000037919 */ /* 0x000e620000000000 */
[----:B------:R-:W-:Y:S02]  /*12d0*/  IMAD.WIDE.U32 R32, R0, 0x100, R32 ;  /* 0x0000010000207825 */ /* 0x000fe400078e0020 */
[----:B0-----:R-:W-:Y:S02]  /*12e0*/  LEA R5, R5, R4, 0x18 ;  /* 0x0000000405057211 */ /* 0x001fe400078ec0ff */
[----:B-1----:R-:W-:-:S04]  /*12f0*/  IMAD.IADD R2, R2, 0x1, R3 ;  /* 0x0000000102027824 */ /* 0x002fc800078e0203 */
[----:B------:R-:W-:Y:S02]  /*1300*/  IMAD R4, R2, 0x28, R5 ;  /* 0x0000002802047824 */ /* 0x000fe400078e0205 */
[----:B------:R-:W0:Y:S01]  /*1310*/  LDC.64 R2, c[0x0][0x3a0] ;  /* 0x0000e800ff027b82 */ /* 0x000e220000000a00 */
[----:B------:R-:W-:Y:S02]  /*1320*/  IMAD R5, R33, 0x28, RZ ;  /* 0x0000002821057824 */ /* 0x000fe400078e02ff */
[----:B------:R-:W-:Y:S04]  /*1330*/  STS.64 [R4], R22 ;  /* 0x0000001604007388 */ /* 0x000fe80000000a00 */
[----:B------:R-:W-:Y:S04]  /*1340*/  STS.64 [R4+0x8], R24 ;  /* 0x0000081804007388 */ /* 0x000fe80000000a00 */
[----:B------:R-:W-:Y:S04]  /*1350*/  STS.64 [R4+0x10], R26 ;  /* 0x0000101a04007388 */ /* 0x000fe80000000a00 */
[----:B------:R-:W-:Y:S04]  /*1360*/  STS.64 [R4+0x18], R28 ;  /* 0x0000181c04007388 */ /* 0x000fe80000000a00 */
[----:B------:R-:W-:Y:S01]  /*1370*/  STS.64 [R4+0x20], R30 ;  /* 0x0000201e04007388 */ /* 0x000fe20000000a00 */
[----:B------:R-:W-:-:S03]  /*1380*/  NOP ;  /* 0x0000000000007918 */ /* 0x000fc60000000000 */
[----:B------:R-:W1:Y:S01]  /*1390*/  LDS.64 R6, [R4] ;  /* 0x0000000004067984 */ /* 0x000e620000000a00 */
[----:B0-----:R-:W-:-:S03]  /*13a0*/  IMAD.WIDE.U32 R2, R32, 0x28, R2 ;  /* 0x0000002820027825 */ /* 0x001fc600078e0002 */
[----:B------:R-:W0:Y:S01]  /*13b0*/  LDS.64 R8, [R4+0x8] ;  /* 0x0000080004087984 */ /* 0x000e220000000a00 */
[----:B------:R-:W-:-:S03]  /*13c0*/  IMAD.IADD R3, R3, 0x1, R5 ;  /* 0x0000000103037824 */ /* 0x000fc600078e0205 */
[----:B------:R-:W2:Y:S04]  /*13d0*/  LDS.64 R10, [R4+0x10] ;  /* 0x00001000040a7984 */ /* 0x000ea80000000a00 */
[----:B------:R-:W3:Y:S04]  /*13e0*/  LDS.64 R12, [R4+0x18] ;  /* 0x00001800040c7984 */ /* 0x000ee80000000a00 */
[----:B------:R-:W4:Y:S04]  /*13f0*/  LDS.64 R14, [R4+0x20] ;  /* 0x00002000040e7984 */ /* 0x000f280000000a00 */
[----:B-1----:R-:W-:Y:S04]  /*1400*/  STG.E desc[UR6][R2.64], R6 ;  /* 0x0000000602007986 */ /* 0x002fe8000c101906 */
[----:B------:R-:W-:Y:S04]  /*1410*/  STG.E desc[UR6][R2.64+0x4], R7 ;  /* 0x0000040702007986 */ /* 0x000fe8000c101906 */
[----:B0-----:R-:W-:Y:S04]  /*1420*/  STG.E desc[UR6][R2.64+0x8], R8 ;  /* 0x0000080802007986 */ /* 0x001fe8000c101906 */
[----:B------:R-:W-:Y:S04]  /*1430*/  STG.E desc[UR6][R2.64+0xc], R9 ;  /* 0x00000c0902007986 */ /* 0x000fe8000c101906 */
[----:B--2---:R-:W-:Y:S04]  /*1440*/  STG.E desc[UR6][R2.64+0x10], R10 ;  /* 0x0000100a02007986 */ /* 0x004fe8000c101906 */
[----:B------:R-:W-:Y:S04]  /*1450*/  STG.E desc[UR6][R2.64+0x14], R11 ;  /* 0x0000140b02007986 */ /* 0x000fe8000c101906 */
[----:B---3--:R-:W-:Y:S04]  /*1460*/  STG.E desc[UR6][R2.64+0x18], R12 ;  /* 0x0000180c02007986 */ /* 0x008fe8000c101906 */
[----:B------:R-:W-:Y:S04]  /*1470*/  STG.E desc[UR6][R2.64+0x1c], R13 ;  /* 0x00001c0d02007986 */ /* 0x000fe8000c101906 */
[----:B----4-:R-:W-:Y:S04]  /*1480*/  STG.E desc[UR6][R2.64+0x20], R14 ;  /* 0x0000200e02007986 */ /* 0x010fe8000c101906 */
[----:B------:R-:W-:Y:S01]  /*1490*/  STG.E desc[UR6][R2.64+0x24], R15 ;  /* 0x0000240f02007986 */ /* 0x000fe2000c101906 */
[----:B------:R-:W-:Y:S05]  /*14a0*/  EXIT ;  /* 0x000000000000794d */ /* 0x000fea0003800000 */
.L_x_12:
[----:B0-----:R-:W0:Y:S01]  /*14b0*/  S2R R5, SR_CgaCtaId ;  /* 0x0000000000057919 */ /* 0x001e220000008800 */
[----:B------:R-:W-:Y:S02]  /*14c0*/  MOV R4, 0x400 ;  /* 0x0000040000047802 */ /* 0x000fe40000000f00 */
[C---:B------:R-:W-:Y:S01]  /*14d0*/  LOP3.LUT R2, R32.reuse, 0x3e0, RZ, 0xc0, !PT ;  /* 0x000003e020027812 */ /* 0x040fe200078ec0ff */
[----:B------:R-:W1:Y:S01]  /*14e0*/  S2R R3, SR_LANEID ;  /* 0x0000000000037919 */ /* 0x000e620000000000 */
[----:B------:R-:W-:Y:S02]  /*14f0*/  LOP3.LUT R33, R32, 0x1f, RZ, 0xc0, !PT ;  /* 0x0000001f20217812 */ /* 0x000fe400078ec0ff */
[----:B0-----:R-:W-:Y:S01]  /*1500*/  LEA R4, R5, R4, 0x18 ;  /* 0x0000000405047211 */ /* 0x001fe200078ec0ff */
[----:B-1----:R-:W-:-:S04]  /*1510*/  IMAD.IADD R3, R2, 0x1, R3 ;  /* 0x0000000102037824 */ /* 0x002fc800078e0203 */
[----:B------:R-:W-:Y:S02]  /*1520*/  IMAD R16, R3, 0x28, R4 ;  /* 0x0000002803107824 */ /* 0x000fe400078e0204 */
[----:B------:R-:W0:Y:S01]  /*1530*/  LDC.64 R4, c[0x0][0x388] ;  /* 0x0000e200ff047b82 */ /* 0x000e220000000a00 */
[----:B------:R-:W-:Y:S02]  /*1540*/  IMAD.MOV.U32 R3, RZ, RZ, RZ ;  /* 0x000000ffff037224 */ /* 0x000fe400078e00ff */
[----:B------:R-:W-:Y:S01]  /*1550*/  STS.64 [R16], R22 ;  /* 0x0000001610007388 */ /* 0x000fe20000000a00 */
[----:B------:R-:W-:-:S03]  /*1560*/  IMAD.WIDE.U32 R2, R0, 0x100, R2 ;  /* 0x0000010000027825 */ /* 0x000fc600078e0002 */
[----:B------:R-:W-:Y:S01]  /*1570*/  STS.64 [R16+0x8], R24 ;  /* 0x0000081810007388 */ /* 0x000fe20000000a00 */
[----:B------:R-:W-:-:S03]  /*1580*/  IADD3 R33, P0, PT, R33, R2, RZ ;  /* 0x0000000221217210 */ /* 0x000fc60007f1e0ff */
[----:B------:R-:W-:Y:S01]  /*1590*/  STS.64 [R16+0x10], R26 ;  /* 0x0000101a10007388 */ /* 0x000fe20000000a00 */
[----:B------:R-:W-:-:S03]  /*15a0*/  IADD3.X R0, PT, PT, RZ, R3, RZ, P0, !PT ;  /* 0x00000003ff007210 */ /* 0x000fc600007fe4ff */
[----:B------:R-:W-:Y:S04]  /*15b0*/  STS.64 [R16+0x18], R28 ;  /* 0x0000181c10007388 */ /* 0x000fe80000000a00 */
[----:B------:R-:W-:Y:S01]  /*15c0*/  STS.64 [R16+0x20], R30 ;  /* 0x0000201e10007388 */ /* 0x000fe20000000a00 */
[----:B------:R-:W-:-:S03]  /*15d0*/  NOP ;  /* 0x0000000000007918 */ /* 0x000fc60000000000 */
[----:B------:R-:W1:Y:S01]  /*15e0*/  LDS.64 R6, [R16] ;  /* 0x0000000010067984 */ /* 0x000e620000000a00 */
[----:B0-----:R-:W-:-:S03]  /*15f0*/  IMAD.WIDE.U32 R2, R33, 0x28, R4 ;  /* 0x0000002821027825 */ /* 0x001fc600078e0004 */
[----:B------:R-:W0:Y:S01]  /*1600*/  LDS.64 R8, [R16+0x8] ;  /* 0x0000080010087984 */ /* 0x000e220000000a00 */
[----:B------:R-:W-:-:S03]  /*1610*/  IMAD R5, R0, 0x28, RZ ;  /* 0x0000002800057824 */ /* 0x000fc600078e02ff */
[----:B------:R-:W2:Y:S01]  /*1620*/  LDS.64 R10, [R16+0x10] ;  /* 0x00001000100a7984 */ /* 0x000ea20000000a00 */
[----:B------:R-:W-:-:S03]  /*1630*/  IMAD.IADD R3, R3, 0x1, R5 ;  /* 0x0000000103037824 */ /* 0x000fc600078e0205 */
        /* <DEDUP_REMOVED lines=13> */
.L_x_0:
[----:B------:R-:W1:Y:S01]  /*1710*/  LDC.64 R12, c[0x0][0x3b8] ;  /* 0x0000ee00ff0c7b82 */ /* 0x000e620000000a00 */
[----:B------:R-:W-:Y:S01]  /*1720*/  IADD3 R15, P2, PT, RZ, -R2, RZ ;  /* 0x80000002ff0f7210 */ /* 0x000fe20007f5e0ff */
[----:B------:R-:W2:Y:S06]  /*1730*/  LDCU.U8 UR4, c[0x0][0x380] ;  /* 0x00007000ff0477ac */ /* 0x000eac0008000000 */
[----:B------:R-:W3:Y:S01]  /*1740*/  LDC.64 R10, c[0x0][0x398] ;  /* 0x0000e600ff0a7b82 */ /* 0x000ee20000000a00 */
[----:B-1----:R-:W-:-:S04]  /*1750*/  LEA R12, P0, R0, R12, 0x3 ;  /* 0x0000000c000c7211 */ /* 0x002fc800078018ff */
[----:B------:R-:W-:-:S05]  /*1760*/  LEA.HI.X R13, R0, R13, RZ, 0x3, P0 ;  /* 0x0000000d000d7211 */ /* 0x000fca00000f1cff */
[----:B------:R-:W4:Y:S04]  /*1770*/  LDG.E.64 R8, desc[UR6][R12.64+0x8] ;  /* 0x000008060c087981 */ /* 0x000f28000c1e1b00 */
[----:B------:R-:W5:Y:S01]  /*1780*/  LDG.E.64 R4, desc[UR6][R12.64] ;  /* 0x000000060c047981 */ /* 0x000f62000c1e1b00 */
[CC--:B------:R-:W-:Y:S01]  /*1790*/  LOP3.LUT R17, R15.reuse, R0.reuse, RZ, 0xc0, !PT ;  /* 0x000000000f117212 */ /* 0x0c0fe200078ec0ff */
[----:B--2---:R-:W-:Y:S01]  /*17a0*/  UPRMT UR4, UR4, 0x8880, URZ ;  /* 0x0000888004047896 */ /* 0x004fe200080000ff */
[----:B------:R-:W-:Y:S01]  /*17b0*/  LOP3.LUT R15, R15, R0, RZ, 0xfc, !PT ;  /* 0x000000000f0f7212 */ /* 0x000fe200078efcff */
[----:B------:R-:W-:Y:S01]  /*17c0*/  BSSY.RECONVERGENT B0, `(.L_x_13) ;  /* 0x000007f000007945 */ /* 0x000fe20003800200 */
[C---:B------:R-:W-:Y:S01]  /*17d0*/  SHF.L.U64.HI R6, R17.reuse, 0x8, RZ ;  /* 0x0000000811067819 */ /* 0x040fe200000102ff */
[----:B------:R-:W-:Y:S01]  /*17e0*/  IMAD.SHL.U32 R7, R17, 0x100, RZ ;  /* 0x0000010011077824 */ /* 0x000fe200078e00ff */
[----:B------:R-:W-:Y:S01]  /*17f0*/  IADD3 R17, P3, PT, R0, -R17, RZ ;  /* 0x8000001100117210 */ /* 0x000fe20007f7e0ff */
[----:B------:R-:W-:Y:S01]  /*1800*/  UISETP.NE.AND UP0, UPT, UR4, URZ, UPT ;  /* 0x000000ff0400728c */ /* 0x000fe2000bf05270 */
[----:B------:R-:W-:Y:S01]  /*1810*/  ISETP.NE.U32.AND P1, PT, R15, -0x1, PT ;  /* 0xffffffff0f00780c */ /* 0x000fe20003f25070 */
[----:B------:R-:W-:Y:S01]  /*1820*/  ACQBULK ;  /* 0x000000000000782e */ /* 0x000fe20000000000 */
[----:B----4-:R-:W-:Y:S01]  /*1830*/  IADD3 R35, P0, PT, R8, -R7, RZ ;  /* 0x8000000708237210 */ /* 0x010fe20007f1e0ff */
[----:B------:R-:W-:-:S04]  /*1840*/  IMAD.SHL.U32 R8, R2, 0x80, RZ ;  /* 0x0000008002087824 */ /* 0x000fc800078e00ff */
[----:B------:R-:W-:Y:S01]  /*1850*/  IMAD.X R14, R9, 0x1, ~R6, P0 ;  /* 0x00000001090e7824 */ /* 0x000fe200000e0e06 */
[--C-:B------:R-:W-:Y:S01]  /*1860*/  SHF.L.U64.HI R9, R2, 0x7, R3.reuse ;  /* 0x0000000702097819 */ /* 0x100fe20000010203 */
[----:B------:R-:W-:Y:S01]  /*1870*/  IMAD.X R2, RZ, RZ, ~R3, P2 ;  /* 0x000000ffff027224 */ /* 0x000fe200010e0e03 */
[----:B---3--:R-:W-:Y:S01]  /*1880*/  IADD3 R19, P2, PT, -R7, R10, RZ ;  /* 0x0000000a07137210 */ /* 0x008fe20007f5e1ff */
[----:B------:R-:W-:Y:S01]  /*1890*/  IMAD.X R10, RZ, RZ, -0x1, P3 ;  /* 0xffffffffff0a7424 */ /* 0x000fe200018e06ff */
[C---:B------:R-:W-:Y:S01]  /*18a0*/  ISETP.NE.U32.AND P0, PT, R17.reuse, -0x1, PT ;  /* 0xffffffff1100780c */ /* 0x040fe20003f05070 */
[----:B------:R-:W-:Y:S01]  /*18b0*/  IMAD.SHL.U32 R3, R17, 0x100, RZ ;  /* 0x0000010011037824 */ /* 0x000fe200078e00ff */
[----:B------:R-:W-:Y:S01]  /*18c0*/  IADD3.X R18, PT, PT, ~R6, R11, RZ, P2, !PT ;  /* 0x0000000b06127210 */ /* 0x000fe200017fe5ff */
[----:B------:R-:W-:Y:S01]  /*18d0*/  IMAD.MOV.U32 R11, RZ, RZ, 0xff ;  /* 0x000000ffff0b7424 */ /* 0x000fe200078e00ff */
[----:B------:R-:W-:Y:S02]  /*18e0*/  LOP3.LUT R8, R8, 0xffffff00, RZ, 0xc0, !PT ;  /* 0xffffff0008087812 */ /* 0x000fe400078ec0ff */
[----:B------:R-:W-:-:S02]  /*18f0*/  ISETP.NE.AND.EX P2, PT, R10, -0x1, PT, P0 ;  /* 0xffffffff0a00780c */ /* 0x000fc40003f45300 */
[----:B------:R-:W-:Y:S02]  /*1900*/  ISETP.GT.U32.AND P0, PT, R19, R8, PT ;  /* 0x000000081300720c */ /* 0x000fe40003f04070 */
[----:B-----5:R-:W-:Y:S02]  /*1910*/  IADD3 R16, P3, PT, R4, -R7, RZ ;  /* 0x8000000704107210 */ /* 0x020fe40007f7e0ff */
[----:B------:R-:W-:Y:S02]  /*1920*/  SHF.L.U64.HI R15, R17, 0x8, R10 ;  /* 0x00000008110f7819 */ /* 0x000fe4000001020a */
[----:B------:R-:W-:Y:S01]  /*1930*/  SEL R10, R11, 0x100, !P2 ;  /* 0x000001000b0a7807 */ /* 0x000fe20005000000 */
[----:B------:R-:W-:Y:S01]  /*1940*/  IMAD.X R20, R5, 0x1, ~R6, P3 ;  /* 0x0000000105147824 */ /* 0x000fe200018e0e06 */
[----:B------:R-:W-:Y:S02]  /*1950*/  ISETP.GT.U32.AND.EX P0, PT, R18, R9, PT, P0 ;  /* 0x000000091200720c */ /* 0x000fe40003f04100 */
[----:B------:R-:W-:-:S02]  /*1960*/  IADD3 R11, P2, PT, -R16, R3, RZ ;  /* 0x00000003100b7210 */ /* 0x000fc40007f5e1ff */
[----:B------:R-:W-:Y:S02]  /*1970*/  IADD3 R3, P3, P4, -R35, R10, R3 ;  /* 0x0000000a23037210 */ /* 0x000fe40007c7e103 */
[-C--:B------:R-:W-:Y:S01]  /*1980*/  SEL R13, R19, R8.reuse, P0 ;  /* 0x00000008130d7207 */ /* 0x080fe20000000000 */
[----:B------:R-:W-:Y:S01]  /*1990*/  IMAD.X R20, R15, 0x1, ~R20, P2 ;  /* 0x000000010f147824 */ /* 0x000fe200010e0e14 */
[----:B------:R-:W-:Y:S02]  /*19a0*/  ISETP.NE.AND.EX P1, PT, R2, -0x1, PT, P1 ;  /* 0xffffffff0200780c */ /* 0x000fe40003f25310 */
[----:B------:R-:W-:Y:S02]  /*19b0*/  IADD3.X R10, PT, PT, ~R14, RZ, R15, P3, P4 ;  /* 0x000000ff0e0a7210 */ /* 0x000fe40001fe850f */
[----:B------:R-:W-:Y:S02]  /*19c0*/  SEL R14, R18, R9, P0 ;  /* 0x00000009120e7207 */ /* 0x000fe40000000000 */
[----:B------:R-:W-:-:S02]  /*19d0*/  IADD3 R12, P0, PT, R13, -R8, RZ ;  /* 0x800000080d0c7210 */ /* 0x000fc40007f1e0ff */
[C---:B------:R-:W-:Y:S02]  /*19e0*/  SEL R2, R8.reuse, R3, !P1 ;  /* 0x0000000308027207 */ /* 0x040fe40004800000 */
[----:B------:R-:W-:Y:S01]  /*19f0*/  ISETP.LT.U32.AND P2, PT, R8, R19, PT ;  /* 0x000000130800720c */ /* 0x000fe20003f41070 */
[----:B------:R-:W-:Y:S01]  /*1a00*/  IMAD.X R13, R14, 0x1, ~R9, P0 ;  /* 0x000000010e0d7824 */ /* 0x000fe200000e0e09 */
[----:B------:R-:W-:Y:S02]  /*1a10*/  SEL R3, R9, R10, !P1 ;  /* 0x0000000a09037207 */ /* 0x000fe40004800000 */
[-C--:B------:R-:W-:Y:S02]  /*1a20*/  ISETP.LT.U32.AND P3, PT, R11, R12.reuse, PT ;  /* 0x0000000c0b00720c */ /* 0x080fe40003f61070 */
[----:B------:R-:W-:Y:S02]  /*1a30*/  ISETP.LT.U32.AND P0, PT, R2, R12, PT ;  /* 0x0000000c0200720c */ /* 0x000fe40003f01070 */
[----:B------:R-:W-:-:S02]  /*1a40*/  ISETP.LT.U32.AND.EX P2, PT, R9, R18, PT, P2 ;  /* 0x000000120900720c */ /* 0x000fc40003f41120 */
[-C--:B------:R-:W-:Y:S02]  /*1a50*/  ISETP.LT.U32.AND.EX P3, PT, R20, R13.reuse, PT, P3 ;  /* 0x0000000d1400720c */ /* 0x080fe40003f61130 */
[----:B------:R-:W-:Y:S02]  /*1a60*/  ISETP.LT.U32.AND.EX P0, PT, R3, R13, PT, P0 ;  /* 0x0000000d0300720c */ /* 0x000fe40003f01100 */
[----:B------:R-:W-:Y:S02]  /*1a70*/  @!P1 SEL R35, R8, R19, P2 ;  /* 0x0000001308239207 */ /* 0x000fe40001000000 */
[-C--:B------:R-:W-:Y:S02]  /*1a80*/  SEL R3, R11, R12.reuse, P3 ;  /* 0x0000000c0b037207 */ /* 0x080fe40001800000 */
[----:B------:R-:W-:Y:S01]  /*1a90*/  SEL R2, R2, R12, P0 ;  /* 0x0000000c02027207 */ /* 0x000fe20000000000 */
[----:B------:R-:W-:Y:S01]  /*1aa0*/  IMAD.IADD R35, R35, 0x1, -R16 ;  /* 0x0000000123237824 */ /* 0x000fe200078e0a10 */
[----:B------:R-:W-:-:S02]  /*1ab0*/  SEL R20, R20, R13, P3 ;  /* 0x0000000d14147207 */ /* 0x000fc40001800000 */
[----:B------:R-:W-:Y:S01]  /*1ac0*/  IADD3 R2, PT, PT, R2, -R3, RZ ;  /* 0x8000000302027210 */ /* 0x000fe20007ffe0ff */
[----:B------:R-:W-:Y:S06]  /*1ad0*/  BRA.U !UP0, `(.L_x_14) ;  /* 0x00000001089c7547 */ /* 0x000fec000b800000 */
[----:B------:R-:W-:Y:S01]  /*1ae0*/  IMAD.IADD R37, R35, 0x1, R2 ;  /* 0x0000000123257824 */ /* 0x000fe200078e0202 */
[----:B------:R-:W-:-:S04]  /*1af0*/  IADD3 R18, P1, P2, R3, R7, R8 ;  /* 0x0000000703127210 */ /* 0x000fc80007a3e008 */
[----:B0-----:R-:W-:Y:S02]  /*1b00*/  ISETP.GE.AND P0, PT, R32, R37, PT ;  /* 0x000000252000720c */ /* 0x001fe40003f06270 */
[----:B------:R-:W-:-:S11]  /*1b10*/  IADD3.X R20, PT, PT, R20, R6, R9, P1, P2 ;  /* 0x0000000614147210 */ /* 0x000fd60000fe4409 */
[----:B------:R-:W-:Y:S05]  /*1b20*/  @P0 BRA `(.L_x_15) ;  /* 0x0000000400200947 */ /* 0x000fea0003800000 */
[----:B------:R-:W0:Y:S01]  /*1b30*/  LDC.64 R14, c[0x0][0x388] ;  /* 0x0000e200ff0e7b82 */ /* 0x000e220000000a00 */
[----:B------:R-:W-:-:S13]  /*1b40*/  ISETP.GE.AND P0, PT, R32, R35, PT ;  /* 0x000000232000720c */ /* 0x000fda0003f06270 */
[----:B------:R-:W-:-:S05]  /*1b50*/  @!P0 IADD3 R17, P1, PT, R4, R32, RZ ;  /* 0x0000002004118210 */ /* 0x000fca0007f3e0ff */
[----:B------:R-:W-:-:S04]  /*1b60*/  @!P0 IMAD.X R4, RZ, RZ, R5, P1 ;  /* 0x000000ffff048224 */ /* 0x000fc800008e0605 */
[----:B------:R-:W-:Y:S02]  /*1b70*/  @!P0 IMAD R3, R4, 0x28, RZ ;  /* 0x0000002804038824 */ /* 0x000fe400078e02ff */
[----:B0-----:R-:W-:-:S04]  /*1b80*/  @!P0 IMAD.WIDE.U32 R16, R17, 0x28, R14 ;  /* 0x0000002811108825 */ /* 0x001fc800078e000e */
        /* <DEDUP_REMOVED lines=11> */
[----:B------:R-:W-:-:S05]  /*1c40*/  @P0 IMAD.IADD R3, R32, 0x1, -R35 ;  /* 0x0000000120030824 */ /* 0x000fca00078e0a23 */
        /* <DEDUP_REMOVED lines=16> */
.L_x_14:
[----:B------:R-:W-:Y:S01]  /*1d50*/  IMAD.IADD R37, R35, 0x1, R2 ;  /* 0x0000000123257824 */ /* 0x000fe200078e0202 */
[----:B------:R-:W-:-:S04]  /*1d60*/  IADD3 R3, P0, P1, R3, R7, R8 ;  /* 0x0000000703037210 */ /* 0x000fc8000791e008 */
[----:B0-----:R-:W-:Y:S02]  /*1d70*/  ISETP.GE.AND P2, PT, R32, R37, PT ;  /* 0x000000252000720c */ /* 0x001fe40003f46270 */
[----:B------:R-:W-:-:S11]  /*1d80*/  IADD3.X R20, PT, PT, R20, R6, R9, P0, P1 ;  /* 0x0000000614147210 */ /* 0x000fd600007e2409 */
[----:B------:R-:W-:Y:S05]  /*1d90*/  @P2 BRA `(.L_x_15) ;  /* 0x0000000000842947 */ /* 0x000fea0003800000 */
[----:B------:R-:W0:Y:S01]  /*1da0*/  LDC.64 R14, c[0x0][0x3a0] ;  /* 0x0000e800ff0e7b82 */ /* 0x000e220000000a00 */
[----:B------:R-:W-:-:S13]  /*1db0*/  ISETP.GE.AND P0, PT, R32, R35, PT ;  /* 0x000000232000720c */ /* 0x000fda0003f06270 */
[----:B------:R-:W-:-:S04]  /*1dc0*/  @!P0 IADD3 R17, P1, PT, R4, R32, RZ ;  /* 0x0000002004118210 */ /* 0x000fc80007f3e0ff */
[----:B------:R-:W-:-:S05]  /*1dd0*/  @!P0 IADD3.X R4, PT, PT, RZ, R5, RZ, P1, !PT ;  /* 0x00000005ff048210 */ /* 0x000fca0000ffe4ff */
        /* <DEDUP_REMOVED lines=29> */
.L_x_15:
[----:B------:R-:W-:Y:S05]  /*1fb0*/  BSYNC.RECONVERGENT B0 ;  /* 0x0000000000007941 */ /* 0x000fea0003800200 */
.L_x_13:
        /* <DEDUP_REMOVED lines=10> */
[----:B------:R-:W-:-:S07]  /*2060*/  VIMNMX R33, PT, PT, R37, R32, PT ;  /* 0x0000002025217248 */ /* 0x000fce0003fe0100 */
[----:B------:R-:W-:Y:S01]  /*2070*/  PREEXIT ;  /* 0x000000000000782d */ /* 0x000fe20000000000 */
[----:B------:R-:W-:Y:S01]  /*2080*/  BSSY.RECONVERGENT B0, `(.L_x_16) ;  /* 0x0000035000007945 */ /* 0x000fe20003800200 */
[C---:B------:R-:W-:Y:S01]  /*2090*/  ISETP.GE.AND P0, PT, R33.reuse, R2, PT ;  /* 0x000000022100720c */ /* 0x040fe20003f06270 */
[----:B------:R-:W-:Y:S01]  /*20a0*/  IMAD.IADD R2, R33, 0x1, -R2 ;  /* 0x0000000121027824 */ /* 0x000fe200078e0a02 */
[----:B------:R-:W-:-:S04]  /*20b0*/  VIMNMX R25, PT, PT, R35, R33, PT ;  /* 0x0000002123197248 */ /* 0x000fc80003fe0100 */
[----:B------:R-:W-:-:S04]  /*20c0*/  SEL R32, R2, RZ, P0 ;  /* 0x000000ff02207207 */ /* 0x000fc80000000000 */
[----:B------:R-:W-:-:S13]  /*20d0*/  ISETP.GE.AND P0, PT, R32, R25, PT ;  /* 0x000000192000720c */ /* 0x000fda0003f06270 */
[----:B0-----:R-:W-:Y:S05]  /*20e0*/  @P0 BRA `(.L_x_17) ;  /* 0x0000000000b80947 */ /* 0x001fea0003800000 */
[----:B------:R-:W-:-:S07]  /*20f0*/  IMAD.IADD R24, R35, 0x1, R33 ;  /* 0x0000000123187824 */ /* 0x000fce00078e0221 */
.L_x_21:
        /* <DEDUP_REMOVED lines=30> */
.L_x_20:
        /* <DEDUP_REMOVED lines=11> */
.L_x_19:
[----:B------:R-:W-:Y:S05]  /*2390*/  BSYNC.RECONVERGENT B1 ;  /* 0x0000000000017941 */ /* 0x000fea0003800200 */
.L_x_18:
[----:B------:R-:W-:-:S04]  /*23a0*/  @P0 IADD3 R32, PT, PT, R26, 0x1, RZ ;  /* 0x000000011a200810 */ /* 0x000fc80007ffe0ff */
[----:B------:R-:W-:-:S13]  /*23b0*/  ISETP.GE.AND P0, PT, R32, R25, PT ;  /* 0x000000192000720c */ /* 0x000fda0003f06270 */
[----:B------:R-:W-:Y:S05]  /*23c0*/  @!P0 BRA `(.L_x_21) ;  /* 0xfffffffc004c8947 */ /* 0x000fea000383ffff */
.L_x_17:
[----:B------:R-:W-:Y:S05]  /*23d0*/  BSYNC.RECONVERGENT B0 ;  /* 0x0000000000007941 */ /* 0x000fea0003800200 */
.L_x_16:
        /* <DEDUP_REMOVED lines=19> */
[----:B------:R-:W-:-:S02]  /*2510*/  IMAD.MOV.U32 R22, RZ, RZ, R2 ;  /* 0x000000ffff167224 */ /* 0x000fc400078e0002 */
[----:B----4-:R-:W-:Y:S01]  /*2520*/  IMAD.MOV.U32 R23, RZ, RZ, R3 ;  /* 0x000000ffff177224 */ /* 0x010fe200078e0003 */
        /* <DEDUP_REMOVED lines=21> */
[----:B------:R-:W-:Y:S01]  /*2680*/  IMAD.MOV.U32 R23, RZ, RZ, R13 ;  /* 0x000000ffff177224 */ /* 0x000fe200078e000d */
[----:B------:R-:W-:Y:S01]  /*2690*/  MOV R30, R20 ;  /* 0x00000014001e7202 */ /* 0x000fe20000000f00 */
[----:B------:R-:W-:Y:S02]  /*26a0*/  IMAD.MOV.U32 R25, RZ, RZ, R15 ;  /* 0x000000ffff197224 */ /* 0x000fe400078e000f */
[----:B------:R-:W-:Y:S02]  /*26b0*/  IMAD.MOV.U32 R26, RZ, RZ, R16 ;  /* 0x000000ffff1a7224 */ /* 0x000fe400078e0010 */
[----:B------:R-:W-:Y:S02]  /*26c0*/  IMAD.MOV.U32 R27, RZ, RZ, R17 ;  /* 0x000000ffff1b7224 */ /* 0x000fe400078e0011 */
[----:B------:R-:W-:-:S02]  /*26d0*/  IMAD.MOV.U32 R28, RZ, RZ, R18 ;  /* 0x000000ffff1c7224 */ /* 0x000fc400078e0012 */
[----:B------:R-:W-:Y:S02]  /*26e0*/  IMAD.MOV.U32 R29, RZ, RZ, R19 ;  /* 0x000000ffff1d7224 */ /* 0x000fe400078e0013 */
[----:B------:R-:W-:Y:S01]  /*26f0*/  IMAD.MOV.U32 R31, RZ, RZ, R21 ;  /* 0x000000ffff1f7224 */ /* 0x000fe200078e0015 */
[----:B------:R-:W-:Y:S06]  /*2700*/  @P0 BRA `(.L_x_23) ;  /* 0x0000000000780947 */ /* 0x000fec0003800000 */
[----:B------:R-:W-:-:S07]  /*2710*/  IMAD.MOV.U32 R32, RZ, RZ, RZ ;  /* 0x000000ffff207224 */ /* 0x000fce00078e00ff */
.L_x_24:
[----:B------:R-:W-:-:S05]  /*2720*/  IMAD R31, R32, 0x4, R1 ;  /* 0x00000004201f7824 */ /* 0x000fca00078e0201 */
[----:B------:R-:W2:Y:S04]  /*2730*/  LDL R33, [R31+0x28] ;  /* 0x000028001f217983 */ /* 0x000ea80000100800 */
[----:B------:R1:W2:Y:S01]  /*2740*/  LDL R34, [R31] ;  /* 0x000000001f227983 */ /* 0x0002a20000100800 */
[----:B------:R-:W-:Y:S01]  /*2750*/  IMAD.MOV.U32 R22, RZ, RZ, R12 ;  /* 0x000000ffff167224 */ /* 0x000fe200078e000c */
[----:B------:R-:W-:Y:S01]  /*2760*/  MOV R24, R14 ;  /* 0x0000000e00187202 */ /* 0x000fe20000000f00 */
[----:B------:R-:W-:Y:S01]  /*2770*/  IMAD.MOV.U32 R23, RZ, RZ, R13 ;  /* 0x000000ffff177224 */ /* 0x000fe200078e000d */
[----:B------:R-:W-:Y:S01]  /*2780*/  MOV R30, R20 ;  /* 0x00000014001e7202 */ /* 0x000fe20000000f00 */
[----:B------:R-:W-:Y:S02]  /*2790*/  IMAD.MOV.U32 R25, RZ, RZ, R15 ;  /* 0x000000ffff197224 */ /* 0x000fe400078e000f */
[----:B------:R-:W-:-:S02]  /*27a0*/  IMAD.MOV.U32 R26, RZ, RZ, R16 ;  /* 0x000000ffff1a7224 */ /* 0x000fc400078e0010 */
        /* <DEDUP_REMOVED lines=20> */
.L_x_23:
[----:B------:R-:W-:Y:S05]  /*28f0*/  BSYNC.RECONVERGENT B0 ;  /* 0x0000000000007941 */ /* 0x000fea0003800200 */
.L_x_22:
[----:B------:R-:W1:Y:S01]  /*2900*/  LDCU.U8 UR4, c[0x0][0x380] ;  /* 0x00007000ff0477ac */ /* 0x000e620008000000 */
[----:B0-----:R-:W0:Y:S01]  /*2910*/  S2R R2, SR_TID.X ;  /* 0x0000000000027919 */ /* 0x001e220000002100 */
[----:B-1----:R-:W-:-:S04]  /*2920*/  UPRMT UR4, UR4, 0x8880, URZ ;  /* 0x0000888004047896 */ /* 0x002fc800080000ff */
[----:B------:R-:W-:Y:S01]  /*2930*/  UISETP.NE.AND UP0, UPT, UR4, URZ, UPT ;  /* 0x000000ff0400728c */ /* 0x000fe2000bf05270 */
[----:B------:R-:W-:Y:S08]  /*2940*/  BAR.SYNC.DEFER_BLOCKING 0x0 ;  /* 0x0000000000007b1d */ /* 0x000ff00000010000 */
[----:B------:R-:W-:Y:S05]  /*2950*/  BRA.U !UP0, `(.L_x_25) ;  /* 0x0000000108b07547 */ /* 0x000fea000b800000 */
[----:B------:R-:W1:Y:S01]  /*2960*/  S2R R5, SR_CgaCtaId ;  /* 0x0000000000057919 */ /* 0x000e620000008800 */
[----:B------:R-:W-:Y:S01]  /*2970*/  MOV R4, 0x400 ;  /* 0x0000040000047802 */ /* 0x000fe20000000f00 */
[----:B------:R-:W2:Y:S01]  /*2980*/  LDC.64 R14, c[0x0][0x3a0] ;  /* 0x0000e800ff0e7b82 */ /* 0x000ea20000000a00 */
[C---:B0-----:R-:W-:Y:S01]  /*2990*/  LOP3.LUT R12, R2.reuse, 0x3e0, RZ, 0xc0, !PT ;  /* 0x000003e0020c7812 */ /* 0x041fe200078ec0ff */
[----:B------:R-:W0:Y:S01]  /*29a0*/  S2R R3, SR_LANEID ;  /* 0x0000000000037919 */ /* 0x000e220000000000 */
[----:B------:R-:W-:Y:S02]  /*29b0*/  ISETP.NE.AND P0, PT, R2, RZ, PT ;  /* 0x000000ff0200720c */ /* 0x000fe40003f05270 */
[----:B-1----:R-:W-:Y:S01]  /*29c0*/  LEA R18, R5, R4, 0x18 ;  /* 0x0000000405127211 */ /* 0x002fe200078ec0ff */
[----:B0-----:R-:W-:-:S04]  /*29d0*/  IMAD.IADD R3, R12, 0x1, R3 ;  /* 0x000000010c037824 */ /* 0x001fc800078e0203 */
[----:B------:R-:W-:Y:S01]  /*29e0*/  IMAD R20, R3, 0x28, R18 ;  /* 0x0000002803147824 */ /* 0x000fe200078e0212 */
[----:B------:R-:W-:-:S04]  /*29f0*/  LOP3.LUT R3, R2, 0x1f, RZ, 0xc0, !PT ;  /* 0x0000001f02037812 */ /* 0x000fc800078ec0ff */
[----:B------:R-:W-:Y:S01]  /*2a00*/  STS.64 [R20], R22 ;  /* 0x0000001614007388 */ /* 0x000fe20000000a00 */
[----:B------:R-:W-:Y:S02]  /*2a10*/  IMAD.IADD R2, R12, 0x1, R3 ;  /* 0x000000010c027824 */ /* 0x000fe400078e0203 */
[----:B------:R-:W-:Y:S01]  /*2a20*/  IMAD.MOV.U32 R3, RZ, RZ, RZ ;  /* 0x000000ffff037224 */ /* 0x000fe200078e00ff */
[----:B------:R-:W-:Y:S01]  /*2a30*/  STS.64 [R20+0x8], R24 ;  /* 0x0000081814007388 */ /* 0x000fe20000000a00 */
[----:B------:R-:W-:-:S03]  /*2a40*/  IMAD.WIDE.U32 R12, R0, 0x100, R2 ;  /* 0x00000100000c7825 */ /* 0x000fc600078e0002 */
[----:B------:R-:W-:Y:S01]  /*2a50*/  STS.64 [R20+0x10], R26 ;  /* 0x0000101a14007388 */ /* 0x000fe20000000a00 */
[----:B------:R-:W-:-:S03]  /*2a60*/  IMAD R3, R13, 0x28, RZ ;  /* 0x000000280d037824 */ /* 0x000fc600078e02ff */
[----:B------:R-:W-:Y:S01]  /*2a70*/  STS.64 [R20+0x18], R28 ;  /* 0x0000181c14007388 */ /* 0x000fe20000000a00 */
[----:B--2---:R-:W-:-:S03]  /*2a80*/  IMAD.WIDE.U32 R12, R12, 0x28, R14 ;  /* 0x000000280c0c7825 */ /* 0x004fc600078e000e */
[----:B------:R-:W-:Y:S01]  /*2a90*/  STS.64 [R20+0x20], R30 ;  /* 0x0000201e14007388 */ /* 0x000fe20000000a00 */
[----:B------:R-:W-:-:S03]  /*2aa0*/  NOP ;  /* 0x0000000000007918 */ /* 0x000fc60000000000 */
[----:B------:R-:W-:Y:S01]  /*2ab0*/  LDS.64 R4, [R20] ;  /* 0x0000000014047984 */ /* 0x000fe20000000a00 */
[----:B------:R-:W-:-:S03]  /*2ac0*/  IMAD.IADD R3, R13, 0x1, R3 ;  /* 0x000000010d037824 */ /* 0x000fc600078e0203 */
[----:B------:R-:W-:Y:S04]  /*2ad0*/  LDS.64 R6, [R20+0x8] ;  /* 0x0000080014067984 */ /* 0x000fe80000000a00 */
[----:B------:R-:W-:Y:S04]  /*2ae0*/  LDS.64 R8, [R20+0x10] ;  /* 0x0000100014087984 */ /* 0x000fe80000000a00 */
[----:B------:R-:W-:Y:S04]  /*2af0*/  LDS.64 R10, [R20+0x18] ;  /* 0x00001800140a7984 */ /* 0x000fe80000000a00 */
[----:B------:R-:W-:Y:S04]  /*2b00*/  LDS.64 R16, [R20+0x20] ;  /* 0x0000200014107984 */ /* 0x000fe80000000a00 */
[----:B------:R-:W-:Y:S01]  /*2b10*/  @!P0 STS [R18+0x2800], R37 ;  /* 0x0028002512008388 */ /* 0x000fe20000000800 */
[----:B------:R-:W-:Y:S06]  /*2b20*/  BAR.SYNC.DEFER_BLOCKING 0x0 ;  /* 0x0000000000007b1d */ /* 0x000fec0000010000 */
[----:B------:R-:W0:Y:S02]  /*2b30*/  LDS R19, [R18+0x2800] ;  /* 0x0028000012137984 */ /* 0x000e240000000800 */
[----:B0-----:R-:W-:Y:S01]  /*2b40*/  ISETP.GE.AND P0, PT, R2, R19, PT ;  /* 0x000000130200720c */ /* 0x001fe20003f06270 */
[----:B------:R-:W-:-:S12]  /*2b50*/  IMAD.MOV.U32 R2, RZ, RZ, R12 ;  /* 0x000000ffff027224 */ /* 0x000fd800078e000c */
[----:B------:R-:W-:Y:S05]  /*2b60*/  @P0 EXIT ;  /* 0x000000000000094d */ /* 0x000fea0003800000 */
[----:B------:R-:W-:Y:S04]  /*2b70*/  STG.E desc[UR6][R2.64], R4 ;  /* 0x0000000402007986 */ /* 0x000fe8000c101906 */
        /* <DEDUP_REMOVED lines=8> */
[----:B------:R-:W-:Y:S01]  /*2c00*/  STG.E desc[UR6][R2.64+0x24], R17 ;  /* 0x0000241102007986 */ /* 0x000fe2000c101906 */
[----:B------:R-:W-:Y:S05]  /*2c10*/  EXIT ;  /* 0x000000000000794d */ /* 0x000fea0003800000 */
.L_x_25:
[----:B------:R-:W1:Y:S01]  /*2c20*/  S2R R6, SR_CgaCtaId ;  /* 0x0000000000067919 */ /* 0x000e620000008800 */
[----:B------:R-:W-:Y:S01]  /*2c30*/  MOV R5, 0x400 ;  /* 0x0000040000057802 */ /* 0x000fe20000000f00 */
[----:B------:R-:W2:Y:S01]  /*2c40*/  LDC.64 R18, c[0x0][0x388] ;  /* 0x0000e200ff127b82 */ /* 0x000ea20000000a00 */
[C---:B0-----:R-:W-:Y:S01]  /*2c50*/  LOP3.LUT R4, R2.reuse, 0x3e0, RZ, 0xc0, !PT ;  /* 0x000003e002047812 */ /* 0x041fe200078ec0ff */
[----:B------:R-:W0:Y:S01]  /*2c60*/  S2R R3, SR_LANEID ;  /* 0x0000000000037919 */ /* 0x000e220000000000 */
[C---:B------:R-:W-:Y:S02]  /*2c70*/  ISETP.NE.AND P0, PT, R2.reuse, RZ, PT ;  /* 0x000000ff0200720c */ /* 0x040fe40003f05270 */
[----:B------:R-:W-:Y:S02]  /*2c80*/  LOP3.LUT R21, R2, 0x1f, RZ, 0xc0, !PT ;  /* 0x0000001f02157812 */ /* 0x000fe400078ec0ff */
[----:B-1----:R-:W-:Y:S02]  /*2c90*/  LEA R20, R6, R5, 0x18 ;  /* 0x0000000506147211 */ /* 0x002fe400078ec0ff */
[----:B0-----:R-:W-:-:S05]  /*2ca0*/  IADD3 R3, PT, PT, R4, R3, RZ ;  /* 0x0000000304037210 */ /* 0x001fca0007ffe0ff */
[----:B------:R-:W-:-:S05]  /*2cb0*/  IMAD R5, R3, 0x28, R20 ;  /* 0x0000002803057824 */ /* 0x000fca00078e0214 */
[----:B------:R-:W-:Y:S04]  /*2cc0*/  STS.64 [R5], R22 ;  /* 0x0000001605007388 */ /* 0x000fe80000000a00 */
[----:B------:R-:W-:Y:S04]  /*2cd0*/  STS.64 [R5+0x8], R24 ;  /* 0x0000081805007388 */ /* 0x000fe80000000a00 */
[----:B------:R-:W-:Y:S04]  /*2ce0*/  STS.64 [R5+0x10], R26 ;  /* 0x0000101a05007388 */ /* 0x000fe80000000a00 */
[----:B------:R-:W-:Y:S04]  /*2cf0*/  STS.64 [R5+0x18], R28 ;  /* 0x0000181c05007388 */ /* 0x000fe80000000a00 */
[----:B------:R-:W-:Y:S01]  /*2d00*/  STS.64 [R5+0x20], R30 ;  /* 0x0000201e05007388 */ /* 0x000fe20000000a00 */
[----:B------:R-:W-:-:S03]  /*2d10*/  NOP ;  /* 0x0000000000007918 */ /* 0x000fc60000000000 */
[----:B------:R-:W-:Y:S04]  /*2d20*/  LDS.64 R6, [R5] ;  /* 0x0000000005067984 */ /* 0x000fe80000000a00 */
[----:B------:R-:W-:Y:S04]  /*2d30*/  LDS.64 R8, [R5+0x8] ;  /* 0x0000080005087984 */ /* 0x000fe80000000a00 */
[----:B------:R-:W-:Y:S04]  /*2d40*/  LDS.64 R10, [R5+0x10] ;  /* 0x00001000050a7984 */ /* 0x000fe80000000a00 */
[----:B------:R-:W-:Y:S04]  /*2d50*/  LDS.64 R12, [R5+0x18] ;  /* 0x00001800050c7984 */ /* 0x000fe80000000a00 */
[----:B------:R0:W-:Y:S04]  /*2d60*/  LDS.64 R14, [R5+0x20] ;  /* 0x00002000050e7984 */ /* 0x0001e80000000a00 */
[----:B------:R-:W-:Y:S01]  /*2d70*/  @!P0 STS [R20+0x2800], R37 ;  /* 0x0028002514008388 */ /* 0x000fe20000000800 */
[----:B------:R-:W-:Y:S01]  /*2d80*/  BAR.SYNC.DEFER_BLOCKING 0x0 ;  /* 0x0000000000007b1d */ /* 0x000fe20000010000 */
[----:B0-----:R-:W-:-:S02]  /*2d90*/  IMAD.MOV.U32 R5, RZ, RZ, RZ ;  /* 0x000000ffff057224 */ /* 0x001fc400078e00ff */
[----:B------:R-:W-:-:S04]  /*2da0*/  IMAD.WIDE.U32 R16, R0, 0x100, R4 ;  /* 0x0000010000107825 */ /* 0x000fc800078e0004 */
[----:B------:R-:W-:Y:S01]  /*2db0*/  IMAD.IADD R4, R4, 0x1, R21 ;  /* 0x0000000104047824 */ /* 0x000fe200078e0215 */
[----:B------:R-:W-:-:S05]  /*2dc0*/  IADD3 R23, P0, PT, R21, R16, RZ ;  /* 0x0000001015177210 */ /* 0x000fca0007f1e0ff */
[----:B------:R-:W-:Y:S02]  /*2dd0*/  IMAD.X R16, RZ, RZ, R17, P0 ;  /* 0x000000ffff107224 */ /* 0x000fe400000e0611 */
[----:B--2---:R-:W-:-:S04]  /*2de0*/  IMAD.WIDE.U32 R18, R23, 0x28, R18 ;  /* 0x0000002817127825 */ /* 0x004fc800078e0012 */
[----:B------:R-:W-:Y:S01]  /*2df0*/  IMAD R5, R16, 0x28, RZ ;  /* 0x0000002810057824 */ /* 0x000fe200078e02ff */
[----:B------:R-:W0:Y:S03]  /*2e00*/  LDS R3, [R20+0x2800] ;  /* 0x0028000014037984 */ /* 0x000e260000000800 */
[----:B------:R-:W-:Y:S01]  /*2e10*/  IMAD.IADD R19, R19, 0x1, R5 ;  /* 0x0000000113137824 */ /* 0x000fe200078e0205 */
[----:B0-----:R-:W-:-:S13]  /*2e20*/  ISETP.GE.AND P0, PT, R4, R3, PT ;  /* 0x000000030400720c */ /* 0x001fda0003f06270 */
        /* <DEDUP_REMOVED lines=12> */
.L_x_26:
[----:B------:R-:W-:-:S00]  /*2ef0*/  BRA `(.L_x_26) ;  /* 0xfffffffc00fc7947 */ /* 0x000fc0000383ffff */
[----:B------:R-:W-:-:S00]  /*2f00*/  NOP ;  /* 0x0000000000007918 */ /* 0x000fc00000000000 */
[----:B------:R-:W-:-:S00]  /*2f10*/  NOP ;  /* 0x0000000000007918 */ /* 0x000fc00000000000 */
[----:B------:R-:W-:-:S00]  /*2f20*/  NOP ;  /* 0x0000000000007918 */ /* 0x000fc00000000000 */
[----:B------:R-:W-:-:S00]  /*2f30*/  NOP ;  /* 0x0000000000007918 */ /* 0x000fc00000000000 */
[----:B------:R-:W-:-:S00]  /*2f40*/  NOP ;  /* 0x0000000000007918 */ /* 0x000fc00000000000 */
[----:B------:R-:W-:-:S00]  /*2f50*/  NOP ;  /* 0x0000000000007918 */ /* 0x000fc00000000000 */
[----:B------:R-:W-:-:S00]  /*2f60*/  NOP ;  /* 0x0000000000007918 */ /* 0x000fc00000000000 */
[----:B------:R-:W-:-:S00]  /*2f70*/  NOP ;  /* 0x0000000000007918 */ /* 0x000fc00000000000 */
.L_x_548:


//--------------------- .text._ZN3cub18CUB_300001_SM_10006detail10merge_sort30DeviceMergeSortPartitionKernelIN6thrust24THRUST_300001_SM_1000_NS6detail15normal_iteratorINS5_10device_ptrI8ColoringEEEEmN4cuda3std3__44lessIS9_EES9_EEvbT_PT2_T0_SK_PSK_T1_SK_i --------------------------
	.section	.text._ZN3cub18CUB_300001_SM_10006detail10merge_sort30DeviceMergeSortPartitionKernelIN6thrust24THRUST_300001_SM_1000_NS6detail15normal_iteratorINS5_10device_ptrI8ColoringEEEEmN4cuda3std3__44lessIS9_EES9_EEvbT_PT2_T0_SK_PSK_T1_SK_i,"ax",@progbits
	.align	128
        .global         _ZN3cub18CUB_300001_SM_10006detail10merge_sort30DeviceMergeSortPartitionKernelIN6thrust24THRUST_300001_SM_1000_NS6detail15normal_iteratorINS5_10device_ptrI8ColoringEEEEmN4cuda3std3__44lessIS9_EES9_EEvbT_PT2_T0_SK_PSK_T1_SK_i
        .type           _ZN3cub18CUB_300001_SM_10006detail10merge_sort30DeviceMergeSortPartitionKernelIN6thrust24THRUST_300001_SM_1000_NS6detail15normal_iteratorINS5_10device_ptrI8ColoringEEEEmN4cuda3std3__44lessIS9_EES9_EEvbT_PT2_T0_SK_PSK_T1_SK_i,@function
        .size           _ZN3cub18CUB_300001_SM_10006detail10merge_sort30DeviceMergeSortPartitionKernelIN6thrust24THRUST_300001_SM_1000_NS6detail15normal_iteratorINS5_10device_ptrI8ColoringEEEEmN4cuda3std3__44lessIS9_EES9_EEvbT_PT2_T0_SK_PSK_T1_SK_i,(.L_x_549 - _ZN3cub18CUB_300001_SM_10006detail10merge_sort30DeviceMergeSortPartitionKernelIN6thrust24THRUST_300001_SM_1000_NS6detail15normal_iteratorINS5_10device_ptrI8ColoringEEEEmN4cuda3std3__44lessIS9_EES9_EEvbT_PT2_T0_SK_PSK_T1_SK_i)
        .other          _ZN3cub18CUB_300001_SM_10006detail10merge_sort30DeviceMergeSortPartitionKernelIN6thrust24THRUST_300001_SM_1000_NS6detail15normal_iteratorINS5_10device_ptrI8ColoringEEEEmN4cuda3std3__44lessIS9_EES9_EEvbT_PT2_T0_SK_PSK_T1_SK_i,@"STO_CUDA_ENTRY STV_DEFAULT"
_ZN3cub18CUB_300001_SM_10006detail10merge_sort30DeviceMergeSortPartitionKernelIN6thrust24THRUST_300001_SM_1000_NS6detail15normal_iteratorINS5_10device_ptrI8ColoringEEEEmN4cuda3std3__44lessIS9_EES9_EEvbT_PT2_T0_SK_PSK_T1_SK_i:
.text._ZN3cub18CUB_300001_SM_10006detail10merge_sort30DeviceMergeSortPartitionKernelIN6thrust24THRUST_300001_SM_1000_NS6detail15normal_iteratorINS5_10device_ptrI8ColoringEEEEmN4cuda3std3__44lessIS9_EES9_EEvbT_PT2_T0_SK_PSK_T1_SK_i:
[----:B------:R-:W0:Y:S01]  /*0000*/  LDC R1, c[0x0][0x37c] ;  /* 0x0000df00ff017b82 */ /* 0x000e220000000800 */
[----:B------:R-:W1:Y:S01]  /*0010*/  S2R R25, SR_CTAID.X ;  /* 0x0000000000197919 */ /* 0x000e620000002500 */
[----:B------:R-:W1:Y:S01]  /*0020*/  LDCU UR4, c[0x0][0x360] ;  /* 0x00006c00ff0477ac */ /* 0x000e620008000800 */
[----:B0-----:R-:W-:Y:S01]  /*0030*/  VIADD R1, R1, 0xffffffb0 ;  /* 0xffffffb001017836 */ /* 0x001fe20000000000 */
[----:B------:R-:W1:Y:S01]  /*0040*/  S2R R0, SR_TID.X ;  /* 0x0000000000007919 */ /* 0x000e620000002100 */
[----:B------:R-:W0:Y:S01]  /*0050*/  LDCU.64 UR10, c[0x0][0x3a0] ;  /* 0x00007400ff0a77ac */ /* 0x000e220008000a00 */
[----:B-1----:R-:W-:-:S05]  /*0060*/  IMAD R25, R25, UR4, R0 ;  /* 0x0000000419197c24 */ /* 0x002fca000f8e0200 */
[----:B0-----:R-:W-:-:S04]  /*0070*/  ISETP.GE.U32.AND P0, PT, R25, UR10, PT ;  /* 0x0000000a19007c0c */ /* 0x001fc8000bf06070 */
[----:B------:R-:W-:-:S13]  /*0080*/  ISETP.GE.U32.AND.EX P0, PT, RZ, UR11, PT, P0 ;  /* 0x0000000bff007c0c */ /* 0x000fda000bf06100 */
[----:B------:R-:W-:Y:S05]  /*0090*/  @P0 EXIT ;  /* 0x000000000000094d */ /* 0x000fea0003800000 */
[----:B------:R-:W0:Y:S01]  /*00a0*/  LDCU.64 UR6, c[0x0][0x3b8] ;  /* 0x00007700ff0677ac */ /* 0x000e220008000a00 */
[----:B------:R-:W1:Y:S01]  /*00b0*/  LDC R4, c[0x0][0x3c0] ;  /* 0x0000f000ff047b82 */ /* 0x000e620000000800 */
[----:B------:R-:W-:Y:S01]  /*00c0*/  ACQBULK ;  /* 0x000000000000782e */ /* 0x000fe20000000000 */
[----:B------:R-:W2:Y:S01]  /*00d0*/  LDCU.64 UR8, c[0x0][0x358] ;  /* 0x00006b00ff0877ac */ /* 0x000ea20008000a00 */
[----:B0-----:R-:W-:Y:S02]  /*00e0*/  UIADD3 UR4, UPT, UPT, -UR6, URZ, URZ ;  /* 0x000000ff06047290 */ /* 0x001fe4000fffe1ff */
[----:B------:R-:W-:-:S04]  /*00f0*/  USHF.R.U32.HI UR5, URZ, 0x1, UR7 ;  /* 0x00000001ff057899 */ /* 0x000fc80008011607 */
[----:B------:R-:W-:Y:S01]  /*0100*/  LOP3.LUT R7, R25, UR4, RZ, 0xc0, !PT ;  /* 0x0000000419077c12 */ /* 0x000fe2000f8ec0ff */
[----:B------:R-:W-:Y:S01]  /*0110*/  USHF.R.U64 UR4, UR6, 0x1, UR7 ;  /* 0x0000000106047899 */ /* 0x000fe20008001207 */
[----:B-1----:R-:W-:Y:S01]  /*0120*/  SHF.R.S32.HI R5, RZ, 0x1f, R4 ;  /* 0x0000001fff057819 */ /* 0x002fe20000011404 */
[----:B------:R-:W-:Y:S02]  /*0130*/  IMAD R0, R4, UR5, RZ ;  /* 0x0000000504007c24 */ /* 0x000fe4000f8e02ff */
[----:B------:R-:W-:-:S04]  /*0140*/  IMAD.WIDE.U32 R2, R7, R4, RZ ;  /* 0x0000000407027225 */ /* 0x000fc800078e00ff */
[----:B------:R-:W-:-:S04]  /*0150*/  IMAD.WIDE.U32 R8, R4, UR4, RZ ;  /* 0x0000000404087c25 */ /* 0x000fc8000f8e00ff */
[----:B------:R-:W-:Y:S01]  /*0160*/  IMAD R11, R5, UR4, R0 ;  /* 0x00000004050b7c24 */ /* 0x000fe2000f8e0200 */
[----:B------:R-:W-:Y:S01]  /*0170*/  IADD3 R0, P2, PT, R25, 0x1, RZ ;  /* 0x0000000119007810 */ /* 0x000fe20007f5e0ff */
[----:B------:R-:W-:Y:S01]  /*0180*/  IMAD R16, R5, R7, R3 ;  /* 0x0000000705107224 */ /* 0x000fe200078e0203 */
[----:B------:R-:W-:Y:S01]  /*0190*/  LOP3.LUT R3, RZ, R2, RZ, 0x33, !PT ;  /* 0x00000002ff037212 */ /* 0x000fe200078e33ff */
[----:B------:R-:W-:Y:S01]  /*01a0*/  IMAD.IADD R10, R9, 0x1, R11 ;  /* 0x00000001090a7824 */ /* 0x000fe200078e020b */
[----:B------:R-:W0:Y:S01]  /*01b0*/  LDCU.64 UR4, c[0x0][0x398] ;  /* 0x00007300ff0477ac */ /* 0x000e220008000a00 */
[----:B------:R-:W-:Y:S01]  /*01c0*/  ISETP.NE.U32.AND P0, PT, R0, UR10, PT ;  /* 0x0000000a00007c0c */ /* 0x000fe2000bf05070 */
[----:B------:R-:W-:Y:S01]  /*01d0*/  IMAD.X R0, RZ, RZ, RZ, P2 ;  /* 0x000000ffff007224 */ /* 0x000fe200010e06ff */
[----:B------:R-:W-:Y:S02]  /*01e0*/  ISETP.LT.U32.AND P1, PT, R8, R3, PT ;  /* 0x000000030800720c */ /* 0x000fe40003f21070 */
[----:B------:R-:W-:-:S02]  /*01f0*/  LOP3.LUT R7, RZ, R16, RZ, 0x33, !PT ;  /* 0x00000010ff077212 */ /* 0x000fc400078e33ff */
[----:B------:R-:W-:Y:S02]  /*0200*/  ISETP.NE.AND.EX P0, PT, R0, UR11, PT, P0 ;  /* 0x0000000b00007c0c */ /* 0x000fe4000bf05300 */
[----:B------:R-:W-:-:S04]  /*0210*/  ISETP.LT.U32.AND.EX P1, PT, R10, R7, PT, P1 ;  /* 0x000000070a00720c */ /* 0x000fc80003f21110 */
[----:B------:R-:W-:Y:S02]  /*0220*/  SEL R3, R8, R3, P1 ;  /* 0x0000000308037207 */ /* 0x000fe40000800000 */
[----:B------:R-:W-:Y:S02]  /*0230*/  SEL R7, R10, R7, P1 ;  /* 0x000000070a077207 */ /* 0x000fe40000800000 */
[----:B------:R-:W-:-:S05]  /*0240*/  IADD3 R20, P1, PT, R3, R2, RZ ;  /* 0x0000000203147210 */ /* 0x000fca0007f3e0ff */
[----:B------:R-:W-:Y:S01]  /*0250*/  IMAD.X R0, R7, 0x1, R16, P1 ;  /* 0x0000000107007824 */ /* 0x000fe200008e0610 */
[----:B0-----:R-:W-:Y:S01]  /*0260*/  ISETP.LT.U32.AND P1, PT, R20, UR4, PT ;  /* 0x0000000414007c0c */ /* 0x001fe2000bf21070 */
[----:B------:R-:W0:Y:S03]  /*0270*/  @!P0 LDC.64 R6, c[0x0][0x3a8] ;  /* 0x0000ea00ff068b82 */ /* 0x000e260000000a00 */
[----:B------:R-:W-:-:S04]  /*0280*/  ISETP.LT.U32.AND.EX P1, PT, R0, UR5, PT, P1 ;  /* 0x0000000500007c0c */ /* 0x000fc8000bf21110 */
[----:B------:R-:W-:Y:S02]  /*0290*/  SEL R20, R20, UR4, P1 ;  /* 0x0000000414147c07 */ /* 0x000fe40008800000 */
[----:B------:R-:W-:Y:S02]  /*02a0*/  SEL R21, R0, UR5, P1 ;  /* 0x0000000500157c07 */ /* 0x000fe40008800000 */
[----:B------:R-:W-:Y:S02]  /*02b0*/  LOP3.LUT R11, RZ, R20, RZ, 0x33, !PT ;  /* 0x00000014ff0b7212 */ /* 0x000fe400078e33ff */
[----:B------:R-:W-:Y:S02]  /*02c0*/  LOP3.LUT R13, RZ, R21, RZ, 0x33, !PT ;  /* 0x00000015ff0d7212 */ /* 0x000fe400078e33ff */
[----:B------:R-:W-:-:S04]  /*02d0*/  ISETP.LT.U32.AND P1, PT, R8, R11, PT ;  /* 0x0000000b0800720c */ /* 0x000fc80003f21070 */
[----:B------:R-:W-:-:S04]  /*02e0*/  ISETP.LT.U32.AND.EX P1, PT, R10, R13, PT, P1 ;  /* 0x0000000d0a00720c */ /* 0x000fc80003f21110 */
[----:B------:R-:W-:Y:S02]  /*02f0*/  SEL R11, R8, R11, P1 ;  /* 0x0000000b080b7207 */ /* 0x000fe40000800000 */
[----:B------:R-:W-:Y:S02]  /*0300*/  SEL R13, R10, R13, P1 ;  /* 0x0000000d0a0d7207 */ /* 0x000fe40000800000 */
[----:B------:R-:W-:Y:S02]  /*0310*/  IADD3 R11, P3, PT, R11, R20, RZ ;  /* 0x000000140b0b7210 */ /* 0x000fe40007f7e0ff */
[----:B0-----:R-:W-:Y:S02]  /*0320*/  @!P0 LEA R6, P2, R25, R6, 0x3 ;  /* 0x0000000619068211 */ /* 0x001fe400078418ff */
[----:B------:R-:W-:Y:S01]  /*0330*/  ISETP.LT.U32.AND P1, PT, R2, UR4, PT ;  /* 0x0000000402007c0c */ /* 0x000fe2000bf21070 */
[----:B------:R-:W-:Y:S01]  /*0340*/  IMAD.X R13, R13, 0x1, R21, P3 ;  /* 0x000000010d0d7824 */ /* 0x000fe200018e0615 */
[----:B------:R-:W-:-:S02]  /*0350*/  @!P0 LEA.HI.X R7, R25, R7, RZ, 0x3, P2 ;  /* 0x0000000719078211 */ /* 0x000fc400010f1cff */
[----:B------:R-:W-:Y:S02]  /*0360*/  ISETP.LT.U32.AND P2, PT, R11, UR4, PT ;  /* 0x000000040b007c0c */ /* 0x000fe4000bf41070 */
[----:B------:R-:W-:Y:S01]  /*0370*/  ISETP.LT.U32.AND.EX P1, PT, R16, UR5, PT, P1 ;  /* 0x0000000510007c0c */ /* 0x000fe2000bf21110 */
[----:B--2---:R0:W-:Y:S01]  /*0380*/  @!P0 STG.E.64 desc[UR8][R6.64], R20 ;  /* 0x0000001406008986 */ /* 0x0041e2000c101b08 */
[----:B------:R-:W-:Y:S02]  /*0390*/  ISETP.LT.U32.AND.EX P2, PT, R13, UR5, PT, P2 ;  /* 0x000000050d007c0c */ /* 0x000fe4000bf41120 */
[----:B------:R-:W-:Y:S02]  /*03a0*/  SEL R0, R2, UR4, P1 ;  /* 0x0000000402007c07 */ /* 0x000fe40008800000 */
[----:B------:R-:W-:Y:S02]  /*03b0*/  SEL R16, R16, UR5, P1 ;  /* 0x0000000510107c07 */ /* 0x000fe40008800000 */
[----:B------:R-:W-:-:S02]  /*03c0*/  SEL R11, R11, UR4, P2 ;  /* 0x000000040b0b7c07 */ /* 0x000fc40009000000 */
[----:B------:R-:W-:Y:S01]  /*03d0*/  SEL R13, R13, UR5, P2 ;  /* 0x000000050d0d7c07 */ /* 0x000fe20009000000 */
[----:B------:R-:W-:Y:S06]  /*03e0*/  @!P0 EXIT ;  /* 0x000000000000894d */ /* 0x000fec0003800000 */
[----:B------:R-:W1:Y:S01]  /*03f0*/  LDCU.U8 UR5, c[0x0][0x380] ;  /* 0x00007000ff0577ac */ /* 0x000e620008000000 */
[----:B------:R-:W-:Y:S01]  /*0400*/  IADD3 R9, P0, PT, R11, -R0, RZ ;  /* 0x800000000b097210 */ /* 0x000fe20007f1e0ff */
[----:B------:R-:W-:Y:S01]  /*0410*/  BSSY.RECONVERGENT B0, `(.L_x_27) ;  /* 0x00000ca000007945 */ /* 0x000fe20003800200 */
[----:B------:R-:W-:-:S06]  /*0420*/  UIADD3 UR4, UPT, UPT, UR6, -0x1, URZ ;  /* 0xffffffff06047890 */ /* 0x000fcc000fffe0ff */
[----:B0-----:R-:W-:-:S05]  /*0430*/  LOP3.LUT R7, R25, UR4, RZ, 0xc0, !PT ;  /* 0x0000000419077c12 */ /* 0x001fca000f8ec0ff */
[----:B------:R-:W-:Y:S01]  /*0440*/  IMAD.WIDE.U32 R2, R7, R4, RZ ;  /* 0x0000000407027225 */ /* 0x000fe200078e00ff */
[----:B-1----:R-:W-:-:S03]  /*0450*/  UPRMT UR4, UR5, 0x8880, URZ ;  /* 0x0000888005047896 */ /* 0x002fc600080000ff */
[----:B------:R-:W-:Y:S01]  /*0460*/  IMAD.X R4, R13, 0x1, ~R16, P0 ;  /* 0x000000010d047824 */ /* 0x000fe200000e0e10 */
[----:B------:R-:W-:Y:S01]  /*0470*/  ISETP.LT.U32.AND P0, PT, R2, R9, PT ;  /* 0x000000090200720c */ /* 0x000fe20003f01070 */
[----:B------:R-:W-:Y:S01]  /*0480*/  IMAD R3, R5, R7, R3 ;  /* 0x0000000705037224 */ /* 0x000fe200078e0203 */
[----:B------:R-:W-:-:S04]  /*0490*/  UISETP.NE.AND UP0, UPT, UR4, URZ, UPT ;  /* 0x000000ff0400728c */ /* 0x000fc8000bf05270 */
[----:B------:R-:W-:-:S04]  /*04a0*/  ISETP.LT.U32.AND.EX P0, PT, R3, R4, PT, P0 ;  /* 0x000000040300720c */ /* 0x000fc80003f01100 */
[----:B------:R-:W-:Y:S02]  /*04b0*/  SEL R5, R2, R9, P0 ;  /* 0x0000000902057207 */ /* 0x000fe40000000000 */
[----:B------:R-:W-:Y:S01]  /*04c0*/  SEL R3, R3, R4, P0 ;  /* 0x0000000403037207 */ /* 0x000fe20000000000 */
[----:B------:R-:W-:Y:S06]  /*04d0*/  BRA.U !UP0, `(.L_x_28) ;  /* 0x0000000508807547 */ /* 0x000fec000b800000 */
[----:B------:R-:W-:Y:S01]  /*04e0*/  IADD3 R2, P0, PT, R11, -R20, RZ ;  /* 0x800000140b027210 */ /* 0x000fe20007f1e0ff */
[----:B------:R-:W-:Y:S01]  /*04f0*/  BSSY.RECONVERGENT B1, `(.L_x_29) ;  /* 0x000005d000017945 */ /* 0x000fe20003800200 */
[----:B------:R-:W-:-:S03]  /*0500*/  IADD3 R24, P2, PT, R20, -R0, RZ ;  /* 0x8000000014187210 */ /* 0x000fc60007f5e0ff */
[----:B------:R-:W-:Y:S01]  /*0510*/  IMAD.X R4, R13, 0x1, ~R21, P0 ;  /* 0x000000010d047824 */ /* 0x000fe200000e0e15 */
[----:B------:R-:W-:Y:S01]  /*0520*/  ISETP.GT.U32.AND P0, PT, R5, R2, PT ;  /* 0x000000020500720c */ /* 0x000fe20003f04070 */
[----:B------:R-:W-:Y:S01]  /*0530*/  IMAD.X R22, R21, 0x1, ~R16, P2 ;  /* 0x0000000115167824 */ /* 0x000fe200010e0e10 */
[----:B------:R-:W-:Y:S02]  /*0540*/  ISETP.LT.U32.AND P1, PT, R24, R5, PT ;  /* 0x000000051800720c */ /* 0x000fe40003f21070 */
[----:B------:R-:W-:Y:S02]  /*0550*/  ISETP.GT.U32.AND.EX P0, PT, R3, R4, PT, P0 ;  /* 0x000000040300720c */ /* 0x000fe40003f04100 */
[----:B------:R-:W-:Y:S02]  /*0560*/  ISETP.LT.U32.AND.EX P1, PT, R22, R3, PT, P1 ;  /* 0x000000031600720c */ /* 0x000fe40003f21110 */
[----:B------:R-:W-:Y:S02]  /*0570*/  SEL R17, R5, R2, P0 ;  /* 0x0000000205117207 */ /* 0x000fe40000000000 */
[----:B------:R-:W-:-:S02]  /*0580*/  SEL R19, R3, R4, P0 ;  /* 0x0000000403137207 */ /* 0x000fc40000000000 */
[----:B------:R-:W-:Y:S02]  /*0590*/  IADD3 R17, P0, PT, R17, -R2, RZ ;  /* 0x8000000211117210 */ /* 0x000fe40007f1e0ff */
[----:B------:R-:W-:Y:S02]  /*05a0*/  SEL R24, R24, R5, P1 ;  /* 0x0000000518187207 */ /* 0x000fe40000800000 */
[----:B------:R-:W-:Y:S01]  /*05b0*/  SEL R22, R22, R3, P1 ;  /* 0x0000000316167207 */ /* 0x000fe20000800000 */
[----:B------:R-:W-:Y:S01]  /*05c0*/  IMAD.X R19, R19, 0x1, ~R4, P0 ;  /* 0x0000000113137824 */ /* 0x000fe200000e0e04 */
[----:B------:R-:W-:-:S04]  /*05d0*/  ISETP.GE.U32.AND P0, PT, R17, R24, PT ;  /* 0x000000181100720c */ /* 0x000fc80003f06070 */
[----:B------:R-:W-:-:S13]  /*05e0*/  ISETP.GE.U32.AND.EX P0, PT, R19, R22, PT, P0 ;  /* 0x000000161300720c */ /* 0x000fda0003f06100 */
[----:B------:R-:W-:Y:S05]  /*05f0*/  @P0 BRA `(.L_x_30) ;  /* 0x0000000400300947 */ /* 0x000fea0003800000 */
[----:B------:R-:W-:-:S05]  /*0600*/  IADD3 R18, P0, PT, R5, R20, RZ ;  /* 0x0000001405127210 */ /* 0x000fca0007f1e0ff */
[----:B------:R-:W-:-:S08]  /*0610*/  IMAD.X R20, R3, 0x1, R21, P0 ;  /* 0x0000000103147824 */ /* 0x000fd000000e0615 */
.L_x_34:
[----:B------:R-:W-:Y:S01]  /*0620*/  IADD3 R4, P0, PT, -R17, R24, RZ ;  /* 0x0000001811047210 */ /* 0x000fe20007f1e1ff */
[----:B------:R-:W0:Y:S04]  /*0630*/  LDC.64 R2, c[0x0][0x388] ;  /* 0x0000e200ff027b82 */ /* 0x000e280000000a00 */
[----:B------:R-:W-:-:S05]  /*0640*/  IMAD.X R5, R22, 0x1, ~R19, P0 ;  /* 0x0000000116057824 */ /* 0x000fca00000e0e13 */
[--C-:B------:R-:W-:Y:S02]  /*0650*/  SHF.R.U64 R4, R4, 0x1, R5.reuse ;  /* 0x0000000104047819 */ /* 0x100fe40000001205 */
[----:B------:R-:W-:Y:S02]  /*0660*/  SHF.R.U32.HI R6, RZ, 0x1, R5 ;  /* 0x00000001ff067819 */ /* 0x000fe40000011605 */
[----:B------:R-:W-:-:S05]  /*0670*/  IADD3 R21, P0, PT, R17, R4, RZ ;  /* 0x0000000411157210 */ /* 0x000fca0007f1e0ff */
[----:B------:R-:W-:Y:S01]  /*0680*/  IMAD.X R23, R19, 0x1, R6, P0 ;  /* 0x0000000113177824 */ /* 0x000fe200000e0606 */
[----:B------:R-:W-:-:S05]  /*0690*/  IADD3 R5, P0, PT, R21, R0, RZ ;  /* 0x0000000015057210 */ /* 0x000fca0007f1e0ff */
[----:B------:R-:W-:Y:S02]  /*06a0*/  IMAD.X R6, R23, 0x1, R16, P0 ;  /* 0x0000000117067824 */ /* 0x000fe400000e0610 */
[----:B0-----:R-:W-:-:S04]  /*06b0*/  IMAD.WIDE.U32 R4, R5, 0x28, R2 ;  /* 0x0000002805047825 */ /* 0x001fc800078e0002 */
[----:B------:R-:W-:-:S04]  /*06c0*/  IMAD R7, R6, 0x28, RZ ;  /* 0x0000002806077824 */ /* 0x000fc800078e02ff */
[----:B------:R-:W-:-:S05]  /*06d0*/  IMAD.IADD R5, R5, 0x1, R7 ;  /* 0x0000000105057824 */ /* 0x000fca00078e0207 */
[----:B------:R-:W2:Y:S04]  /*06e0*/  LDG.E R10, desc[UR8][R4.64] ;  /* 0x00000008040a7981 */ /* 0x000ea8000c1e1900 */
[----:B------:R-:W2:Y:S04]  /*06f0*/  LDG.E R11, desc[UR8][R4.64+0x4] ;  /* 0x00000408040b7981 */ /* 0x000ea8000c1e1900 */
[----:B------:R-:W3:Y:S04]  /*0700*/  LDG.E R12, desc[UR8][R4.64+0x8] ;  /* 0x00000808040c7981 */ /* 0x000ee8000c1e1900 */
[----:B------:R-:W3:Y:S01]  /*0710*/  LDG.E R13, desc[UR8][R4.64+0xc] ;  /* 0x00000c08040d7981 */ /* 0x000ee2000c1e1900 */
[----:B------:R-:W-:-:S02]  /*0720*/  LOP3.LUT R29, RZ, R21, RZ, 0x33, !PT ;  /* 0x00000015ff1d7212 */ /* 0x000fc400078e33ff */
[----:B------:R-:W-:Y:S01]  /*0730*/  LOP3.LUT R7, RZ, R23, RZ, 0x33, !PT ;  /* 0x00000017ff077212 */ /* 0x000fe200078e33ff */
[----:B------:R-:W4:Y:S01]  /*0740*/  LDG.E R14, desc[UR8][R4.64+0x10] ;  /* 0x00001008040e7981 */ /* 0x000f22000c1e1900 */
[----:B------:R-:W-:-:S03]  /*0750*/  IADD3 R29, P0, PT, R29, R18, RZ ;  /* 0x000000121d1d7210 */ /* 0x000fc60007f1e0ff */
[----:B------:R-:W4:Y:S02]  /*0760*/  LDG.E R15, desc[UR8][R4.64+0x14] ;  /* 0x00001408040f7981 */ /* 0x000f24000c1e1900 */
[----:B------:R-:W-:Y:S02]  /*0770*/  IMAD.X R6, R7, 0x1, R20, P0 ;  /* 0x0000000107067824 */ /* 0x000fe400000e0614 */
[----:B------:R-:W-:Y:S01]  /*0780*/  IMAD.WIDE.U32 R28, R29, 0x28, R2 ;  /* 0x000000281d1c7825 */ /* 0x000fe200078e0002 */
[----:B------:R-:W5:Y:S03]  /*0790*/  LDG.E R26, desc[UR8][R4.64+0x18] ;  /* 0x00001808041a7981 */ /* 0x000f66000c1e1900 */
[----:B------:R-:W-:Y:S01]  /*07a0*/  IMAD R3, R6, 0x28, RZ ;  /* 0x0000002806037824 */ /* 0x000fe200078e02ff */
[----:B------:R-:W5:Y:S03]  /*07b0*/  LDG.E R27, desc[UR8][R4.64+0x1c] ;  /* 0x00001c08041b7981 */ /* 0x000f66000c1e1900 */
[----:B------:R-:W-:Y:S01]  /*07c0*/  IMAD.IADD R29, R29, 0x1, R3 ;  /* 0x000000011d1d7824 */ /* 0x000fe200078e0203 */
[----:B------:R-:W5:Y:S04]  /*07d0*/  LDG.E R2, desc[UR8][R4.64+0x20] ;  /* 0x0000200804027981 */ /* 0x000f68000c1e1900 */
[----:B------:R-:W5:Y:S04]  /*07e0*/  LDG.E R3, desc[UR8][R4.64+0x24] ;  /* 0x0000240804037981 */ /* 0x000f68000c1e1900 */
[----:B------:R-:W5:Y:S04]  /*07f0*/  LDG.E R6, desc[UR8][R28.64+0x8] ;  /* 0x000008081c067981 */ /* 0x000f68000c1e1900 */
[----:B------:R-:W5:Y:S04]  /*0800*/  LDG.E R7, desc[UR8][R28.64+0xc] ;  /* 0x00000c081c077981 */ /* 0x000f68000c1e1900 */
[----:B------:R-:W5:Y:S04]  /*0810*/  LDG.E R4, desc[UR8][R28.64] ;  /* 0x000000081c047981 */ /* 0x000f68000c1e1900 */
[----:B------:R-:W5:Y:S04]  /*0820*/  LDG.E R5, desc[UR8][R28.64+0x4] ;  /* 0x000004081c057981 */ /* 0x000f68000c1e1900 */
[----:B------:R-:W5:Y:S04]  /*0830*/  LDG.E R8, desc[UR8][R28.64+0x10] ;  /* 0x000010081c087981 */ /* 0x000f68000c1e1900 */
[----:B------:R-:W5:Y:S04]  /*0840*/  LDG.E R9, desc[UR8][R28.64+0x14] ;  /* 0x000014081c097981 */ /* 0x000f68000c1e1900 */
[----:B--2---:R0:W-:Y:S04]  /*0850*/  STL.64 [R1], R10 ;  /* 0x0000000a01007387 */ /* 0x0041e80000100a00 */
[----:B---3--:R1:W-:Y:S04]  /*0860*/  STL.64 [R1+0x8], R12 ;  /* 0x0000080c01007387 */ /* 0x0083e80000100a00 */
[----:B0-----:R-:W2:Y:S04]  /*0870*/  LDG.E R10, desc[UR8][R28.64+0x18] ;  /* 0x000018081c0a7981 */ /* 0x001ea8000c1e1900 */
[----:B------:R-:W2:Y:S04]  /*0880*/  LDG.E R11, desc[UR8][R28.64+0x1c] ;  /* 0x00001c081c0b7981 */ /* 0x000ea8000c1e1900 */
[----:B-1----:R-:W3:Y:S04]  /*0890*/  LDG.E R12, desc[UR8][R28.64+0x20] ;  /* 0x000020081c0c7981 */ /* 0x002ee8000c1e1900 */
[----:B------:R-:W3:Y:S01]  /*08a0*/  LDG.E R13, desc[UR8][R28.64+0x24] ;  /* 0x000024081c0d7981 */ /* 0x000ee2000c1e1900 */
[----:B------:R-:W-:Y:S03]  /*08b0*/  BSSY.RECONVERGENT B2, `(.L_x_31) ;  /* 0x0000019000027945 */ /* 0x000fe60003800200 */
[----:B----4-:R0:W-:Y:S04]  /*08c0*/  STL.64 [R1+0x10], R14 ;  /* 0x0000100e01007387 */ /* 0x0101e80000100a00 */
[----:B-----5:R1:W-:Y:S04]  /*08d0*/  STL.64 [R1+0x18], R26 ;  /* 0x0000181a01007387 */ /* 0x0203e80000100a00 */
[----:B------:R4:W-:Y:S04]  /*08e0*/  STL.64 [R1+0x20], R2 ;  /* 0x0000200201007387 */ /* 0x0009e80000100a00 */
[----:B------:R4:W-:Y:S04]  /*08f0*/  STL.64 [R1+0x30], R6 ;  /* 0x0000300601007387 */ /* 0x0009e80000100a00 */
[----:B------:R4:W-:Y:S04]  /*0900*/  STL.64 [R1+0x28], R4 ;  /* 0x0000280401007387 */ /* 0x0009e80000100a00 */
[----:B------:R4:W-:Y:S01]  /*0910*/  STL.64 [R1+0x38], R8 ;  /* 0x0000380801007387 */ /* 0x0009e20000100a00 */
[----:B0-----:R-:W-:-:S02]  /*0920*/  IMAD.MOV.U32 R15, RZ, RZ, R24 ;  /* 0x000000ffff0f7224 */ /* 0x001fc400078e0018 */
[----:B-1----:R-:W-:Y:S02]  /*0930*/  IMAD.MOV.U32 R26, RZ, RZ, R22 ;  /* 0x000000ffff1a7224 */ /* 0x002fe400078e0016 */
[----:B------:R-:W-:Y:S01]  /*0940*/  IMAD.MOV.U32 R14, RZ, RZ, RZ ;  /* 0x000000ffff0e7224 */ /* 0x000fe200078e00ff */
[----:B--2---:R4:W-:Y:S04]  /*0950*/  STL.64 [R1+0x40], R10 ;  /* 0x0000400a01007387 */ /* 0x0049e80000100a00 */
[----:B---3--:R4:W-:Y:S02]  /*0960*/  STL.64 [R1+0x48], R12 ;  /* 0x0000480c01007387 */ /* 0x0089e40000100a00 */
.L_x_33:
[----:B----4-:R-:W-:-:S05]  /*0970*/  IMAD R2, R14, 0x4, R1 ;  /* 0x000000040e027824 */ /* 0x010fca00078e0201 */
[----:B------:R-:W2:Y:S04]  /*0980*/  LDL R3, [R2+0x28] ;  /* 0x0000280002037983 */ /* 0x000ea80000100800 */
[----:B------:R-:W2:Y:S01]  /*0990*/  LDL R4, [R2] ;  /* 0x0000000002047983 */ /* 0x000ea20000100800 */
[----:B------:R-:W-:Y:S02]  /*09a0*/  IMAD.MOV.U32 R24, RZ, RZ, R21 ;  /* 0x000000ffff187224 */ /* 0x000fe400078e0015 */
[----:B------:R-:W-:Y:S01]  /*09b0*/  IMAD.MOV.U32 R22, RZ, RZ, R23 ;  /* 0x000000ffff167224 */ /* 0x000fe200078e0017 */
[----:B--2---:R-:W-:-:S13]  /*09c0*/  ISETP.GE.AND P0, PT, R3, R4, PT ;  /* 0x000000040300720c */ /* 0x004fda0003f06270 */
[----:B------:R-:W-:Y:S05]  /*09d0*/  @!P0 BRA `(.L_x_32) ;  /* 0x0000000000188947 */ /* 0x000fea0003800000 */
[----:B------:R-:W-:Y:S01]  /*09e0*/  ISETP.LE.AND P2, PT, R3, R4, PT ;  /* 0x000000040300720c */ /* 0x000fe20003f43270 */
[----:B------:R-:W-:Y:S01]  /*09f0*/  IMAD.MOV.U32 R24, RZ, RZ, R15 ;  /* 0x000000ffff187224 */ /* 0x000fe200078e000f */
[C---:B------:R-:W-:Y:S01]  /*0a00*/  ISETP.GE.U32.AND P1, PT, R14.reuse, 0x9, PT ;  /* 0x000000090e00780c */ /* 0x040fe20003f26070 */
[----:B------:R-:W-:Y:S02]  /*0a10*/  VIADD R14, R14, 0x1 ;  /* 0x000000010e0e7836 */ /* 0x000fe40000000000 */
[----:B------:R-:W-:-:S10]  /*0a20*/  IMAD.MOV.U32 R22, RZ, RZ, R26 ;  /* 0x000000ffff167224 */ /* 0x000fd400078e001a */
[----:B------:R-:W-:Y:S05]  /*0a30*/  @!P1 BRA P2, `(.L_x_33) ;  /* 0xfffffffc00cc9947 */ /* 0x000fea000103ffff */
.L_x_32:
[----:B------:R-:W-:Y:S05]  /*0a40*/  BSYNC.RECONVERGENT B2 ;  /* 0x0000000000027941 */ /* 0x000fea0003800200 */
.L_x_31:
[----:B------:R-:W-:-:S04]  /*0a50*/  IADD3 R2, P1, PT, R21, 0x1, RZ ;  /* 0x0000000115027810 */ /* 0x000fc80007f3e0ff */
[----:B------:R-:W-:Y:S01]  /*0a60*/  SEL R17, R17, R2, !P0 ;  /* 0x0000000211117207 */ /* 0x000fe20004000000 */
[----:B------:R-:W-:-:S05]  /*0a70*/  IMAD.X R4, RZ, RZ, R23, P1 ;  /* 0x000000ffff047224 */ /* 0x000fca00008e0617 */
[----:B------:R-:W-:Y:S02]  /*0a80*/  SEL R19, R19, R4, !P0 ;  /* 0x0000000413137207 */ /* 0x000fe40004000000 */
[----:B------:R-:W-:-:S04]  /*0a90*/  ISETP.GE.U32.AND P0, PT, R17, R24, PT ;  /* 0x000000181100720c */ /* 0x000fc80003f06070 */
[----:B------:R-:W-:-:S13]  /*0aa0*/  ISETP.GE.U32.AND.EX P0, PT, R19, R22, PT, P0 ;  /* 0x000000161300720c */ /* 0x000fda0003f06100 */
[----:B------:R-:W-:Y:S05]  /*0ab0*/  @!P0 BRA `(.L_x_34) ;  /* 0xfffffff800d88947 */ /* 0x000fea000383ffff */
.L_x_30:
[----:B------:R-:W-:Y:S05]  /*0ac0*/  BSYNC.RECONVERGENT B1 ;  /* 0x0000000000017941 */ /* 0x000fea0003800200 */
.L_x_29:
[----:B------:R-:W-:Y:S05]  /*0ad0*/  BRA `(.L_x_35) ;  /* 0x0000000400747947 */ /* 0x000fea0003800000 */
.L_x_28:
[----:B------:R-:W-:Y:S02]  /*0ae0*/  IADD3 R6, P0, PT, R11, -R20, RZ ;  /* 0x800000140b067210 */ /* 0x000fe40007f1e0ff */
        /* <DEDUP_REMOVED lines=18> */
.L_x_39:
        /* <DEDUP_REMOVED lines=53> */
.L_x_38:
        /* <DEDUP_REMOVED lines=13> */
.L_x_37:
[----:B------:R-:W-:Y:S05]  /*1030*/  BSYNC.RECONVERGENT B1 ;  /* 0x0000000000017941 */ /* 0x000fea0003800200 */
.L_x_36:
[----:B------:R-:W-:-:S04]  /*1040*/  IADD3 R2, P1, PT, R21, 0x1, RZ ;  /* 0x0000000115027810 */ /* 0x000fc80007f3e0ff */
[----:B------:R-:W-:Y:S01]  /*1050*/  SEL R17, R17, R2, !P0 ;  /* 0x0000000211117207 */ /* 0x000fe20004000000 */
[----:B------:R-:W-:-:S05]  /*1060*/  IMAD.X R4, RZ, RZ, R23, P1 ;  /* 0x000000ffff047224 */ /* 0x000fca00008e0617 */
[----:B------:R-:W-:Y:S02]  /*1070*/  SEL R19, R19, R4, !P0 ;  /* 0x0000000413137207 */ /* 0x000fe40004000000 */
[----:B------:R-:W-:-:S04]  /*1080*/  ISETP.GE.U32.AND P0, PT, R17, R24, PT ;  /* 0x000000181100720c */ /* 0x000fc80003f06070 */
[----:B------:R-:W-:-:S13]  /*1090*/  ISETP.GE.U32.AND.EX P0, PT, R19, R22, PT, P0 ;  /* 0x000000161300720c */ /* 0x000fda0003f06100 */
[----:B------:R-:W-:Y:S05]  /*10a0*/  @!P0 BRA `(.L_x_39) ;  /* 0xfffffff800d88947 */ /* 0x000fea000383ffff */
.L_x_35:
[----:B------:R-:W-:Y:S05]  /*10b0*/  BSYNC.RECONVERGENT B0 ;  /* 0x0000000000007941 */ /* 0x000fea0003800200 */
.L_x_27:
[----:B------:R-:W0:Y:S01]  /*10c0*/  LDCU.64 UR4, c[0x0][0x3a8] ;  /* 0x00007500ff0477ac */ /* 0x000e220008000a00 */
[----:B------:R-:W-:-:S05]  /*10d0*/  IADD3 R2, P0, PT, R0, R17, RZ ;  /* 0x0000001100027210 */ /* 0x000fca0007f1e0ff */
[----:B------:R-:W-:Y:S01]  /*10e0*/  IMAD.X R3, R16, 0x1, R19, P0 ;  /* 0x0000000110037824 */ /* 0x000fe200000e0613 */
[----:B0-----:R-:W-:-:S04]  /*10f0*/  LEA R4, P1, R25, UR4, 0x3 ;  /* 0x0000000419047c11 */ /* 0x001fc8000f8218ff */
[----:B------:R-:W-:-:S05]  /*1100*/  LEA.HI.X R5, R25, UR5, RZ, 0x3, P1 ;  /* 0x0000000519057c11 */ /* 0x000fca00088f1cff */
[----:B------:R-:W-:Y:S01]  /*1110*/  STG.E.64 desc[UR8][R4.64], R2 ;  /* 0x0000000204007986 */ /* 0x000fe2000c101b08 */
[----:B------:R-:W-:Y:S05]  /*1120*/  EXIT ;  /* 0x000000000000794d */ /* 0x000fea0003800000 */
.L_x_40:
        /* <DEDUP_REMOVED lines=13> */
.L_x_549:


//--------------------- .text._ZN3cub18CUB_300001_SM_10006detail10merge_sort30DeviceMergeSortBlockSortKernelINS2_10policy_hubIN6thrust24THRUST_300001_SM_1000_NS6detail15normal_iteratorINS6_10device_ptrI8ColoringEEEEE9Policy600ESC_PNS0_8NullTypeESC_SG_mN4cuda3std3__44lessISA_EESA_SF_EEvbT0_T1_T2_T3_T4_PT6_PT7_T5_NS1_7vsmem_tE --------------------------
	.section	.text._ZN3cub18CUB_300001_SM_10006detail10merge_sort30DeviceMergeSortBlockSortKernelINS2_10policy_hubIN6thrust24THRUST_300001_SM_1000_NS6detail15normal_iteratorINS6_10device_ptrI8ColoringEEEEE9Policy600ESC_PNS0_8NullTypeESC_SG_mN4cuda3std3__44lessISA_EESA_SF_EEvbT0_T1_T2_T3_T4_PT6_PT7_T5_NS1_7vsmem_tE,"ax",@progbits
	.align	128
        .global         _ZN3cub18CUB_300001_SM_10006detail10merge_sort30DeviceMergeSortBlockSortKernelINS2_10policy_hubIN6thrust24THRUST_300001_SM_1000_NS6detail15normal_iteratorINS6_10device_ptrI8ColoringEEEEE9Policy600ESC_PNS0_8NullTypeESC_SG_mN4cuda3std3__44lessISA_EESA_SF_EEvbT0_T1_T2_T3_T4_PT6_PT7_T5_NS1_7vsmem_tE
        .type           _ZN3cub18CUB_300001_SM_10006detail10merge_sort30DeviceMergeSortBlockSortKernelINS2_10policy_hubIN6thrust24THRUST_300001_SM_1000_NS6detail15normal_iteratorINS6_10device_ptrI8ColoringEEEEE9Policy600ESC_PNS0_8NullTypeESC_SG_mN4cuda3std3__44lessISA_EESA_SF_EEvbT0_T1_T2_T3_T4_PT6_PT7_T5_NS1_7vsmem_tE,@function
        .size           _ZN3cub18CUB_300001_SM_10006detail10merge_sort30DeviceMergeSortBlockSortKernelINS2_10policy_hubIN6thrust24THRUST_300001_SM_1000_NS6detail15normal_iteratorINS6_10device_ptrI8ColoringEEEEE9Policy600ESC_PNS0_8NullTypeESC_SG_mN4cuda3std3__44lessISA_EESA_SF_EEvbT0_T1_T2_T3_T4_PT6_PT7_T5_NS1_7vsmem_tE,(.L_x_550 - _ZN3cub18CUB_300001_SM_10006detail10merge_sort30DeviceMergeSortBlockSortKernelINS2_10policy_hubIN6thrust24THRUST_300001_SM_1000_NS6detail15normal_iteratorINS6_10device_ptrI8ColoringEEEEE9Policy600ESC_PNS0_8NullTypeESC_SG_mN4cuda3std3__44lessISA_EESA_SF_EEvbT0_T1_T2_T3_T4_PT6_PT7_T5_NS1_7vsmem_tE)
        .other          _ZN3cub18CUB_300001_SM_10006detail10merge_sort30DeviceMergeSortBlockSortKernelINS2_10policy_hubIN6thrust24THRUST_300001_SM_1000_NS6detail15normal_iteratorINS6_10device_ptrI8ColoringEEEEE9Policy600ESC_PNS0_8NullTypeESC_SG_mN4cuda3std3__44lessISA_EESA_SF_EEvbT0_T1_T2_T3_T4_PT6_PT7_T5_NS1_7vsmem_tE,@"STO_CUDA_ENTRY STV_DEFAULT"
_ZN3cub18CUB_300001_SM_10006detail10merge_sort30DeviceMergeSortBlockSortKernelINS2_10policy_hubIN6thrust24THRUST_300001_SM_1000_NS6detail15normal_iteratorINS6_10device_ptrI8ColoringEEEEE9Policy600ESC_PNS0_8NullTypeESC_SG_mN4cuda3std3__44lessISA_EESA_SF_EEvbT0_T1_T2_T3_T4_PT6_PT7_T5_NS1_7vsmem_tE:
.text._ZN3cub18CUB_300001_SM_10006detail10merge_sort30DeviceMergeSortBlockSortKernelINS2_10policy_hubIN6thrust24THRUST_300001_SM_1000_NS6detail15normal_iteratorINS6_10device_ptrI8ColoringEEEEE9Policy600ESC_PNS0_8NullTypeESC_SG_mN4cuda3std3__44lessISA_EESA_SF_EEvbT0_T1_T2_T3_T4_PT6_PT7_T5_NS1_7vsmem_tE:
[----:B------:R-:W0:Y:S01]  /*0000*/  LDC R1, c[0x0][0x37c] ;  /* 0x0000df00ff017b82 */ /* 0x000e220000000800 */
[----:B------:R-:W1:Y:S01]  /*0010*/  S2R R2, SR_CTAID.X ;  /* 0x0000000000027919 */ /* 0x000e620000002500 */
[----:B------:R-:W2:Y:S01]  /*0020*/  LDCU UR4, c[0x0][0x370] ;  /* 0x00006e00ff0477ac */ /* 0x000ea20008000800 */
[----:B0-----:R-:W-:Y:S01]  /*0030*/  VIADD R1, R1, 0xffffffb0 ;  /* 0xffffffb001017836 */ /* 0x001fe20000000000 */
[----:B------:R-:W0:Y:S01]  /*0040*/  LDCU.64 UR6, c[0x0][0x358] ;  /* 0x00006b00ff0677ac */ /* 0x000e220008000a00 */
[----:B--2---:R-:W-:-:S04]  /*0050*/  UIADD3 UR4, UP0, UPT, UR4, -0x1, URZ ;  /* 0xffffffff04047890 */ /* 0x004fc8000ff1e0ff */
[----:B------:R-:W-:-:S06]  /*0060*/  UIADD3.X UR5, UPT, UPT, URZ, -0x1, URZ, UP0, !UPT ;  /* 0xffffffffff057890 */ /* 0x000fcc00087fe4ff */
[----:B------:R-:W-:Y:S01]  /*0070*/  IMAD.U32 R0, RZ, RZ, UR5 ;  /* 0x00000005ff007e24 */ /* 0x000fe2000f8e00ff */
[C---:B-1----:R-:W-:Y:S01]  /*0080*/  ISETP.LT.U32.AND P0, PT, R2.reuse, UR4, PT ;  /* 0x0000000402007c0c */ /* 0x042fe2000bf01070 */
[----:B------:R-:W-:Y:S01]  /*0090*/  IMAD.WIDE.U32 R2, R2, 0x100, RZ ;  /* 0x0000010002027825 */ /* 0x000fe200078e00ff */
[----:B------:R-:W-:Y:S02]  /*00a0*/  R2UR UR4, R1 ;  /* 0x00000000010472ca */ /* 0x000fe400000e0000 */
[----:B------:R-:W-:-:S13]  /*00b0*/  ISETP.GT.U32.AND.EX P0, PT, R0, RZ, PT, P0 ;  /* 0x000000ff0000720c */ /* 0x000fda0003f04100 */
[----:B0-----:R-:W-:Y:S05]  /*00c0*/  @!P0 BRA `(.L_x_41) ;  /* 0x0000005800008947 */ /* 0x001fea0003800000 */
[----:B------:R-:W0:Y:S01]  /*00d0*/  S2R R29, SR_TID.X ;  /* 0x00000000001d7919 */ /* 0x000e220000002100 */
[----:B------:R-:W1:Y:S01]  /*00e0*/  LDC.64 R4, c[0x0][0x388] ;  /* 0x0000e200ff047b82 */ /* 0x000e620000000a00 */
[----:B------:R-:W-:Y:S01]  /*00f0*/  ACQBULK ;  /* 0x000000000000782e */ /* 0x000fe20000000000 */
[----:B0-----:R-:W-:-:S04]  /*0100*/  LOP3.LUT R0, R29, 0x3e0, RZ, 0xc0, !PT ;  /* 0x000003e01d007812 */ /* 0x001fc800078ec0ff */
[----:B------:R-:W-:-:S04]  /*0110*/  LOP3.LUT R7, R0, 0x1f, R29, 0xf8, !PT ;  /* 0x0000001f00077812 */ /* 0x000fc800078ef81d */
[----:B------:R-:W-:-:S05]  /*0120*/  IADD3 R28, P0, PT, R2, R7, RZ ;  /* 0x00000007021c7210 */ /* 0x000fca0007f1e0ff */
[----:B------:R-:W-:Y:S02]  /*0130*/  IMAD.X R27, RZ, RZ, R3, P0 ;  /* 0x000000ffff1b7224 */ /* 0x000fe400000e0603 */
[----:B-1----:R-:W-:-:S04]  /*0140*/  IMAD.WIDE.U32 R2, R28, 0x28, R4 ;  /* 0x000000281c027825 */ /* 0x002fc800078e0004 */
[----:B------:R-:W-:-:S04]  /*0150*/  IMAD R5, R27, 0x28, RZ ;  /* 0x000000281b057824 */ /* 0x000fc800078e02ff */
[----:B------:R-:W-:-:S05]  /*0160*/  IMAD.IADD R3, R3, 0x1, R5 ;  /* 0x0000000103037824 */ /* 0x000fca00078e0205 */
[----:B------:R-:W2:Y:S04]  /*0170*/  LDG.E R4, desc[UR6][R2.64] ;  /* 0x0000000602047981 */ /* 0x000ea8000c1e1900 */
[----:B------:R-:W2:Y:S04]  /*0180*/  LDG.E R5, desc[UR6][R2.64+0x4] ;  /* 0x0000040602057981 */ /* 0x000ea8000c1e1900 */
[----:B------:R-:W3:Y:S04]  /*0190*/  LDG.E R6, desc[UR6][R2.64+0x8] ;  /* 0x0000080602067981 */ /* 0x000ee8000c1e1900 */
[----:B------:R-:W3:Y:S04]  /*01a0*/  LDG.E R7, desc[UR6][R2.64+0xc] ;  /* 0x00000c0602077981 */ /* 0x000ee8000c1e1900 */
[----:B------:R-:W4:Y:S04]  /*01b0*/  LDG.E R8, desc[UR6][R2.64+0x10] ;  /* 0x0000100602087981 */ /* 0x000f28000c1e1900 */
[----:B------:R-:W4:Y:S04]  /*01c0*/  LDG.E R9, desc[UR6][R2.64+0x14] ;  /* 0x0000140602097981 */ /* 0x000f28000c1e1900 */
[----:B------:R-:W5:Y:S04]  /*01d0*/  LDG.E R10, desc[UR6][R2.64+0x18] ;  /* 0x00001806020a7981 */ /* 0x000f68000c1e1900 */
[----:B------:R-:W5:Y:S04]  /*01e0*/  LDG.E R11, desc[UR6][R2.64+0x1c] ;  /* 0x00001c06020b7981 */ /* 0x000f68000c1e1900 */
[----:B------:R-:W5:Y:S04]  /*01f0*/  LDG.E R12, desc[UR6][R2.64+0x20] ;  /* 0x00002006020c7981 */ /* 0x000f68000c1e1900 */
[----:B------:R-:W5:Y:S01]  /*0200*/  LDG.E R13, desc[UR6][R2.64+0x24] ;  /* 0x00002406020d7981 */ /* 0x000f62000c1e1900 */
[----:B------:R-:W-:Y:S01]  /*0210*/  MOV R24, 0x400 ;  /* 0x0000040000187802 */ /* 0x000fe20000000f00 */
[----:B------:R-:W0:Y:S01]  /*0220*/  S2R R15, SR_CgaCtaId ;  /* 0x00000000000f7919 */ /* 0x000e220000008800 */
[----:B------:R-:W1:Y:S02]  /*0230*/  S2R R17, SR_LANEID ;  /* 0x0000000000117919 */ /* 0x000e640000000000 */
[----:B0-----:R-:W-:-:S02]  /*0240*/  LEA R24, R15, R24, 0x18 ;  /* 0x000000180f187211 */ /* 0x001fc400078ec0ff */
[----:B-1----:R-:W-:-:S05]  /*0250*/  IADD3 R15, PT, PT, R0, R17, RZ ;  /* 0x00000011000f7210 */ /* 0x002fca0007ffe0ff */
[----:B------:R-:W-:-:S05]  /*0260*/  IMAD R26, R15, 0x28, R24 ;  /* 0x000000280f1a7824 */ /* 0x000fca00078e0218 */
[----:B--2---:R0:W-:Y:S04]  /*0270*/  STS.64 [R26], R4 ;  /* 0x000000041a007388 */ /* 0x0041e80000000a00 */
[----:B---3--:R1:W-:Y:S04]  /*0280*/  STS.64 [R26+0x8], R6 ;  /* 0x000008061a007388 */ /* 0x0083e80000000a00 */
[----:B----4-:R-:W-:Y:S04]  /*0290*/  STS.64 [R26+0x10], R8 ;  /* 0x000010081a007388 */ /* 0x010fe80000000a00 */
[----:B-----5:R-:W-:Y:S04]  /*02a0*/  STS.64 [R26+0x18], R10 ;  /* 0x0000180a1a007388 */ /* 0x020fe80000000a00 */
[----:B------:R-:W-:Y:S01]  /*02b0*/  STS.64 [R26+0x20], R12 ;  /* 0x0000200c1a007388 */ /* 0x000fe20000000a00 */
[----:B------:R-:W-:-:S03]  /*02c0*/  NOP ;  /* 0x0000000000007918 */ /* 0x000fc60000000000 */
[----:B------:R-:W2:Y:S04]  /*02d0*/  LDS.64 R2, [R26] ;  /* 0x000000001a027984 */ /* 0x000ea80000000a00 */
[----:B------:R-:W3:Y:S04]  /*02e0*/  LDS.64 R14, [R26+0x8] ;  /* 0x000008001a0e7984 */ /* 0x000ee80000000a00 */
[----:B------:R-:W4:Y:S04]  /*02f0*/  LDS.64 R16, [R26+0x10] ;  /* 0x000010001a107984 */ /* 0x000f280000000a00 */
[----:B------:R-:W5:Y:S04]  /*0300*/  LDS.64 R18, [R26+0x18] ;  /* 0x000018001a127984 */ /* 0x000f680000000a00 */
[----:B------:R-:W5:Y:S01]  /*0310*/  LDS.64 R20, [R26+0x20] ;  /* 0x000020001a147984 */ /* 0x000f620000000a00 */
[----:B------:R-:W-:Y:S01]  /*0320*/  BAR.SYNC.DEFER_BLOCKING 0x0 ;  /* 0x0000000000007b1d */ /* 0x000fe20000010000 */
[----:B------:R-:W-:-:S07]  /*0330*/  LOP3.LUT R32, R29, 0x3fe, RZ, 0xc0, !PT ;  /* 0x000003fe1d207812 */ /* 0x000fce00078ec0ff */
[----:B------:R-:W-:Y:S01]  /*0340*/  PREEXIT ;  /* 0x000000000000782d */ /* 0x000fe20000000000 */
[C---:B------:R-:W-:Y:S01]  /*0350*/  LOP3.LUT R23, R29.reuse, 0x1, RZ, 0xc0, !PT ;  /* 0x000000011d177812 */ /* 0x040fe200078ec0ff */
[----:B------:R-:W-:Y:S01]  /*0360*/  IMAD R0, R29, 0x28, R24 ;  /* 0x000000281d007824 */ /* 0x000fe200078e0218 */
[----:B------:R-:W-:-:S05]  /*0370*/  VIMNMX.U32 R31, PT, PT, R32, 0xfe, PT ;  /* 0x000000fe201f7848 */ /* 0x000fca0003fe0000 */
[----:B------:R-:W-:Y:S01]  /*0380*/  BAR.SYNC.DEFER_BLOCKING 0x0 ;  /* 0x0000000000007b1d */ /* 0x000fe20000010000 */
[C---:B------:R-:W-:Y:S02]  /*0390*/  VIMNMX.U32 R30, PT, PT, R32.reuse, 0xff, PT ;  /* 0x000000ff201e7848 */ /* 0x040fe40003fe0000 */
[----:B------:R-:W-:Y:S01]  /*03a0*/  VIMNMX.U32 R32, PT, PT, R32, 0x100, PT ;  /* 0x0000010020207848 */ /* 0x000fe20003fe0000 */
[----:B------:R-:W-:Y:S02]  /*03b0*/  VIADD R31, R31, 0x2 ;  /* 0x000000021f1f7836 */ /* 0x000fe40000000000 */
[----:B0-----:R-:W-:Y:S01]  /*03c0*/  VIADD R4, R30, 0x1 ;  /* 0x000000011e047836 */ /* 0x001fe20000000000 */
[----:B------:R-:W-:Y:S03]  /*03d0*/  BSSY.RECONVERGENT B0, `(.L_x_42) ;  /* 0x000003c000007945 */ /* 0x000fe60003800200 */
[----:B-1----:R-:W-:Y:S01]  /*03e0*/  IMAD.IADD R6, R31, 0x1, -R4 ;  /* 0x000000011f067824 */ /* 0x002fe200078e0a04 */
[----:B------:R-:W-:-:S04]  /*03f0*/  VIADDMNMX R34, R4, -R32, R23, PT ;  /* 0x8000002004227246 */ /* 0x000fc80003800117 */
[C---:B------:R-:W-:Y:S01]  /*0400*/  ISETP.GE.AND P0, PT, R23.reuse, R6, PT ;  /* 0x000000061700720c */ /* 0x040fe20003f06270 */
[----:B------:R-:W-:-:S05]  /*0410*/  IMAD.IADD R6, R23, 0x1, -R6 ;  /* 0x0000000117067824 */ /* 0x000fca00078e0a06 */
[----:B------:R-:W-:Y:S01]  /*0420*/  SEL R25, R6, RZ, P0 ;  /* 0x000000ff06197207 */ /* 0x000fe20000000000 */
[----:B--2---:R0:W-:Y:S03]  /*0430*/  STS.64 [R0], R2 ;  /* 0x0000000200007388 */ /* 0x0041e60000000a00 */
[----:B------:R-:W-:Y:S01]  /*0440*/  ISETP.GE.AND P0, PT, R25, R34, PT ;  /* 0x000000221900720c */ /* 0x000fe20003f06270 */
[----:B---3--:R0:W-:Y:S04]  /*0450*/  STS.64 [R0+0x8], R14 ;  /* 0x0000080e00007388 */ /* 0x0081e80000000a00 */
[----:B----4-:R0:W-:Y:S04]  /*0460*/  STS.64 [R0+0x10], R16 ;  /* 0x0000101000007388 */ /* 0x0101e80000000a00 */
[----:B-----5:R0:W-:Y:S04]  /*0470*/  STS.64 [R0+0x18], R18 ;  /* 0x0000181200007388 */ /* 0x0201e80000000a00 */
[----:B------:R0:W-:Y:S01]  /*0480*/  STS.64 [R0+0x20], R20 ;  /* 0x0000201400007388 */ /* 0x0001e20000000a00 */
[----:B------:R-:W-:Y:S06]  /*0490*/  BAR.SYNC.DEFER_BLOCKING 0x0 ;  /* 0x0000000000007b1d */ /* 0x000fec0000010000 */
[----:B------:R-:W-:Y:S05]  /*04a0*/  @P0 BRA `(.L_x_43) ;  /* 0x0000000000b80947 */ /* 0x000fea0003800000 */
.L_x_47:
[----:B0-----:R-:W-:Y:S01]  /*04b0*/  IADD3 R2, PT, PT, R34, -R25, RZ ;  /* 0x8000001922027210 */ /* 0x001fe20007ffe0ff */
[----:B------:R-:W-:Y:S03]  /*04c0*/  BSSY.RECONVERGENT B1, `(.L_x_44) ;  /* 0x0000029000017945 */ /* 0x000fe60003800200 */
[----:B------:R-:W-:-:S04]  /*04d0*/  LEA.HI R2, R2, R2, RZ, 0x1 ;  /* 0x0000000202027211 */ /* 0x000fc800078f08ff */
[----:B------:R-:W-:-:S04]  /*04e0*/  LEA.HI.SX32 R35, R2, R25, 0x1f ;  /* 0x0000001902237211 */ /* 0x000fc800078ffaff */
[----:B------:R-:W-:Y:S01]  /*04f0*/  LOP3.LUT R2, RZ, R35, RZ, 0x33, !PT ;  /* 0x00000023ff027212 */ /* 0x000fe200078e33ff */
[----:B------:R-:W-:-:S03]  /*0500*/  IMAD.IADD R3, R32, 0x1, R35 ;  /* 0x0000000120037824 */ /* 0x000fc600078e0223 */
[----:B------:R-:W-:Y:S01]  /*0510*/  IADD3 R5, PT, PT, R2, R30, R23 ;  /* 0x0000001e02057210 */ /* 0x000fe20007ffe017 */
[----:B------:R-:W-:-:S04]  /*0520*/  IMAD R22, R3, 0x28, R24 ;  /* 0x0000002803167824 */ /* 0x000fc800078e0218 */
[----:B------:R-:W-:Y:S01]  /*0530*/  IMAD R33, R5, 0x28, R24 ;  /* 0x0000002805217824 */ /* 0x000fe200078e0218 */
[----:B------:R-:W0:Y:S04]  /*0540*/  LDS.64 R6, [R22+0x10] ;  /* 0x0000100016067984 */ /* 0x000e280000000a00 */
[----:B------:R-:W1:Y:S04]  /*0550*/  LDS.64 R4, [R22+0x8] ;  /* 0x0000080016047984 */ /* 0x000e680000000a00 */
[----:B------:R-:W2:Y:S04]  /*0560*/  LDS.64 R8, [R22+0x18] ;  /* 0x0000180016087984 */ /* 0x000ea80000000a00 */
[----:B------:R-:W3:Y:S04]  /*0570*/  LDS.64 R10, [R22+0x20] ;  /* 0x00002000160a7984 */ /* 0x000ee80000000a00 */
[----:B------:R-:W4:Y:S04]  /*0580*/  LDS.64 R12, [R33+0x28] ;  /* 0x00002800210c7984 */ /* 0x000f280000000a00 */
        /* <DEDUP_REMOVED lines=17> */
.L_x_46:
[----:B------:R-:W-:-:S05]  /*06a0*/  LEA R3, R2, UR4, 0x2 ;  /* 0x0000000402037c11 */ /* 0x000fca000f8e10ff */
[----:B------:R-:W2:Y:S04]  /*06b0*/  LDL R4, [R3+0x28] ;  /* 0x0000280003047983 */ /* 0x000ea80000100800 */
[----:B------:R-:W2:Y:S01]  /*06c0*/  LDL R5, [R3] ;  /* 0x0000000003057983 */ /* 0x000ea20000100800 */
[----:B------:R-:W-:Y:S01]  /*06d0*/  IMAD.MOV.U32 R34, RZ, RZ, R35 ;  /* 0x000000ffff227224 */ /* 0x000fe200078e0023 */
[----:B--2---:R-:W-:-:S13]  /*06e0*/  ISETP.GE.AND P0, PT, R4, R5, PT ;  /* 0x000000050400720c */ /* 0x004fda0003f06270 */
[----:B------:R-:W-:Y:S05]  /*06f0*/  @!P0 BRA `(.L_x_45) ;  /* 0x0000000000148947 */ /* 0x000fea0003800000 */
[----:B------:R-:W-:Y:S01]  /*0700*/  ISETP.LE.AND P2, PT, R4, R5, PT ;  /* 0x000000050400720c */ /* 0x000fe20003f43270 */
[----:B------:R-:W-:Y:S01]  /*0710*/  IMAD.MOV.U32 R34, RZ, RZ, R22 ;  /* 0x000000ffff227224 */ /* 0x000fe200078e0016 */
[C---:B------:R-:W-:Y:S02]  /*0720*/  ISETP.GE.U32.AND P1, PT, R2.reuse, 0x9, PT ;  /* 0x000000090200780c */ /* 0x040fe40003f26070 */
[----:B------:R-:W-:-:S11]  /*0730*/  IADD3 R2, PT, PT, R2, 0x1, RZ ;  /* 0x0000000102027810 */ /* 0x000fd60007ffe0ff */
[----:B------:R-:W-:Y:S05]  /*0740*/  @!P1 BRA P2, `(.L_x_46) ;  /* 0xfffffffc00d49947 */ /* 0x000fea000103ffff */
.L_x_45:
[----:B------:R-:W-:Y:S05]  /*0750*/  BSYNC.RECONVERGENT B1 ;  /* 0x0000000000017941 */ /* 0x000fea0003800200 */
.L_x_44:
[----:B------:R-:W-:-:S05]  /*0760*/  @P0 VIADD R25, R35, 0x1 ;  /* 0x0000000123190836 */ /* 0x000fca0000000000 */
[----:B------:R-:W-:-:S13]  /*0770*/  ISETP.GE.AND P0, PT, R25, R34, PT ;  /* 0x000000221900720c */ /* 0x000fda0003f06270 */
[----:B------:R-:W-:Y:S05]  /*0780*/  @!P0 BRA `(.L_x_47) ;  /* 0xfffffffc00488947 */ /* 0x000fea000383ffff */
.L_x_43:
[----:B------:R-:W-:Y:S05]  /*0790*/  BSYNC.RECONVERGENT B0 ;  /* 0x0000000000007941 */ /* 0x000fea0003800200 */
.L_x_42:
[----:B0-----:R-:W0:Y:S01]  /*07a0*/  S2R R3, SR_CgaCtaId ;  /* 0x0000000000037919 */ /* 0x001e220000008800 */
[----:B------:R-:W-:Y:S01]  /*07b0*/  MOV R2, 0x400 ;  /* 0x0000040000027802 */ /* 0x000fe20000000f00 */
[----:B------:R-:W-:Y:S01]  /*07c0*/  IMAD.IADD R39, R32, 0x1, R25 ;  /* 0x0000000120277824 */ /* 0x000fe200078e0219 */
[----:B------:R-:W-:Y:S01]  /*07d0*/  BSSY.RECONVERGENT B0, `(.L_x_48) ;  /* 0x0000054000007945 */ /* 0x000fe20003800200 */
[----:B------:R-:W-:Y:S02]  /*07e0*/  PLOP3.LUT P0, PT, PT, PT, PT, 0x8, 0x80 ;  /* 0x000000000080781c */ /* 0x000fe40003f0e170 */
[----:B0-----:R-:W-:Y:S02]  /*07f0*/  LEA R3, R3, R2, 0x18 ;  /* 0x0000000203037211 */ /* 0x001fe400078ec0ff */
[----:B------:R-:W-:-:S03]  /*0800*/  IADD3 R2, PT, PT, -R25, R30, R23 ;  /* 0x0000001e19027210 */ /* 0x000fc60007ffe117 */
[--C-:B------:R-:W-:Y:S02]  /*0810*/  IMAD R38, R39, 0x28, R3.reuse ;  /* 0x0000002827267824 */ /* 0x100fe400078e0203 */
[C---:B------:R-:W-:Y:S02]  /*0820*/  IMAD R3, R2.reuse, 0x28, R3 ;  /* 0x0000002802037824 */ /* 0x040fe400078e0203 */
[----:B------:R-:W-:Y:S01]  /*0830*/  VIADD R2, R2, 0x1 ;  /* 0x0000000102027836 */ /* 0x000fe20000000000 */
[----:B------:R-:W0:Y:S04]  /*0840*/  LDS.64 R6, [R38] ;  /* 0x0000000026067984 */ /* 0x000e280000000a00 */
[----:B------:R-:W1:Y:S01]  /*0850*/  LDS.64 R8, [R38+0x8] ;  /* 0x0000080026087984 */ /* 0x000e620000000a00 */
[----:B------:R-:W-:-:S03]  /*0860*/  ISETP.GE.AND P1, PT, R2, R31, PT ;  /* 0x0000001f0200720c */ /* 0x000fc60003f26270 */
[----:B------:R-:W2:Y:S04]  /*0870*/  LDS.64 R10, [R38+0x10] ;  /* 0x00001000260a7984 */ /* 0x000ea80000000a00 */
[----:B------:R-:W3:Y:S04]  /*0880*/  LDS.64 R12, [R38+0x18] ;  /* 0x00001800260c7984 */ /* 0x000ee80000000a00 */
[----:B------:R-:W4:Y:S04]  /*0890*/  LDS.64 R14, [R38+0x20] ;  /* 0x00002000260e7984 */ /* 0x000f280000000a00 */
[----:B------:R-:W5:Y:S04]  /*08a0*/  LDS.64 R16, [R3+0x28] ;  /* 0x0000280003107984 */ /* 0x000f680000000a00 */
[----:B------:R-:W5:Y:S04]  /*08b0*/  LDS.64 R18, [R3+0x30] ;  /* 0x0000300003127984 */ /* 0x000f680000000a00 */
[----:B------:R-:W5:Y:S04]  /*08c0*/  LDS.64 R20, [R3+0x38] ;  /* 0x0000380003147984 */ /* 0x000f680000000a00 */
[----:B------:R-:W5:Y:S04]  /*08d0*/  LDS.64 R22, [R3+0x40] ;  /* 0x0000400003167984 */ /* 0x000f680000000a00 */
[----:B------:R3:W5:Y:S04]  /*08e0*/  LDS.64 R24, [R3+0x48] ;  /* 0x0000480003187984 */ /* 0x0007680000000a00 */
[----:B0-----:R0:W-:Y:S01]  /*08f0*/  STL.64 [R1], R6 ;  /* 0x0000000601007387 */ /* 0x0011e20000100a00 */
[----:B------:R-:W-:Y:S01]  /*0900*/  MOV R32, R6 ;  /* 0x0000000600207202 */ /* 0x000fe20000000f00 */
[----:B------:R-:W-:-:S02]  /*0910*/  IMAD.MOV.U32 R33, RZ, RZ, R7 ;  /* 0x000000ffff217224 */ /* 0x000fc400078e0007 */
[----:B-1----:R0:W-:Y:S01]  /*0920*/  STL.64 [R1+0x8], R8 ;  /* 0x0000080801007387 */ /* 0x0021e20000100a00 */
[----:B------:R-:W-:Y:S02]  /*0930*/  IMAD.MOV.U32 R36, RZ, RZ, R8 ;  /* 0x000000ffff247224 */ /* 0x000fe400078e0008 */
[----:B------:R-:W-:Y:S01]  /*0940*/  IMAD.MOV.U32 R37, RZ, RZ, R9 ;  /* 0x000000ffff257224 */ /* 0x000fe200078e0009 */
[----:B--2---:R0:W-:Y:S01]  /*0950*/  STL.64 [R1+0x10], R10 ;  /* 0x0000100a01007387 */ /* 0x0041e20000100a00 */
[----:B------:R-:W-:Y:S01]  /*0960*/  IMAD.MOV.U32 R4, RZ, RZ, R10 ;  /* 0x000000ffff047224 */ /* 0x000fe200078e000a */
[----:B------:R-:W-:Y:S02]  /*0970*/  MOV R5, R11 ;  /* 0x0000000b00057202 */ /* 0x000fe40000000f00 */
[----:B---3--:R0:W-:Y:S01]  /*0980*/  STL.64 [R1+0x18], R12 ;  /* 0x0000180c01007387 */ /* 0x0081e20000100a00 */
[----:B------:R-:W-:Y:S02]  /*0990*/  IMAD.MOV.U32 R2, RZ, RZ, R12 ;  /* 0x000000ffff027224 */ /* 0x000fe400078e000c */
[----:B------:R-:W-:Y:S01]  /*09a0*/  IMAD.MOV.U32 R3, RZ, RZ, R13 ;  /* 0x000000ffff037224 */ /* 0x000fe200078e000d */
[----:B----4-:R0:W-:Y:S01]  /*09b0*/  STL.64 [R1+0x20], R14 ;  /* 0x0000200e01007387 */ /* 0x0101e20000100a00 */
[----:B------:R-:W-:Y:S01]  /*09c0*/  IMAD.MOV.U32 R34, RZ, RZ, R14 ;  /* 0x000000ffff227224 */ /* 0x000fe200078e000e */
[----:B------:R-:W-:-:S02]  /*09d0*/  MOV R35, R15 ;  /* 0x0000000f00237202 */ /* 0x000fc40000000f00 */
[----:B-----5:R0:W-:Y:S04]  /*09e0*/  STL.64 [R1+0x28], R16 ;  /* 0x0000281001007387 */ /* 0x0201e80000100a00 */
[----:B------:R0:W-:Y:S04]  /*09f0*/  STL.64 [R1+0x30], R18 ;  /* 0x0000301201007387 */ /* 0x0001e80000100a00 */
[----:B------:R0:W-:Y:S04]  /*0a00*/  STL.64 [R1+0x38], R20 ;  /* 0x0000381401007387 */ /* 0x0001e80000100a00 */
[----:B------:R0:W-:Y:S04]  /*0a10*/  STL.64 [R1+0x40], R22 ;  /* 0x0000401601007387 */ /* 0x0001e80000100a00 */
[----:B------:R0:W-:Y:S01]  /*0a20*/  STL.64 [R1+0x48], R24 ;  /* 0x0000481801007387 */ /* 0x0001e20000100a00 */
[----:B------:R-:W-:Y:S05]  /*0a30*/  @P1 BRA `(.L_x_49) ;  /* 0x0000000000b41947 */ /* 0x000fea0003800000 */
[----:B------:R-:W-:Y:S01]  /*0a40*/  ISETP.GT.AND P1, PT, R39, R30, PT ;  /* 0x0000001e2700720c */ /* 0x000fe20003f24270 */
[----:B------:R-:W-:Y:S01]  /*0a50*/  IMAD.MOV.U32 R32, RZ, RZ, R16 ;  /* 0x000000ffff207224 */ /* 0x000fe200078e0010 */
[----:B------:R-:W-:Y:S01]  /*0a60*/  PLOP3.LUT P0, PT, PT, PT, PT, 0x80, 0x8 ;  /* 0x000000000008781c */ /* 0x000fe20003f0f070 */
[----:B------:R-:W-:Y:S01]  /*0a70*/  IMAD.MOV.U32 R33, RZ, RZ, R17 ;  /* 0x000000ffff217224 */ /* 0x000fe200078e0011 */
[----:B------:R-:W-:Y:S01]  /*0a80*/  MOV R37, R19 ;  /* 0x0000001300257202 */ /* 0x000fe20000000f00 */
[----:B------:R-:W-:Y:S01]  /*0a90*/  IMAD.MOV.U32 R36, RZ, RZ, R18 ;  /* 0x000000ffff247224 */ /* 0x000fe200078e0012 */
[----:B------:R-:W-:Y:S01]  /*0aa0*/  MOV R3, R23 ;  /* 0x0000001700037202 */ /* 0x000fe20000000f00 */
[----:B------:R-:W-:Y:S02]  /*0ab0*/  IMAD.MOV.U32 R4, RZ, RZ, R20 ;  /* 0x000000ffff047224 */ /* 0x000fe400078e0014 */
[----:B------:R-:W-:Y:S02]  /*0ac0*/  IMAD.MOV.U32 R5, RZ, RZ, R21 ;  /* 0x000000ffff057224 */ /* 0x000fe400078e0015 */
[----:B------:R-:W-:-:S02]  /*0ad0*/  IMAD.MOV.U32 R2, RZ, RZ, R22 ;  /* 0x000000ffff027224 */ /* 0x000fc400078e0016 */
[----:B------:R-:W-:Y:S02]  /*0ae0*/  IMAD.MOV.U32 R34, RZ, RZ, R24 ;  /* 0x000000ffff227224 */ /* 0x000fe400078e0018 */
[----:B------:R-:W-:Y:S01]  /*0af0*/  IMAD.MOV.U32 R35, RZ, RZ, R25 ;  /* 0x000000ffff237224 */ /* 0x000fe200078e0019 */
[----:B------:R-:W-:Y:S06]  /*0b00*/  @P1 BRA `(.L_x_49) ;  /* 0x0000000000801947 */ /* 0x000fec0003800000 */
[----:B------:R-:W-:-:S07]  /*0b10*/  IMAD.MOV.U32 R30, RZ, RZ, RZ ;  /* 0x000000ffff1e7224 */ /* 0x000fce00078e00ff */
.L_x_50:
[----:B------:R-:W-:-:S05]  /*0b20*/  LEA R31, R30, UR4, 0x2 ;  /* 0x000000041e1f7c11 */ /* 0x000fca000f8e10ff */
[----:B------:R-:W2:Y:S04]  /*0b30*/  LDL R39, [R31+0x28] ;  /* 0x000028001f277983 */ /* 0x000ea80000100800 */
[----:B------:R-:W2:Y:S01]  /*0b40*/  LDL R40, [R31] ;  /* 0x000000001f287983 */ /* 0x000ea20000100800 */
[----:B------:R-:W-:Y:S01]  /*0b50*/  PLOP3.LUT P0, PT, PT, PT, PT, 0x80, 0x8 ;  /* 0x000000000008781c */ /* 0x000fe20003f0f070 */
[----:B------:R-:W-:Y:S01]  /*0b60*/  IMAD.MOV.U32 R33, RZ, RZ, R17 ;  /* 0x000000ffff217224 */ /* 0x000fe200078e0011 */
[----:B------:R-:W-:Y:S01]  /*0b70*/  MOV R32, R16 ;  /* 0x0000001000207202 */ /* 0x000fe20000000f00 */
[----:B------:R-:W-:Y:S01]  /*0b80*/  IMAD.MOV.U32 R36, RZ, RZ, R18 ;  /* 0x000000ffff247224 */ /* 0x000fe200078e0012 */
[----:B------:R-:W-:Y:S01]  /*0b90*/  MOV R4, R20 ;  /* 0x0000001400047202 */ /* 0x000fe20000000f00 */
[----:B------:R-:W-:Y:S01]  /*0ba0*/  IMAD.MOV.U32 R37, RZ, RZ, R19 ;  /* 0x000000ffff257224 */ /* 0x000fe200078e0013 */
[----:B------:R-:W-:Y:S01]  /*0bb0*/  MOV R34, R24 ;  /* 0x0000001800227202 */ /* 0x000fe20000000f00 */
[----:B------:R-:W-:-:S02]  /*0bc0*/  IMAD.MOV.U32 R5, RZ, RZ, R21 ;  /* 0x000000ffff057224 */ /* 0x000fc400078e0015 */
[----:B------:R-:W-:Y:S02]  /*0bd0*/  IMAD.MOV.U32 R2, RZ, RZ, R22 ;  /* 0x000000ffff027224 */ /* 0x000fe400078e0016 */
[----:B------:R-:W-:Y:S02]  /*0be0*/  IMAD.MOV.U32 R3, RZ, RZ, R23 ;  /* 0x000000ffff037224 */ /* 0x000fe400078e0017 */
[----:B------:R-:W-:Y:S01]  /*0bf0*/  IMAD.MOV.U32 R35, RZ, RZ, R25 ;  /* 0x000000ffff237224 */ /* 0x000fe200078e0019 */
[----:B--2---:R-:W-:-:S13]  /*0c00*/  ISETP.GE.AND P1, PT, R39, R40, PT ;  /* 0x000000282700720c */ /* 0x004fda0003f26270 */
[----:B------:R-:W-:Y:S05]  /*0c10*/  @!P1 BRA `(.L_x_49) ;  /* 0x00000000003c9947 */ /* 0x000fea0003800000 */
[----:B------:R-:W-:Y:S01]  /*0c20*/  ISETP.LE.AND P2, PT, R39, R40, PT ;  /* 0x000000282700720c */ /* 0x000fe20003f43270 */
[----:B------:R-:W-:Y:S01]  /*0c30*/  IMAD.MOV.U32 R32, RZ, RZ, R6 ;  /* 0x000000ffff207224 */ /* 0x000fe200078e0006 */
[C---:B------:R-:W-:Y:S01]  /*0c40*/  ISETP.GE.U32.AND P1, PT, R30.reuse, 0x9, PT ;  /* 0x000000091e00780c */ /* 0x040fe20003f26070 */
[----:B------:R-:W-:Y:S01]  /*0c50*/  VIADD R30, R30, 0x1 ;  /* 0x000000011e1e7836 */ /* 0x000fe20000000000 */
        /* <DEDUP_REMOVED lines=9> */
[----:B------:R-:W-:Y:S01]  /*0cf0*/  IMAD.MOV.U32 R34, RZ, RZ, R14 ;  /* 0x000000ffff227224 */ /* 0x000fe200078e000e */
[----:B------:R-:W-:Y:S06]  /*0d00*/  @!P1 BRA P2, `(.L_x_50) ;  /* 0xfffffffc00849947 */ /* 0x000fec000103ffff */
.L_x_49:
[----:B------:R-:W-:Y:S05]  /*0d10*/  BSYNC.RECONVERGENT B0 ;  /* 0x0000000000007941 */ /* 0x000fea0003800200 */
.L_x_48:
[----:B0-----:R-:W0:Y:S01]  /*0d20*/  @!P0 LDS.64 R8, [R38+0x28] ;  /* 0x0000280026088984 */ /* 0x001e220000000a00 */
[C---:B------:R-:W-:Y:S01]  /*0d30*/  LOP3.LUT R22, R29.reuse, 0x3fc, RZ, 0xc0, !PT ;  /* 0x000003fc1d167812 */ /* 0x040fe200078ec0ff */
[----:B------:R-:W-:Y:S01]  /*0d40*/  BSSY.RECONVERGENT B0, `(.L_x_51) ;  /* 0x0000049000007945 */ /* 0x000fe20003800200 */
[----:B------:R-:W-:Y:S01]  /*0d50*/  LOP3.LUT R25, R29, 0x3, RZ, 0xc0, !PT ;  /* 0x000000031d197812 */ /* 0x000fe200078ec0ff */
[----:B------:R-:W1:Y:S01]  /*0d60*/  @!P0 LDS.64 R10, [R38+0x30] ;  /* 0x00003000260a8984 */ /* 0x000e620000000a00 */
[C---:B------:R-:W-:Y:S02]  /*0d70*/  VIMNMX.U32 R6, PT, PT, R22.reuse, 0xfe, PT ;  /* 0x000000fe16067848 */ /* 0x040fe40003fe0000 */
[C---:B------:R-:W-:Y:S01]  /*0d80*/  VIMNMX.U32 R23, PT, PT, R22.reuse, 0xfc, PT ;  /* 0x000000fc16177848 */ /* 0x040fe20003fe0000 */
[----:B------:R-:W-:Y:S01]  /*0d90*/  BAR.SYNC.DEFER_BLOCKING 0x0 ;  /* 0x0000000000007b1d */ /* 0x000fe20000010000 */
[----:B------:R-:W-:Y:S01]  /*0da0*/  VIMNMX.U32 R22, PT, PT, R22, 0x100, PT ;  /* 0x0000010016167848 */ /* 0x000fe20003fe0000 */
[----:B------:R-:W-:-:S02]  /*0db0*/  VIADD R30, R6, 0x2 ;  /* 0x00000002061e7836 */ /* 0x000fc40000000000 */
[----:B------:R-:W-:-:S03]  /*0dc0*/  VIADD R23, R23, 0x4 ;  /* 0x0000000417177836 */ /* 0x000fc60000000000 */
[----:B------:R-:W-:Y:S01]  /*0dd0*/  VIADDMNMX R31, R30, -R22, R25, PT ;  /* 0x800000161e1f7246 */ /* 0x000fe20003800119 */
[----:B------:R-:W-:Y:S04]  /*0de0*/  STS.64 [R0], R32 ;  /* 0x0000002000007388 */ /* 0x000fe80000000a00 */
[----:B------:R-:W-:Y:S04]  /*0df0*/  STS.64 [R0+0x8], R36 ;  /* 0x0000082400007388 */ /* 0x000fe80000000a00 */
[----:B0-----:R0:W-:Y:S04]  /*0e00*/  @!P0 STL.64 [R1], R8 ;  /* 0x0000000801008387 */ /* 0x0011e80000100a00 */
[----:B-1----:R1:W-:Y:S04]  /*0e10*/  @!P0 STL.64 [R1+0x8], R10 ;  /* 0x0000080a01008387 */ /* 0x0023e80000100a00 */
[----:B------:R1:W-:Y:S01]  /*0e20*/  STS.64 [R0+0x10], R4 ;  /* 0x0000100400007388 */ /* 0x0003e20000000a00 */
[----:B0-----:R-:W-:-:S03]  /*0e30*/  IMAD.IADD R8, R23, 0x1, -R30 ;  /* 0x0000000117087824 */ /* 0x001fc600078e0a1e */
[----:B------:R1:W-:Y:S02]  /*0e40*/  STS.64 [R0+0x18], R2 ;  /* 0x0000180200007388 */ /* 0x0003e40000000a00 */
[CC--:B------:R-:W-:Y:S02]  /*0e50*/  ISETP.GE.AND P0, PT, R25.reuse, R8.reuse, PT ;  /* 0x000000081900720c */ /* 0x0c0fe40003f06270 */
[----:B------:R1:W-:Y:S01]  /*0e60*/  STS.64 [R0+0x20], R34 ;  /* 0x0000202200007388 */ /* 0x0003e20000000a00 */
[----:B------:R-:W-:-:S04]  /*0e70*/  IADD3 R8, PT, PT, R25, -R8, RZ ;  /* 0x8000000819087210 */ /* 0x000fc80007ffe0ff */
[----:B------:R-:W-:Y:S01]  /*0e80*/  SEL R24, R8, RZ, P0 ;  /* 0x000000ff08187207 */ /* 0x000fe20000000000 */
[----:B------:R-:W-:Y:S03]  /*0e90*/  BAR.SYNC.DEFER_BLOCKING 0x0 ;  /* 0x0000000000007b1d */ /* 0x000fe60000010000 */
[----:B------:R-:W-:-:S13]  /*0ea0*/  ISETP.GE.AND P0, PT, R24, R31, PT ;  /* 0x0000001f1800720c */ /* 0x000fda0003f06270 */
[----:B-1----:R-:W-:Y:S05]  /*0eb0*/  @P0 BRA `(.L_x_52) ;  /* 0x0000000000c40947 */ /* 0x002fea0003800000 */
.L_x_56:
[----:B------:R-:W0:Y:S01]  /*0ec0*/  S2R R3, SR_CgaCtaId ;  /* 0x0000000000037919 */ /* 0x000e220000008800 */
[----:B------:R-:W-:Y:S01]  /*0ed0*/  IMAD.IADD R2, R31, 0x1, -R24 ;  /* 0x000000011f027824 */ /* 0x000fe200078e0a18 */
[----:B------:R-:W-:Y:S04]  /*0ee0*/  BSSY.RECONVERGENT B1, `(.L_x_53) ;  /* 0x000002b000017945 */ /* 0x000fe80003800200 */
[----:B------:R-:W-:Y:S02]  /*0ef0*/  LEA.HI R35, R2, R2, RZ, 0x1 ;  /* 0x0000000202237211 */ /* 0x000fe400078f08ff */
[----:B------:R-:W-:Y:S02]  /*0f00*/  MOV R2, 0x400 ;  /* 0x0000040000027802 */ /* 0x000fe40000000f00 */
[----:B------:R-:W-:-:S02]  /*0f10*/  LEA.HI.SX32 R35, R35, R24, 0x1f ;  /* 0x0000001823237211 */ /* 0x000fc400078ffaff */
[----:B0-----:R-:W-:-:S03]  /*0f20*/  LEA R34, R3, R2, 0x18 ;  /* 0x0000000203227211 */ /* 0x001fc600078ec0ff */
[----:B------:R-:W-:Y:S01]  /*0f30*/  IMAD.IADD R2, R22, 0x1, R35 ;  /* 0x0000000116027824 */ /* 0x000fe200078e0223 */
[----:B------:R-:W-:-:S03]  /*0f40*/  LOP3.LUT R3, RZ, R35, RZ, 0x33, !PT ;  /* 0x00000023ff037212 */ /* 0x000fc600078e33ff */
[----:B------:R-:W-:Y:S01]  /*0f50*/  IMAD R7, R2, 0x28, R34 ;  /* 0x0000002802077824 */ /* 0x000fe200078e0222 */
[----:B------:R-:W-:-:S04]  /*0f60*/  IADD3 R3, PT, PT, R3, R6, R25 ;  /* 0x0000000603037210 */ /* 0x000fc80007ffe019 */
[----:B------:R-:W0:Y:S01]  /*0f70*/  LDS.64 R4, [R7+0x8] ;  /* 0x0000080007047984 */ /* 0x000e220000000a00 */
[----:B------:R-:W-:-:S03]  /*0f80*/  IMAD R34, R3, 0x28, R34 ;  /* 0x0000002803227824 */ /* 0x000fc600078e0222 */
        /* <DEDUP_REMOVED lines=20> */
[----:B0-----:R-:W-:-:S07]  /*10d0*/  HFMA2 R2, -RZ, RZ, 0, 0 ;  /* 0x00000000ff027431 */ /* 0x001fce00000001ff */
.L_x_55:
        /* <DEDUP_REMOVED lines=11> */
.L_x_54:
[----:B------:R-:W-:Y:S05]  /*1190*/  BSYNC.RECONVERGENT B1 ;  /* 0x0000000000017941 */ /* 0x000fea0003800200 */
.L_x_53:
[----:B------:R-:W-:-:S04]  /*11a0*/  @P0 IADD3 R24, PT, PT, R35, 0x1, RZ ;  /* 0x0000000123180810 */ /* 0x000fc80007ffe0ff */
[----:B------:R-:W-:-:S13]  /*11b0*/  ISETP.GE.AND P0, PT, R24, R31, PT ;  /* 0x0000001f1800720c */ /* 0x000fda0003f06270 */
[----:B------:R-:W-:Y:S05]  /*11c0*/  @!P0 BRA `(.L_x_56) ;  /* 0xfffffffc003c8947 */ /* 0x000fea000383ffff */
.L_x_52:
[----:B------:R-:W-:Y:S05]  /*11d0*/  BSYNC.RECONVERGENT B0 ;  /* 0x0000000000007941 */ /* 0x000fea0003800200 */
.L_x_51:
[----:B------:R-:W0:Y:S01]  /*11e0*/  S2R R3, SR_CgaCtaId ;  /* 0x0000000000037919 */ /* 0x000e220000008800 */
[----:B------:R-:W-:Y:S01]  /*11f0*/  MOV R2, 0x400 ;  /* 0x0000040000027802 */ /* 0x000fe20000000f00 */
[----:B------:R-:W-:Y:S01]  /*1200*/  IMAD.IADD R31, R22, 0x1, R24 ;  /* 0x00000001161f7824 */ /* 0x000fe200078e0218 */
[----:B------:R-:W-:Y:S01]  /*1210*/  IADD3 R6, PT, PT, -R24, R6, R25 ;  /* 0x0000000618067210 */ /* 0x000fe20007ffe119 */
[----:B------:R-:W-:Y:S01]  /*1220*/  BSSY.RECONVERGENT B0, `(.L_x_57) ;  /* 0x0000053000007945 */ /* 0x000fe20003800200 */
[----:B------:R-:W-:Y:S02]  /*1230*/  PLOP3.LUT P0, PT, PT, PT, PT, 0x8, 0x80 ;  /* 0x000000000080781c */ /* 0x000fe40003f0e170 */
[----:B0-----:R-:W-:-:S05]  /*1240*/  LEA R2, R3, R2, 0x18 ;  /* 0x0000000203027211 */ /* 0x001fca00078ec0ff */
[--C-:B------:R-:W-:Y:S02]  /*1250*/  IMAD R32, R31, 0x28, R2.reuse ;  /* 0x000000281f207824 */ /* 0x100fe400078e0202 */
[----:B------:R-:W-:-:S03]  /*1260*/  IMAD R22, R6, 0x28, R2 ;  /* 0x0000002806167824 */ /* 0x000fc600078e0202 */
[----:B------:R-:W0:Y:S04]  /*1270*/  LDS.64 R20, [R32] ;  /* 0x0000000020147984 */ /* 0x000e280000000a00 */
        /* <DEDUP_REMOVED lines=10> */
[----:B------:R-:W-:-:S02]  /*1320*/  IMAD.MOV.U32 R36, RZ, RZ, R20 ;  /* 0x000000ffff247224 */ /* 0x000fc400078e0014 */
[----:B------:R-:W-:Y:S01]  /*1330*/  IMAD.MOV.U32 R37, RZ, RZ, R21 ;  /* 0x000000ffff257224 */ /* 0x000fe200078e0015 */
[----:B-1----:R0:W-:Y:S01]  /*1340*/  STL.64 [R1+0x8], R18 ;  /* 0x0000081201007387 */ /* 0x0021e20000100a00 */
[----:B------:R-:W-:Y:S01]  /*1350*/  IADD3 R22, PT, PT, -R24, R30, R25 ;  /* 0x0000001e18167210 */ /* 0x000fe20007ffe119 */
[----:B------:R-:W-:Y:S01]  /*1360*/  IMAD.MOV.U32 R39, RZ, RZ, R19 ;  /* 0x000000ffff277224 */ /* 0x000fe200078e0013 */
[----:B------:R-:W-:Y:S01]  /*1370*/  MOV R38, R18 ;  /* 0x0000001200267202 */ /* 0x000fe20000000f00 */
[----:B--2---:R0:W-:Y:S01]  /*1380*/  STL.64 [R1+0x10], R16 ;  /* 0x0000101001007387 */ /* 0x0041e20000100a00 */
[----:B------:R-:W-:Y:S01]  /*1390*/  ISETP.GE.AND P1, PT, R22, R23, PT ;  /* 0x000000171600720c */ /* 0x000fe20003f26270 */
[----:B------:R-:W-:Y:S02]  /*13a0*/  IMAD.MOV.U32 R22, RZ, RZ, R16 ;  /* 0x000000ffff167224 */ /* 0x000fe400078e0010 */
[----:B---3--:R0:W-:Y:S01]  /*13b0*/  STL.64 [R1+0x18], R14 ;  /* 0x0000180e01007387 */ /* 0x0081e20000100a00 */
[----:B------:R-:W-:Y:S01]  /*13c0*/  IMAD.MOV.U32 R23, RZ, RZ, R17 ;  /* 0x000000ffff177224 */ /* 0x000fe200078e0011 */
[----:B------:R-:W-:Y:S01]  /*13d0*/  MOV R24, R14 ;  /* 0x0000000e00187202 */ /* 0x000fe20000000f00 */
[----:B------:R-:W-:Y:S01]  /*13e0*/  IMAD.MOV.U32 R25, RZ, RZ, R15 ;  /* 0x000000ffff197224 */ /* 0x000fe200078e000f */
[----:B----4-:R0:W-:Y:S01]  /*13f0*/  STL.64 [R1+0x20], R12 ;  /* 0x0000200c01007387 */ /* 0x0101e20000100a00 */
[----:B------:R-:W-:-:S02]  /*1400*/  IMAD.MOV.U32 R34, RZ, RZ, R12 ;  /* 0x000000ffff227224 */ /* 0x000fc400078e000c */
[----:B------:R-:W-:Y:S01]  /*1410*/  IMAD.MOV.U32 R35, RZ, RZ, R13 ;  /* 0x000000ffff237224 */ /* 0x000fe200078e000d */
[----:B-----5:R0:W-:Y:S04]  /*1420*/  STL.64 [R1+0x28], R10 ;  /* 0x0000280a01007387 */ /* 0x0201e80000100a00 */
[----:B------:R0:W-:Y:S04]  /*1430*/  STL.64 [R1+0x30], R8 ;  /* 0x0000300801007387 */ /* 0x0001e80000100a00 */
[----:B------:R0:W-:Y:S04]  /*1440*/  STL.64 [R1+0x38], R6 ;  /* 0x0000380601007387 */ /* 0x0001e80000100a00 */
[----:B------:R0:W-:Y:S04]  /*1450*/  STL.64 [R1+0x40], R4 ;  /* 0x0000400401007387 */ /* 0x0001e80000100a00 */
[----:B------:R0:W-:Y:S01]  /*1460*/  STL.64 [R1+0x48], R2 ;  /* 0x0000480201007387 */ /* 0x0001e20000100a00 */
[----:B------:R-:W-:Y:S05]  /*1470*/  @P1 BRA `(.L_x_58) ;  /* 0x0000000000b41947 */ /* 0x000fea0003800000 */
[----:B------:R-:W-:Y:S01]  /*1480*/  ISETP.GE.AND P1, PT, R31, R30, PT ;  /* 0x0000001e1f00720c */ /* 0x000fe20003f26270 */
[----:B------:R-:W-:Y:S01]  /*1490*/  IMAD.MOV.U32 R37, RZ, RZ, R11 ;  /* 0x000000ffff257224 */ /* 0x000fe200078e000b */
[----:B------:R-:W-:Y:S01]  /*14a0*/  PLOP3.LUT P0, PT, PT, PT, PT, 0x80, 0x8 ;  /* 0x000000000008781c */ /* 0x000fe20003f0f070 */
[----:B------:R-:W-:Y:S01]  /*14b0*/  IMAD.MOV.U32 R38, RZ, RZ, R8 ;  /* 0x000000ffff267224 */ /* 0x000fe200078e0008 */
[----:B------:R-:W-:Y:S01]  /*14c0*/  MOV R36, R10 ;  /* 0x0000000a00247202 */ /* 0x000fe20000000f00 */
[----:B------:R-:W-:Y:S01]  /*14d0*/  IMAD.MOV.U32 R39, RZ, RZ, R9 ;  /* 0x000000ffff277224 */ /* 0x000fe200078e0009 */
[----:B------:R-:W-:Y:S01]  /*14e0*/  MOV R22, R6 ;  /* 0x0000000600167202 */ /* 0x000fe20000000f00 */
[----:B------:R-:W-:Y:S01]  /*14f0*/  IMAD.MOV.U32 R23, RZ, RZ, R7 ;  /* 0x000000ffff177224 */ /* 0x000fe200078e0007 */
[----:B------:R-:W-:Y:S01]  /*1500*/  MOV R34, R2 ;  /* 0x0000000200227202 */ /* 0x000fe20000000f00 */
[----:B------:R-:W-:Y:S02]  /*1510*/  IMAD.MOV.U32 R24, RZ, RZ, R4 ;  /* 0x000000ffff187224 */ /* 0x000fe400078e0004 */
[----:B------:R-:W-:-:S02]  /*1520*/  IMAD.MOV.U32 R25, RZ, RZ, R5 ;  /* 0x000000ffff197224 */ /* 0x000fc400078e0005 */
[----:B------:R-:W-:Y:S01]  /*1530*/  IMAD.MOV.U32 R35, RZ, RZ, R3 ;  /* 0x000000ffff237224 */ /* 0x000fe200078e0003 */
[----:B------:R-:W-:Y:S06]  /*1540*/  @P1 BRA `(.L_x_58) ;  /* 0x0000000000801947 */ /* 0x000fec0003800000 */
[----:B------:R-:W-:-:S07]  /*1550*/  IMAD.MOV.U32 R30, RZ, RZ, RZ ;  /* 0x000000ffff1e7224 */ /* 0x000fce00078e00ff */
.L_x_59:
        /* <DEDUP_REMOVED lines=29> */
[----:B------:R-:W-:Y:S01]  /*1730*/  IMAD.MOV.U32 R35, RZ, RZ, R13 ;  /* 0x000000ffff237224 */ /* 0x000fe200078e000d */
[----:B------:R-:W-:Y:S06]  /*1740*/  @!P1 BRA P2, `(.L_x_59) ;  /* 0xfffffffc00849947 */ /* 0x000fec000103ffff */
.L_x_58:
[----:B------:R-:W-:Y:S05]  /*1750*/  BSYNC.RECONVERGENT B0 ;  /* 0x0000000000007941 */ /* 0x000fea0003800200 */
.L_x_57:
[----:B0-----:R-:W0:Y:S01]  /*1760*/  @!P0 LDS.64 R4, [R32+0x28] ;  /* 0x0000280020048984 */ /* 0x001e220000000a00 */
[C---:B------:R-:W-:Y:S01]  /*1770*/  LOP3.LUT R3, R29.reuse, 0x3f8, RZ, 0xc0, !PT ;  /* 0x000003f81d037812 */ /* 0x040fe200078ec0ff */
[----:B------:R-:W-:Y:S01]  /*1780*/  BSSY.RECONVERGENT B0, `(.L_x_60) ;  /* 0x000004a000007945 */ /* 0x000fe20003800200 */
[----:B------:R-:W-:Y:S01]  /*1790*/  LOP3.LUT R33, R29, 0x7, RZ, 0xc0, !PT ;  /* 0x000000071d217812 */ /* 0x000fe200078ec0ff */
[----:B------:R1:W2:Y:S01]  /*17a0*/  @!P0 LDS.64 R6, [R32+0x30] ;  /* 0x0000300020068984 */ /* 0x0002a20000000a00 */
[C---:B------:R-:W-:Y:S02]  /*17b0*/  VIMNMX.U32 R2, PT, PT, R3.reuse, 0xfc, PT ;  /* 0x000000fc03027848 */ /* 0x040fe40003fe0000 */
[----:B------:R-:W-:Y:S01]  /*17c0*/  VIMNMX.U32 R31, PT, PT, R3, 0xf8, PT ;  /* 0x000000f8031f7848 */ /* 0x000fe20003fe0000 */
[----:B------:R-:W-:Y:S02]  /*17d0*/  BAR.SYNC.DEFER_BLOCKING 0x0 ;  /* 0x0000000000007b1d */ /* 0x000fe40000010000 */
[----:B------:R-:W-:Y:S01]  /*17e0*/  VIADD R30, R2, 0x4 ;  /* 0x00000004021e7836 */ /* 0x000fe20000000000 */
[----:B------:R-:W-:-:S02]  /*17f0*/  IADD3 R31, PT, PT, R31, 0x8, RZ ;  /* 0x000000081f1f7810 */ /* 0x000fc40007ffe0ff */
[----:B-1----:R-:W-:-:S04]  /*1800*/  VIMNMX.U32 R32, PT, PT, R3, 0x100, PT ;  /* 0x0000010003207848 */ /* 0x002fc80003fe0000 */
[----:B------:R-:W-:Y:S01]  /*1810*/  VIADDMNMX R3, R30, -R32, R33, PT ;  /* 0x800000201e037246 */ /* 0x000fe20003800121 */
[----:B------:R-:W-:Y:S04]  /*1820*/  STS.64 [R0+0x18], R24 ;  /* 0x0000181800007388 */ /* 0x000fe80000000a00 */
[----:B------:R-:W-:Y:S04]  /*1830*/  STS.64 [R0], R36 ;  /* 0x0000002400007388 */ /* 0x000fe80000000a00 */
[----:B0-----:R0:W-:Y:S04]  /*1840*/  @!P0 STL.64 [R1], R4 ;  /* 0x0000000401008387 */ /* 0x0011e80000100a00 */
[----:B--2---:R1:W-:Y:S04]  /*1850*/  @!P0 STL.64 [R1+0x8], R6 ;  /* 0x0000080601008387 */ /* 0x0043e80000100a00 */
[----:B------:R1:W-:Y:S01]  /*1860*/  STS.64 [R0+0x8], R38 ;  /* 0x0000082600007388 */ /* 0x0003e20000000a00 */
[----:B0-----:R-:W-:-:S03]  /*1870*/  IMAD.IADD R4, R31, 0x1, -R30 ;  /* 0x000000011f047824 */ /* 0x001fc600078e0a1e */
[----:B------:R1:W-:Y:S02]  /*1880*/  STS.64 [R0+0x10], R22 ;  /* 0x0000101600007388 */ /* 0x0003e40000000a00 */
[C---:B------:R-:W-:Y:S01]  /*1890*/  ISETP.GE.AND P0, PT, R33.reuse, R4, PT ;  /* 0x000000042100720c */ /* 0x040fe20003f06270 */
[----:B------:R-:W-:Y:S01]  /*18a0*/  IMAD.IADD R4, R33, 0x1, -R4 ;  /* 0x0000000121047824 */ /* 0x000fe200078e0a04 */
[----:B------:R1:W-:Y:S04]  /*18b0*/  STS.64 [R0+0x20], R34 ;  /* 0x0000202200007388 */ /* 0x0003e80000000a00 */
[----:B------:R-:W-:Y:S01]  /*18c0*/  SEL R25, R4, RZ, P0 ;  /* 0x000000ff04197207 */ /* 0x000fe20000000000 */
[----:B------:R-:W-:Y:S03]  /*18d0*/  BAR.SYNC.DEFER_BLOCKING 0x0 ;  /* 0x0000000000007b1d */ /* 0x000fe60000010000 */
[----:B------:R-:W-:-:S13]  /*18e0*/  ISETP.GE.AND P0, PT, R25, R3, PT ;  /* 0x000000031900720c */ /* 0x000fda0003f06270 */
[----:B-1----:R-:W-:Y:S05]  /*18f0*/  @P0 BRA `(.L_x_61) ;  /* 0x0000000000c80947 */ /* 0x002fea0003800000 */
[----:B------:R-:W-:-:S07]  /*1900*/  MOV R34, R3 ;  /* 0x0000000300227202 */ /* 0x000fce0000000f00 */
.L_x_65:
[----:B------:R-:W0:Y:S01]  /*1910*/  S2R R6, SR_CgaCtaId ;  /* 0x0000000000067919 */ /* 0x000e220000008800 */
[----:B------:R-:W-:Y:S01]  /*1920*/  IMAD.IADD R3, R34, 0x1, -R25 ;  /* 0x0000000122037824 */ /* 0x000fe200078e0a19 */
[----:B------:R-:W-:Y:S04]  /*1930*/  BSSY.RECONVERGENT B1, `(.L_x_62) ;  /* 0x000002b000017945 */ /* 0x000fe80003800200 */
[----:B------:R-:W-:Y:S02]  /*1940*/  LEA.HI R4, R3, R3, RZ, 0x1 ;  /* 0x0000000303047211 */ /* 0x000fe400078f08ff */
[----:B------:R-:W-:Y:S02]  /*1950*/  MOV R3, 0x400 ;  /* 0x0000040000037802 */ /* 0x000fe40000000f00 */
[----:B------:R-:W-:-:S04]  /*1960*/  LEA.HI.SX32 R35, R4, R25, 0x1f ;  /* 0x0000001904237211 */ /* 0x000fc800078ffaff */
[----:B------:R-:W-:-:S04]  /*1970*/  LOP3.LUT R4, RZ, R35, RZ, 0x33, !PT ;  /* 0x00000023ff047212 */ /* 0x000fc800078e33ff */
[----:B------:R-:W-:Y:S02]  /*1980*/  IADD3 R4, PT, PT, R4, R2, R33 ;  /* 0x0000000204047210 */ /* 0x000fe40007ffe021 */
[----:B0-----:R-:W-:Y:S01]  /*1990*/  LEA R6, R6, R3, 0x18 ;  /* 0x0000000306067211 */ /* 0x001fe200078ec0ff */
[----:B------:R-:W-:-:S04]  /*19a0*/  IMAD.IADD R3, R32, 0x1, R35 ;  /* 0x0000000120037824 */ /* 0x000fc800078e0223 */
[--C-:B------:R-:W-:Y:S02]  /*19b0*/  IMAD R3, R3, 0x28, R6.reuse ;  /* 0x0000002803037824 */ /* 0x100fe400078e0206 */
[----:B------:R-:W-:-:S03]  /*19c0*/  IMAD R24, R4, 0x28, R6 ;  /* 0x0000002804187824 */ /* 0x000fc600078e0206 */
[----:B------:R-:W0:Y:S04]  /*19d0*/  LDS.64 R4, [R3] ;  /* 0x0000000003047984 */ /* 0x000e280000000a00 */
[----:B------:R-:W1:Y:S04]  /*19e0*/  LDS.64 R6, [R3+0x8] ;  /* 0x0000080003067984 */ /* 0x000e680000000a00 */
[----:B------:R-:W2:Y:S04]  /*19f0*/  LDS.64 R8, [R3+0x10] ;  /* 0x0000100003087984 */ /* 0x000ea80000000a00 */
[----:B------:R-:W3:Y:S04]  /*1a00*/  LDS.64 R10, [R3+0x18] ;  /* 0x00001800030a7984 */ /* 0x000ee80000000a00 */
[----:B------:R4:W5:Y:S04]  /*1a10*/  LDS.64 R12, [R3+0x20] ;  /* 0x00002000030c7984 */ /* 0x0009680000000a00 */
[----:B------:R-:W5:Y:S04]  /*1a20*/  LDS.64 R14, [R24+0xa0] ;  /* 0x0000a000180e7984 */ /* 0x000f680000000a00 */
[----:B------:R-:W5:Y:S01]  /*1a30*/  LDS.64 R16, [R24+0xa8] ;  /* 0x0000a80018107984 */ /* 0x000f620000000a00 */
[----:B----4-:R-:W-:-:S03]  /*1a40*/  HFMA2 R3, -RZ, RZ, 0, 0 ;  /* 0x00000000ff037431 */ /* 0x010fc600000001ff */
[----:B------:R-:W4:Y:S04]  /*1a50*/  LDS.64 R18, [R24+0xb0] ;  /* 0x0000b00018127984 */ /* 0x000f280000000a00 */
[----:B------:R-:W4:Y:S04]  /*1a60*/  LDS.64 R20, [R24+0xb8] ;  /* 0x0000b80018147984 */ /* 0x000f280000000a00 */
[----:B------:R1:W4:Y:S04]  /*1a70*/  LDS.64 R22, [R24+0xc0] ;  /* 0x0000c00018167984 */ /* 0x0003280000000a00 */
[----:B0-----:R0:W-:Y:S04]  /*1a80*/  STL.64 [R1], R4 ;  /* 0x0000000401007387 */ /* 0x0011e80000100a00 */
[----:B-1----:R0:W-:Y:S01]  /*1a90*/  STL.64 [R1+0x8], R6 ;  /* 0x0000080601007387 */ /* 0x0021e20000100a00 */
[----:B------:R-:W-:-:S03]  /*1aa0*/  IMAD.MOV.U32 R24, RZ, RZ, R34 ;  /* 0x000000ffff187224 */ /* 0x000fc600078e0022 */
[----:B--2---:R0:W-:Y:S04]  /*1ab0*/  STL.64 [R1+0x10], R8 ;  /* 0x0000100801007387 */ /* 0x0041e80000100a00 */
[----:B---3--:R0:W-:Y:S04]  /*1ac0*/  STL.64 [R1+0x18], R10 ;  /* 0x0000180a01007387 */ /* 0x0081e80000100a00 */
[----:B-----5:R0:W-:Y:S04]  /*1ad0*/  STL.64 [R1+0x20], R12 ;  /* 0x0000200c01007387 */ /* 0x0201e80000100a00 */
[----:B------:R0:W-:Y:S04]  /*1ae0*/  STL.64 [R1+0x28], R14 ;  /* 0x0000280e01007387 */ /* 0x0001e80000100a00 */
[----:B------:R0:W-:Y:S04]  /*1af0*/  STL.64 [R1+0x30], R16 ;  /* 0x0000301001007387 */ /* 0x0001e80000100a00 */
[----:B----4-:R0:W-:Y:S04]  /*1b00*/  STL.64 [R1+0x38], R18 ;  /* 0x0000381201007387 */ /* 0x0101e80000100a00 */
[----:B------:R0:W-:Y:S04]  /*1b10*/  STL.64 [R1+0x40], R20 ;  /* 0x0000401401007387 */ /* 0x0001e80000100a00 */
[----:B------:R0:W-:Y:S02]  /*1b20*/  STL.64 [R1+0x48], R22 ;  /* 0x0000481601007387 */ /* 0x0001e40000100a00 */
.L_x_64:
[----:B0-----:R-:W-:-:S05]  /*1b30*/  LEA R4, R3, UR4, 0x2 ;  /* 0x0000000403047c11 */ /* 0x001fca000f8e10ff */
        /* <DEDUP_REMOVED lines=10> */
.L_x_63:
[----:B------:R-:W-:Y:S05]  /*1be0*/  BSYNC.RECONVERGENT B1 ;  /* 0x0000000000017941 */ /* 0x000fea0003800200 */
.L_x_62:
[----:B------:R-:W-:-:S04]  /*1bf0*/  @P0 IADD3 R25, PT, PT, R35, 0x1, RZ ;  /* 0x0000000123190810 */ /* 0x000fc80007ffe0ff */
[----:B------:R-:W-:-:S13]  /*1c00*/  ISETP.GE.AND P0, PT, R25, R34, PT ;  /* 0x000000221900720c */ /* 0x000fda0003f06270 */
[----:B------:R-:W-:Y:S05]  /*1c10*/  @!P0 BRA `(.L_x_65) ;  /* 0xfffffffc003c8947 */ /* 0x000fea000383ffff */
.L_x_61:
[----:B------:R-:W-:Y:S05]  /*1c20*/  BSYNC.RECONVERGENT B0 ;  /* 0x0000000000007941 */ /* 0x000fea0003800200 */
.L_x_60:
        /* <DEDUP_REMOVED lines=56> */
.L_x_68:
        /* <DEDUP_REMOVED lines=31> */
.L_x_67:
[----:B------:R-:W-:Y:S05]  /*21a0*/  BSYNC.RECONVERGENT B0 ;  /* 0x0000000000007941 */ /* 0x000fea0003800200 */
.L_x_66:
        /* <DEDUP_REMOVED lines=27> */
.L_x_74:
        /* <DEDUP_REMOVED lines=34> */
.L_x_73:
        /* <DEDUP_REMOVED lines=11> */
.L_x_72:
[----:B------:R-:W-:Y:S05]  /*2630*/  BSYNC.RECONVERGENT B1 ;  /* 0x0000000000017941 */ /* 0x000fea0003800200 */
.L_x_71:
[----:B------:R-:W-:-:S04]  /*2640*/  @P0 IADD3 R25, PT, PT, R35, 0x1, RZ ;  /* 0x0000000123190810 */ /* 0x000fc80007ffe0ff */
[----:B------:R-:W-:-:S13]  /*2650*/  ISETP.GE.AND P0, PT, R25, R34, PT ;  /* 0x000000221900720c */ /* 0x000fda0003f06270 */
[----:B------:R-:W-:Y:S05]  /*2660*/  @!P0 BRA `(.L_x_74) ;  /* 0xfffffffc003c8947 */ /* 0x000fea000383ffff */
.L_x_70:
[----:B------:R-:W-:Y:S05]  /*2670*/  BSYNC.RECONVERGENT B0 ;  /* 0x0000000000007941 */ /* 0x000fea0003800200 */
.L_x_69:
        /* <DEDUP_REMOVED lines=56> */
.L_x_77:
        /* <DEDUP_REMOVED lines=31> */
.L_x_76:
[----:B------:R-:W-:Y:S05]  /*2bf0*/  BSYNC.RECONVERGENT B0 ;  /* 0x0000000000007941 */ /* 0x000fea0003800200 */
.L_x_75:
        /* <DEDUP_REMOVED lines=27> */
.L_x_83:
        /* <DEDUP_REMOVED lines=34> */
.L_x_82:
        /* <DEDUP_REMOVED lines=11> */
.L_x_81:
[----:B------:R-:W-:Y:S05]  /*3080*/  BSYNC.RECONVERGENT B1 ;  /* 0x0000000000017941 */ /* 0x000fea0003800200 */
.L_x_80:
[----:B------:R-:W-:-:S04]  /*3090*/  @P0 IADD3 R25, PT, PT, R35, 0x1, RZ ;  /* 0x0000000123190810 */ /* 0x000fc80007ffe0ff */
[----:B------:R-:W-:-:S13]  /*30a0*/  ISETP.GE.AND P0, PT, R25, R34, PT ;  /* 0x000000221900720c */ /* 0x000fda0003f06270 */
[----:B------:R-:W-:Y:S05]  /*30b0*/  @!P0 BRA `(.L_x_83) ;  /* 0xfffffffc003c8947 */ /* 0x000fea000383ffff */
.L_x_79:
[----:B------:R-:W-:Y:S05]  /*30c0*/  BSYNC.RECONVERGENT B0 ;  /* 0x0000000000007941 */ /* 0x000fea0003800200 */
.L_x_78:
        /* <DEDUP_REMOVED lines=56> */
.L_x_86:
        /* <DEDUP_REMOVED lines=31> */
.L_x_85:
[----:B------:R-:W-:Y:S05]  /*3640*/  BSYNC.RECONVERGENT B0 ;  /* 0x0000000000007941 */ /* 0x000fea0003800200 */
.L_x_84:
        /* <DEDUP_REMOVED lines=27> */
.L_x_92:
        /* <DEDUP_REMOVED lines=34> */
.L_x_91:
        /* <DEDUP_REMOVED lines=11> */
.L_x_90:
[----:B------:R-:W-:Y:S05]  /*3ad0*/  BSYNC.RECONVERGENT B1 ;  /* 0x0000000000017941 */ /* 0x000fea0003800200 */
.L_x_89:
[----:B------:R-:W-:-:S04]  /*3ae0*/  @P0 IADD3 R25, PT, PT, R35, 0x1, RZ ;  /* 0x0000000123190810 */ /* 0x000fc80007ffe0ff */
[----:B------:R-:W-:-:S13]  /*3af0*/  ISETP.GE.AND P0, PT, R25, R34, PT ;  /* 0x000000221900720c */ /* 0x000fda0003f06270 */
[----:B------:R-:W-:Y:S05]  /*3b00*/  @!P0 BRA `(.L_x_92) ;  /* 0xfffffffc003c8947 */ /* 0x000fea000383ffff */
.L_x_88:
[----:B------:R-:W-:Y:S05]  /*3b10*/  BSYNC.RECONVERGENT B0 ;  /* 0x0000000000007941 */ /* 0x000fea0003800200 */
.L_x_87:
        /* <DEDUP_REMOVED lines=56> */
.L_x_95:
        /* <DEDUP_REMOVED lines=31> */
.L_x_94:
[----:B------:R-:W-:Y:S05]  /*4090*/  BSYNC.RECONVERGENT B0 ;  /* 0x0000000000007941 */ /* 0x000fea0003800200 */
.L_x_93:
        /* <DEDUP_REMOVED lines=9> */
[----:B------:R-:W-:Y:S01]  /*4130*/  VIADD R2, R4, 0x40 ;  /* 0x0000004004027836 */ /* 0x000fe20000000000 */
[----:B------:R-:W-:-:S03]  /*4140*/  IADD3 R3, PT, PT, R3, 0x80, RZ ;  /* 0x0000008003037810 */ /* 0x000fc60007ffe0ff */
[----:B------:R-:W-:Y:S04]  /*4150*/  STS.64 [R0+0x20], R32 ;  /* 0x0000202000007388 */ /* 0x000fe80000000a00 */
[----:B------:R-:W-:Y:S04]  /*4160*/  STS.64 [R0], R34 ;  /* 0x0000002200007388 */ /* 0x000fe80000000a00 */
[----:B0-----:R0:W-:Y:S04]  /*4170*/  @!P0 STL.64 [R1], R6 ;  /* 0x0000000601008387 */ /* 0x0011e80000100a00 */
[----:B-1----:R1:W-:Y:S04]  /*4180*/  @!P0 STL.64 [R1+0x8], R8 ;  /* 0x0000080801008387 */ /* 0x0023e80000100a00 */
[----:B------:R1:W-:Y:S01]  /*4190*/  STS.64 [R0+0x8], R36 ;  /* 0x0000082400007388 */ /* 0x0003e20000000a00 */
[----:B0-----:R-:W-:Y:S01]  /*41a0*/  IMAD.IADD R6, R3, 0x1, -R2 ;  /* 0x0000000103067824 */ /* 0x001fe200078e0a02 */
[----:B------:R-:W-:-:S02]  /*41b0*/  VIADDMNMX R7, R2, -R31, R5, PT ;  /* 0x8000001f02077246 */ /* 0x000fc40003800105 */
        /* <DEDUP_REMOVED lines=9> */
.L_x_101:
        /* <DEDUP_REMOVED lines=34> */
.L_x_100:
        /* <DEDUP_REMOVED lines=11> */
.L_x_99:
[----:B------:R-:W-:Y:S05]  /*4520*/  BSYNC.RECONVERGENT B1 ;  /* 0x0000000000017941 */ /* 0x000fea0003800200 */
.L_x_98:
[----:B------:R-:W-:-:S04]  /*4530*/  @P0 IADD3 R32, PT, PT, R34, 0x1, RZ ;  /* 0x0000000122200810 */ /* 0x000fc80007ffe0ff */
[----:B------:R-:W-:-:S13]  /*4540*/  ISETP.GE.AND P0, PT, R32, R33, PT ;  /* 0x000000212000720c */ /* 0x000fda0003f06270 */
[----:B------:R-:W-:Y:S05]  /*4550*/  @!P0 BRA `(.L_x_101) ;  /* 0xfffffffc003c8947 */ /* 0x000fea000383ffff */
.L_x_97:
[----:B------:R-:W-:Y:S05]  /*4560*/  BSYNC.RECONVERGENT B0 ;  /* 0x0000000000007941 */ /* 0x000fea0003800200 */
.L_x_96:
        /* <DEDUP_REMOVED lines=56> */
.L_x_104:
        /* <DEDUP_REMOVED lines=31> */
.L_x_103:
[----:B------:R-:W-:Y:S05]  /*4ae0*/  BSYNC.RECONVERGENT B0 ;  /* 0x0000000000007941 */ /* 0x000fea0003800200 */
.L_x_102:
[----:B0-----:R-:W0:Y:S01]  /*4af0*/  @!P0 LDS.64 R6, [R38+0x28] ;  /* 0x0000280026068984 */ /* 0x001e220000000a00 */
[C---:B------:R-:W-:Y:S01]  /*4b00*/  LOP3.LUT R25, R29.reuse, 0x300, RZ, 0xc0, !PT ;  /* 0x000003001d197812 */ /* 0x040fe200078ec0ff */
[----:B------:R-:W-:Y:S01]  /*4b10*/  BSSY.RECONVERGENT B0, `(.L_x_105) ;  /* 0x0000047000007945 */ /* 0x000fe20003800200 */
[----:B------:R-:W-:Y:S01]  /*4b20*/  LOP3.LUT R2, R29, 0xff, RZ, 0xc0, !PT ;  /* 0x000000ff1d027812 */ /* 0x000fe200078ec0ff */
[----:B------:R-:W1:Y:S01]  /*4b30*/  @!P0 LDS.64 R8, [R38+0x30] ;  /* 0x0000300026088984 */ /* 0x000e620000000a00 */
[C---:B------:R-:W-:Y:S02]  /*4b40*/  VIMNMX.U32 R3, PT, PT, R25.reuse, 0x80, PT ;  /* 0x0000008019037848 */ /* 0x040fe40003fe0000 */
[----:B------:R-:W-:Y:S01]  /*4b50*/  VIMNMX.U32 R25, PT, PT, R25, 0x100, PT ;  /* 0x0000010019197848 */ /* 0x000fe20003fe0000 */
[----:B------:R-:W-:Y:S01]  /*4b60*/  BAR.SYNC.DEFER_BLOCKING 0x0 ;  /* 0x0000000000007b1d */ /* 0x000fe20000010000 */
[----:B------:R-:W-:-:S05]  /*4b70*/  LOP3.LUT R11, R3, 0x80, RZ, 0x3c, !PT ;  /* 0x00000080030b7812 */ /* 0x000fca00078e3cff */
[----:B------:R2:W-:Y:S04]  /*4b80*/  STS.64 [R0], R34 ;  /* 0x0000002200007388 */ /* 0x0005e80000000a00 */
[----:B------:R-:W-:Y:S04]  /*4b90*/  STS.64 [R0+0x10], R30 ;  /* 0x0000101e00007388 */ /* 0x000fe80000000a00 */
[----:B0-----:R0:W-:Y:S01]  /*4ba0*/  @!P0 STL.64 [R1], R6 ;  /* 0x0000000601008387 */ /* 0x0011e20000100a00 */
[----:B--2---:R-:W-:-:S03]  /*4bb0*/  IADD3 R35, PT, PT, R3, 0x80, RZ ;  /* 0x0000008003237810 */ /* 0x004fc60007ffe0ff */
[----:B-1----:R1:W-:Y:S04]  /*4bc0*/  @!P0 STL.64 [R1+0x8], R8 ;  /* 0x0000080801008387 */ /* 0x0023e80000100a00 */
[----:B------:R1:W-:Y:S01]  /*4bd0*/  STS.64 [R0+0x8], R32 ;  /* 0x0000082000007388 */ /* 0x0003e20000000a00 */
[----:B0-----:R-:W-:-:S03]  /*4be0*/  VIMNMX.U32 R6, PT, PT, R2, R11, !PT ;  /* 0x0000000b02067248 */ /* 0x001fc60007fe0000 */
[----:B------:R1:W-:Y:S02]  /*4bf0*/  STS.64 [R0+0x18], R4 ;  /* 0x0000180400007388 */ /* 0x0003e40000000a00 */
[----:B------:R-:W-:Y:S01]  /*4c00*/  IMAD.IADD R30, R6, 0x1, -R11 ;  /* 0x00000001061e7824 */ /* 0x000fe200078e0a0b */
[----:B------:R-:W-:Y:S01]  /*4c10*/  VIADDMNMX R6, R35, -R25, R2, PT ;  /* 0x8000001923067246 */ /* 0x000fe20003800102 */
[----:B------:R1:W-:Y:S01]  /*4c20*/  STS.64 [R0+0x20], R36 ;  /* 0x0000202400007388 */ /* 0x0003e20000000a00 */
[----:B------:R-:W-:Y:S02]  /*4c30*/  BAR.SYNC.DEFER_BLOCKING 0x0 ;  /* 0x0000000000007b1d */ /* 0x000fe40000010000 */
[----:B------:R-:W-:-:S13]  /*4c40*/  ISETP.GE.AND P0, PT, R30, R6, PT ;  /* 0x000000061e00720c */ /* 0x000fda0003f06270 */
[----:B-1----:R-:W-:Y:S05]  /*4c50*/  @P0 BRA `(.L_x_106) ;  /* 0x0000000000c80947 */ /* 0x002fea0003800000 */
[----:B------:R-:W-:-:S07]  /*4c60*/  IMAD.MOV.U32 R31, RZ, RZ, R6 ;  /* 0x000000ffff1f7224 */ /* 0x000fce00078e0006 */
.L_x_110:
        /* <DEDUP_REMOVED lines=8> */
[----:B0-----:R-:W-:Y:S02]  /*4cf0*/  LEA R7, R7, R0, 0x18 ;  /* 0x0000000007077211 */ /* 0x001fe400078ec0ff */
[----:B------:R-:W-:-:S03]  /*4d00*/  IADD3 R0, PT, PT, R25, R32, RZ ;  /* 0x0000002019007210 */ /* 0x000fc60007ffe0ff */
[--C-:B------:R-:W-:Y:S02]  /*4d10*/  IMAD R24, R4, 0x28, R7.reuse ;  /* 0x0000002804187824 */ /* 0x100fe400078e0207 */
[----:B------:R-:W-:-:S03]  /*4d20*/  IMAD R0, R0, 0x28, R7 ;  /* 0x0000002800007824 */ /* 0x000fc600078e0207 */
[----:B------:R-:W0:Y:S04]  /*4d30*/  LDS.64 R14, [R24+0x1400] ;  /* 0x00140000180e7984 */ /* 0x000e280000000a00 */
[----:B------:R-:W1:Y:S04]  /*4d40*/  LDS.64 R4, [R0] ;  /* 0x0000000000047984 */ /* 0x000e680000000a00 */
[----:B------:R-:W2:Y:S04]  /*4d50*/  LDS.64 R6, [R0+0x8] ;  /* 0x0000080000067984 */ /* 0x000ea80000000a00 */
[----:B------:R-:W3:Y:S04]  /*4d60*/  LDS.64 R8, [R0+0x10] ;  /* 0x0000100000087984 */ /* 0x000ee80000000a00 */
[----:B------:R-:W4:Y:S04]  /*4d70*/  LDS.64 R10, [R0+0x18] ;  /* 0x00001800000a7984 */ /* 0x000f280000000a00 */
[----:B------:R5:W4:Y:S04]  /*4d80*/  LDS.64 R12, [R0+0x20] ;  /* 0x00002000000c7984 */ /* 0x000b280000000a00 */
[----:B------:R-:W4:Y:S04]  /*4d90*/  LDS.64 R16, [R24+0x1408] ;  /* 0x0014080018107984 */ /* 0x000f280000000a00 */
[----:B------:R-:W4:Y:S01]  /*4da0*/  LDS.64 R18, [R24+0x1410] ;  /* 0x0014100018127984 */ /* 0x000f220000000a00 */
[----:B-----5:R-:W-:-:S03]  /*4db0*/  IMAD.MOV.U32 R0, RZ, RZ, RZ ;  /* 0x000000ffff007224 */ /* 0x020fc600078e00ff */
[----:B------:R-:W5:Y:S04]  /*4dc0*/  LDS.64 R20, [R24+0x1418] ;  /* 0x0014180018147984 */ /* 0x000f680000000a00 */
[----:B------:R1:W5:Y:S04]  /*4dd0*/  LDS.64 R22, [R24+0x1420] ;  /* 0x0014200018167984 */ /* 0x0003680000000a00 */
[----:B0-----:R0:W-:Y:S04]  /*4de0*/  STL.64 [R1+0x28], R14 ;  /* 0x0000280e01007387 */ /* 0x0011e80000100a00 */
[----:B-1----:R0:W-:Y:S01]  /*4df0*/  STL.64 [R1], R4 ;  /* 0x0000000401007387 */ /* 0x0021e20000100a00 */
[----:B------:R-:W-:-:S03]  /*4e00*/  IMAD.MOV.U32 R24, RZ, RZ, R31 ;  /* 0x000000ffff187224 */ /* 0x000fc600078e001f */
[----:B--2---:R0:W-:Y:S04]  /*4e10*/  STL.64 [R1+0x8], R6 ;  /* 0x0000080601007387 */ /* 0x0041e80000100a00 */
[----:B---3--:R0:W-:Y:S04]  /*4e20*/  STL.64 [R1+0x10], R8 ;  /* 0x0000100801007387 */ /* 0x0081e80000100a00 */
[----:B----4-:R0:W-:Y:S04]  /*4e30*/  STL.64 [R1+0x18], R10 ;  /* 0x0000180a01007387 */ /* 0x0101e80000100a00 */
[----:B------:R0:W-:Y:S04]  /*4e40*/  STL.64 [R1+0x20], R12 ;  /* 0x0000200c01007387 */ /* 0x0001e80000100a00 */
[----:B------:R0:W-:Y:S04]  /*4e50*/  STL.64 [R1+0x30], R16 ;  /* 0x0000301001007387 */ /* 0x0001e80000100a00 */
[----:B------:R0:W-:Y:S04]  /*4e60*/  STL.64 [R1+0x38], R18 ;  /* 0x0000381201007387 */ /* 0x0001e80000100a00 */
[----:B-----5:R0:W-:Y:S04]  /*4e70*/  STL.64 [R1+0x40], R20 ;  /* 0x0000401401007387 */ /* 0x0201e80000100a00 */
[----:B------:R0:W-:Y:S02]  /*4e80*/  STL.64 [R1+0x48], R22 ;  /* 0x0000481601007387 */ /* 0x0001e40000100a00 */
.L_x_109:
        /* <DEDUP_REMOVED lines=11> */
.L_x_108:
[----:B------:R-:W-:Y:S05]  /*4f40*/  BSYNC.RECONVERGENT B1 ;  /* 0x0000000000017941 */ /* 0x000fea0003800200 */
.L_x_107:
[----:B------:R-:W-:-:S05]  /*4f50*/  @P0 VIADD R30, R32, 0x1 ;  /* 0x00000001201e0836 */ /* 0x000fca0000000000 */
[----:B------:R-:W-:-:S13]  /*4f60*/  ISETP.GE.AND P0, PT, R30, R31, PT ;  /* 0x0000001f1e00720c */ /* 0x000fda0003f06270 */
[----:B------:R-:W-:Y:S05]  /*4f70*/  @!P0 BRA `(.L_x_110) ;  /* 0xfffffffc003c8947 */ /* 0x000fea000383ffff */
.L_x_106:
[----:B------:R-:W-:Y:S05]  /*4f80*/  BSYNC.RECONVERGENT B0 ;  /* 0x0000000000007941 */ /* 0x000fea0003800200 */
.L_x_105:
[----:B------:R-:W0:Y:S01]  /*4f90*/  S2R R5, SR_CgaCtaId ;  /* 0x0000000000057919 */ /* 0x000e220000008800 */
[----:B------:R-:W-:Y:S01]  /*4fa0*/  MOV R4, 0x400 ;  /* 0x0000040000047802 */ /* 0x000fe20000000f00 */
[----:B------:R-:W-:Y:S01]  /*4fb0*/  IMAD.IADD R0, R25, 0x1, R30 ;  /* 0x0000000119007824 */ /* 0x000fe200078e021e */
[C-C-:B------:R-:W-:Y:S01]  /*4fc0*/  IADD3 R3, PT, PT, -R30.reuse, R3, R2.reuse ;  /* 0x000000031e037210 */ /* 0x140fe20007ffe102 */
[----:B------:R-:W-:Y:S01]  /*4fd0*/  BSSY.RECONVERGENT B0, `(.L_x_111) ;  /* 0x000004f000007945 */ /* 0x000fe20003800200 */
[----:B------:R-:W-:-:S04]  /*4fe0*/  IADD3 R2, PT, PT, -R30, R35, R2 ;  /* 0x000000231e027210 */ /* 0x000fc80007ffe102 */
[----:B------:R-:W-:Y:S02]  /*4ff0*/  ISETP.GT.AND P0, PT, R2, 0xff, PT ;  /* 0x000000ff0200780c */ /* 0x000fe40003f04270 */
        /* <DEDUP_REMOVED lines=20> */
[----:B----4-:R-:W-:Y:S01]  /*5140*/  MOV R24, R8 ;  /* 0x0000000800187202 */ /* 0x010fe20000000f00 */
[----:B------:R-:W-:Y:S02]  /*5150*/  IMAD.MOV.U32 R25, RZ, RZ, R9 ;  /* 0x000000ffff197224 */ /* 0x000fe400078e0009 */
[----:B---3--:R0:W-:Y:S01]  /*5160*/  STL.64 [R1+0x18], R10 ;  /* 0x0000180a01007387 */ /* 0x0081e20000100a00 */
[----:B------:R-:W-:Y:S02]  /*5170*/  IMAD.MOV.U32 R2, RZ, RZ, R10 ;  /* 0x000000ffff027224 */ /* 0x000fe400078e000a */
[----:B------:R-:W-:Y:S01]  /*5180*/  IMAD.MOV.U32 R3, RZ, RZ, R11 ;  /* 0x000000ffff037224 */ /* 0x000fe200078e000b */
[----:B-----5:R0:W-:Y:S01]  /*5190*/  STL.64 [R1+0x20], R12 ;  /* 0x0000200c01007387 */ /* 0x0201e20000100a00 */
[----:B------:R-:W-:Y:S01]  /*51a0*/  MOV R36, R12 ;  /* 0x0000000c00247202 */ /* 0x000fe20000000f00 */
[----:B------:R-:W-:-:S02]  /*51b0*/  IMAD.MOV.U32 R37, RZ, RZ, R13 ;  /* 0x000000ffff257224 */ /* 0x000fc400078e000d */
        /* <DEDUP_REMOVED lines=18> */
[----:B------:R-:W-:-:S07]  /*52e0*/  HFMA2 R0, -RZ, RZ, 0, 0 ;  /* 0x00000000ff007431 */ /* 0x000fce00000001ff */
.L_x_113:
[----:B------:R-:W-:-:S05]  /*52f0*/  LEA R34, R0, UR4, 0x2 ;  /* 0x0000000400227c11 */ /* 0x000fca000f8e10ff */
[----:B------:R-:W2:Y:S04]  /*5300*/  LDL R35, [R34+0x28] ;  /* 0x0000280022237983 */ /* 0x000ea80000100800 */
[----:B------:R-:W2:Y:S01]  /*5310*/  LDL R38, [R34] ;  /* 0x0000000022267983 */ /* 0x000ea20000100800 */
        /* <DEDUP_REMOVED lines=19> */
[----:B------:R-:W-:Y:S01]  /*5450*/  IMAD.MOV.U32 R31, RZ, RZ, R7 ;  /* 0x000000ffff1f7224 */ /* 0x000fe200078e0007 */
[----:B------:R-:W-:Y:S01]  /*5460*/  MOV R36, R12 ;  /* 0x0000000c00247202 */ /* 0x000fe20000000f00 */
[----:B------:R-:W-:Y:S02]  /*5470*/  IMAD.MOV.U32 R25, RZ, RZ, R9 ;  /* 0x000000ffff197224 */ /* 0x000fe400078e0009 */
[----:B------:R-:W-:-:S02]  /*5480*/  IMAD.MOV.U32 R2, RZ, RZ, R10 ;  /* 0x000000ffff027224 */ /* 0x000fc400078e000a */
[----:B------:R-:W-:Y:S02]  /*5490*/  IMAD.MOV.U32 R3, RZ, RZ, R11 ;  /* 0x000000ffff037224 */ /* 0x000fe400078e000b */
[----:B------:R-:W-:Y:S01]  /*54a0*/  IMAD.MOV.U32 R37, RZ, RZ, R13 ;  /* 0x000000ffff257224 */ /* 0x000fe200078e000d */
[----:B------:R-:W-:Y:S06]  /*54b0*/  @!P0 BRA P1, `(.L_x_113) ;  /* 0xfffffffc008c8947 */ /* 0x000fec000083ffff */
.L_x_112:
[----:B------:R-:W-:Y:S05]  /*54c0*/  BSYNC.RECONVERGENT B0 ;  /* 0x0000000000007941 */ /* 0x000fea0003800200 */
.L_x_111:
[----:B------:R-:W1:Y:S02]  /*54d0*/  LDCU.U8 UR4, c[0x0][0x380] ;  /* 0x00007000ff0477ac */ /* 0x000e640008000000 */
[----:B-1----:R-:W-:-:S04]  /*54e0*/  UPRMT UR4, UR4, 0x8880, URZ ;  /* 0x0000888004047896 */ /* 0x002fc800080000ff */
[----:B------:R-:W-:Y:S01]  /*54f0*/  UISETP.NE.AND UP0, UPT, UR4, URZ, UPT ;  /* 0x000000ff0400728c */ /* 0x000fe2000bf05270 */
[----:B------:R-:W-:Y:S08]  /*5500*/  BAR.SYNC.DEFER_BLOCKING 0x0 ;  /* 0x0000000000007b1d */ /* 0x000ff00000010000 */
[----:B------:R-:W-:Y:S05]  /*5510*/  BRA.U !UP0, `(.L_x_114) ;  /* 0x0000000108807547 */ /* 0x000fea000b800000 */
[----:B0-----:R-:W0:Y:S01]  /*5520*/  S2R R4, SR_TID.X ;  /* 0x0000000000047919 */ /* 0x001e220000002100 */
[----:B------:R-:W1:Y:S01]  /*5530*/  LDC.64 R6, c[0x0][0x398] ;  /* 0x0000e600ff067b82 */ /* 0x000e620000000a00 */
[----:B------:R-:W-:Y:S01]  /*5540*/  IMAD.MOV.U32 R5, RZ, RZ, RZ ;  /* 0x000000ffff057224 */ /* 0x000fe200078e00ff */
[----:B------:R-:W2:Y:S01]  /*5550*/  S2R R19, SR_CTAID.X ;  /* 0x0000000000137919 */ /* 0x000ea20000002500 */
[----:B------:R-:W-:Y:S04]  /*5560*/  STS.64 [R26], R32 ;  /* 0x000000201a007388 */ /* 0x000fe80000000a00 */
[----:B------:R-:W-:Y:S04]  /*5570*/  STS.64 [R26+0x8], R30 ;  /* 0x0000081e1a007388 */ /* 0x000fe80000000a00 */
[----:B------:R-:W-:Y:S04]  /*5580*/  STS.64 [R26+0x10], R24 ;  /* 0x000010181a007388 */ /* 0x000fe80000000a00 */
[----:B------:R3:W-:Y:S04]  /*5590*/  STS.64 [R26+0x18], R2 ;  /* 0x000018021a007388 */ /* 0x0007e80000000a00 */
[----:B------:R-:W-:Y:S01]  /*55a0*/  STS.64 [R26+0x20], R36 ;  /* 0x000020241a007388 */ /* 0x000fe20000000a00 */
[----:B------:R-:W-:-:S03]  /*55b0*/  NOP ;  /* 0x0000000000007918 */ /* 0x000fc60000000000 */
[----:B------:R-:W4:Y:S01]  /*55c0*/  LDS.64 R8, [R26] ;  /* 0x000000001a087984 */ /* 0x000f220000000a00 */
[----:B0-----:R-:W-:-:S03]  /*55d0*/  LOP3.LUT R4, R4, 0x3e0, RZ, 0xc0, !PT ;  /* 0x000003e004047812 */ /* 0x001fc600078ec0ff */
[----:B------:R-:W0:Y:S02]  /*55e0*/  LDS.64 R10, [R26+0x8] ;  /* 0x000008001a0a7984 */ /* 0x000e240000000a00 */
[----:B--2---:R-:W-:Y:S02]  /*55f0*/  IMAD.WIDE.U32 R4, R19, 0x100, R4 ;  /* 0x0000010013047825 */ /* 0x004fe400078e0004 */
[----:B------:R-:W2:Y:S02]  /*5600*/  LDS.64 R12, [R26+0x10] ;  /* 0x000010001a0c7984 */ /* 0x000ea40000000a00 */
[----:B------:R-:W-:Y:S01]  /*5610*/  IMAD R5, R5, 0x28, RZ ;  /* 0x0000002805057824 */ /* 0x000fe200078e02ff */
[----:B---3--:R-:W-:Y:S01]  /*5620*/  LOP3.LUT R3, R4, 0x1f, R29, 0xf8, !PT ;  /* 0x0000001f04037812 */ /* 0x008fe200078ef81d */
[----:B------:R-:W3:Y:S04]  /*5630*/  LDS.64 R14, [R26+0x18] ;  /* 0x000018001a0e7984 */ /* 0x000ee80000000a00 */
[----:B------:R-:W5:Y:S01]  /*5640*/  LDS.64 R16, [R26+0x20] ;  /* 0x000020001a107984 */ /* 0x000f620000000a00 */
[----:B-1----:R-:W-:-:S04]  /*5650*/  IMAD.WIDE.U32 R2, R3, 0x28, R6 ;  /* 0x0000002803027825 */ /* 0x002fc800078e0006 */
[----:B------:R-:W-:-:S05]  /*5660*/  IMAD.IADD R3, R3, 0x1, R5 ;  /* 0x0000000103037824 */ /* 0x000fca00078e0205 */
[----:B----4-:R-:W-:Y:S04]  /*5670*/  STG.E desc[UR6][R2.64], R8 ;  /* 0x0000000802007986 */ /* 0x010fe8000c101906 */
[----:B------:R-:W-:Y:S04]  /*5680*/  STG.E desc[UR6][R2.64+0x4], R9 ;  /* 0x0000040902007986 */ /* 0x000fe8000c101906 */
[----:B0-----:R-:W-:Y:S04]  /*5690*/  STG.E desc[UR6][R2.64+0x8], R10 ;  /* 0x0000080a02007986 */ /* 0x001fe8000c101906 */
[----:B------:R-:W-:Y:S04]  /*56a0*/  STG.E desc[UR6][R2.64+0xc], R11 ;  /* 0x00000c0b02007986 */ /* 0x000fe8000c101906 */
[----:B--2---:R-:W-:Y:S04]  /*56b0*/  STG.E desc[UR6][R2.64+0x10], R12 ;  /* 0x0000100c02007986 */ /* 0x004fe8000c101906 */
[----:B------:R-:W-:Y:S04]  /*56c0*/  STG.E desc[UR6][R2.64+0x14], R13 ;  /* 0x0000140d02007986 */ /* 0x000fe8000c101906 */
[----:B---3--:R-:W-:Y:S04]  /*56d0*/  STG.E desc[UR6][R2.64+0x18], R14 ;  /* 0x0000180e02007986 */ /* 0x008fe8000c101906 */
[----:B------:R-:W-:Y:S04]  /*56e0*/  STG.E desc[UR6][R2.64+0x1c], R15 ;  /* 0x00001c0f02007986 */ /* 0x000fe8000c101906 */
[----:B-----5:R-:W-:Y:S04]  /*56f0*/  STG.E desc[UR6][R2.64+0x20], R16 ;  /* 0x0000201002007986 */ /* 0x020fe8000c101906 */
[----:B------:R-:W-:Y:S01]  /*5700*/  STG.E desc[UR6][R2.64+0x24], R17 ;  /* 0x0000241102007986 */ /* 0x000fe2000c101906 */
[----:B------:R-:W-:Y:S05]  /*5710*/  EXIT ;  /* 0x000000000000794d */ /* 0x000fea0003800000 */
.L_x_114:
[----:B------:R-:W-:Y:S01]  /*5720*/  STS.64 [R26], R32 ;  /* 0x000000201a007388 */ /* 0x000fe20000000a00 */
[----:B0-----:R-:W0:Y:S01]  /*5730*/  LDC.64 R4, c[0x0][0x3b0] ;  /* 0x0000ec00ff047b82 */ /* 0x001e220000000a00 */
[----:B------:R-:W-:Y:S02]  /*5740*/  IMAD R27, R27, 0x28, RZ ;  /* 0x000000281b1b7824 */ /* 0x000fe400078e02ff */
[----:B------:R-:W-:Y:S04]  /*5750*/  STS.64 [R26+0x8], R30 ;  /* 0x0000081e1a007388 */ /* 0x000fe80000000a00 */
[----:B------:R-:W-:Y:S04]  /*5760*/  STS.64 [R26+0x10], R24 ;  /* 0x000010181a007388 */ /* 0x000fe80000000a00 */
[----:B------:R1:W-:Y:S04]  /*5770*/  STS.64 [R26+0x18], R2 ;  /* 0x000018021a007388 */ /* 0x0003e80000000a00 */
[----:B------:R-:W-:Y:S01]  /*5780*/  STS.64 [R26+0x20], R36 ;  /* 0x000020241a007388 */ /* 0x000fe20000000a00 */
[----:B------:R-:W-:-:S03]  /*5790*/  NOP ;  /* 0x0000000000007918 */ /* 0x000fc60000000000 */
[----:B------:R-:W2:Y:S01]  /*57a0*/  LDS.64 R6, [R26] ;  /* 0x000000001a067984 */ /* 0x000ea20000000a00 */
[----:B0-----:R-:W-:-:S03]  /*57b0*/  IMAD.WIDE.U32 R28, R28, 0x28, R4 ;  /* 0x000000281c1c7825 */ /* 0x001fc600078e0004 */
[----:B------:R-:W0:Y:S01]  /*57c0*/  LDS.64 R8, [R26+0x8] ;  /* 0x000008001a087984 */ /* 0x000e220000000a00 */
[----:B-1----:R-:W-:Y:S01]  /*57d0*/  IMAD.MOV.U32 R2, RZ, RZ, R28 ;  /* 0x000000ffff027224 */ /* 0x002fe200078e001c */
[----:B------:R-:W-:Y:S02]  /*57e0*/  IADD3 R3, PT, PT, R27, R29, RZ ;  /* 0x0000001d1b037210 */ /* 0x000fe40007ffe0ff */
[----:B------:R-:W1:Y:S04]  /*57f0*/  LDS.64 R10, [R26+0x10] ;  /* 0x000010001a0a7984 */ /* 0x000e680000000a00 */
[----:B------:R-:W3:Y:S04]  /*5800*/  LDS.64 R12, [R26+0x18] ;  /* 0x000018001a0c7984 */ /* 0x000ee80000000a00 */
[----:B------:R-:W4:Y:S04]  /*5810*/  LDS.64 R14, [R26+0x20] ;  /* 0x000020001a0e7984 */ /* 0x000f280000000a00 */
[----:B--2---:R-:W-:Y:S04]  /*5820*/  STG.E desc[UR6][R2.64], R6 ;  /* 0x0000000602007986 */ /* 0x004fe8000c101906 */
[----:B------:R-:W-:Y:S04]  /*5830*/  STG.E desc[UR6][R2.64+0x4], R7 ;  /* 0x0000040702007986 */ /* 0x000fe8000c101906 */
[----:B0-----:R-:W-:Y:S04]  /*5840*/  STG.E desc[UR6][R2.64+0x8], R8 ;  /* 0x0000080802007986 */ /* 0x001fe8000c101906 */
[----:B------:R-:W-:Y:S04]  /*5850*/  STG.E desc[UR6][R2.64+0xc], R9 ;  /* 0x00000c0902007986 */ /* 0x000fe8000c101906 */
[----:B-1----:R-:W-:Y:S04]  /*5860*/  STG.E desc[UR6][R2.64+0x10], R10 ;  /* 0x0000100a02007986 */ /* 0x002fe8000c101906 */
[----:B------:R-:W-:Y:S04]  /*5870*/  STG.E desc[UR6][R2.64+0x14], R11 ;  /* 0x0000140b02007986 */ /* 0x000fe8000c101906 */
[----:B---3--:R-:W-:Y:S04]  /*5880*/  STG.E desc[UR6][R2.64+0x18], R12 ;  /* 0x0000180c02007986 */ /* 0x008fe8000c101906 */
[----:B------:R-:W-:Y:S04]  /*5890*/  STG.E desc[UR6][R2.64+0x1c], R13 ;  /* 0x00001c0d02007986 */ /* 0x000fe8000c101906 */
[----:B----4-:R-:W-:Y:S04]  /*58a0*/  STG.E desc[UR6][R2.64+0x20], R14 ;  /* 0x0000200e02007986 */ /* 0x010fe8000c101906 */
[----:B------:R-:W-:Y:S01]  /*58b0*/  STG.E desc[UR6][R2.64+0x24], R15 ;  /* 0x0000240f02007986 */ /* 0x000fe2000c101906 */
[----:B------:R-:W-:Y:S05]  /*58c0*/  EXIT ;  /* 0x000000000000794d */ /* 0x000fea0003800000 */
.L_x_41:
[----:B------:R-:W0:Y:S01]  /*58d0*/  LDC.64 R4, c[0x0][0x388] ;  /* 0x0000e200ff047b82 */ /* 0x000e220000000a00 */
[----:B------:R-:W-:Y:S01]  /*58e0*/  IMAD R3, R3, 0x28, RZ ;  /* 0x0000002803037824 */ /* 0x000fe200078e02ff */
[----:B------:R-:W-:Y:S01]  /*58f0*/  ACQBULK ;  /* 0x000000000000782e */ /* 0x000fe20000000000 */
[----:B------:R-:W1:Y:S05]  /*5900*/  S2R R8, SR_TID.X ;  /* 0x0000000000087919 */ /* 0x000e6a0000002100 */
[----:B------:R-:W2:Y:S01]  /*5910*/  LDC R0, c[0x0][0x3a8] ;  /* 0x0000ea00ff007b82 */ /* 0x000ea20000000800 */
[----:B0-----:R-:W-:-:S04]  /*5920*/  IMAD.WIDE.U32 R4, R2, 0x28, R4 ;  /* 0x0000002802047825 */ /* 0x001fc800078e0004 */
[----:B------:R-:W-:-:S05]  /*5930*/  IMAD.IADD R5, R5, 0x1, R3 ;  /* 0x0000000105057824 */ /* 0x000fca00078e0203 */
[----:B------:R-:W3:Y:S04]  /*5940*/  LDG.E R10, desc[UR6][R4.64] ;  /* 0x00000006040a7981 */ /* 0x000ee8000c1e1900 */
[----:B------:R-:W4:Y:S04]  /*5950*/  LDG.E R11, desc[UR6][R4.64+0x4] ;  /* 0x00000406040b7981 */ /* 0x000f28000c1e1900 */
[----:B------:R-:W5:Y:S04]  /*5960*/  LDG.E R14, desc[UR6][R4.64+0x8] ;  /* 0x00000806040e7981 */ /* 0x000f68000c1e1900 */
[----:B------:R-:W5:Y:S04]  /*5970*/  LDG.E R15, desc[UR6][R4.64+0xc] ;  /* 0x00000c06040f7981 */ /* 0x000f68000c1e1900 */
[----:B------:R-:W5:Y:S04]  /*5980*/  LDG.E R16, desc[UR6][R4.64+0x10] ;  /* 0x0000100604107981 */ /* 0x000f68000c1e1900 */
[----:B------:R-:W5:Y:S04]  /*5990*/  LDG.E R17, desc[UR6][R4.64+0x14] ;  /* 0x0000140604117981 */ /* 0x000f68000c1e1900 */
[----:B------:R-:W5:Y:S04]  /*59a0*/  LDG.E R18, desc[UR6][R4.64+0x18] ;  /* 0x0000180604127981 */ /* 0x000f68000c1e1900 */
[----:B------:R-:W5:Y:S04]  /*59b0*/  LDG.E R19, desc[UR6][R4.64+0x1c] ;  /* 0x00001c0604137981 */ /* 0x000f68000c1e1900 */
[----:B------:R-:W5:Y:S04]  /*59c0*/  LDG.E R20, desc[UR6][R4.64+0x20] ;  /* 0x0000200604147981 */ /* 0x000f68000c1e1900 */
[----:B------:R0:W5:Y:S01]  /*59d0*/  LDG.E R21, desc[UR6][R4.64+0x24] ;  /* 0x0000240604157981 */ /* 0x000162000c1e1900 */
[----:B------:R-:W-:-:S05]  /*59e0*/  IMAD.MOV R7, RZ, RZ, -R2 ;  /* 0x000000ffff077224 */ /* 0x000fca00078e0a02 */
[----:B--2---:R-:W-:-:S04]  /*59f0*/  VIADDMNMX R7, R7, R0, 0x100, PT ;  /* 0x0000010007077446 */ /* 0x004fc80003800100 */
[----:B-1----:R-:W-:-:S13]  /*5a00*/  ISETP.GE.AND P0, PT, R8, R7, PT ;  /* 0x000000070800720c */ /* 0x002fda0003f06270 */
[----:B------:R-:W-:-:S05]  /*5a10*/  @!P0 IMAD R3, R8, 0x28, RZ ;  /* 0x0000002808038824 */ /* 0x000fca00078e02ff */
[----:B------:R-:W-:-:S04]  /*5a20*/  @!P0 IADD3 R2, P1, PT, R3, R4, RZ ;  /* 0x0000000403028210 */ /* 0x000fc80007f3e0ff */
[----:B------:R-:W-:-:S05]  /*5a30*/  @!P0 IADD3.X R3, PT, PT, RZ, R5, RZ, P1, !PT ;  /* 0x00000005ff038210 */ /* 0x000fca0000ffe4ff */
[----:B---3--:R-:W2:Y:S04]  /*5a40*/  @!P0 LDG.E R10, desc[UR6][R2.64] ;  /* 0x00000006020a8981 */ /* 0x008ea8000c1e1900 */
[----:B----4-:R-:W2:Y:S04]  /*5a50*/  @!P0 LDG.E R11, desc[UR6][R2.64+0x4] ;  /* 0x00000406020b8981 */ /* 0x010ea8000c1e1900 */
[----:B-----5:R-:W3:Y:S04]  /*5a60*/  @!P0 LDG.E R14, desc[UR6][R2.64+0x8] ;  /* 0x00000806020e8981 */ /* 0x020ee8000c1e1900 */
[----:B------:R-:W3:Y:S04]  /*5a70*/  @!P0 LDG.E R15, desc[UR6][R2.64+0xc] ;  /* 0x00000c06020f8981 */ /* 0x000ee8000c1e1900 */
[----:B------:R-:W4:Y:S04]  /*5a80*/  @!P0 LDG.E R16, desc[UR6][R2.64+0x10] ;  /* 0x0000100602108981 */ /* 0x000f28000c1e1900 */
[----:B------:R-:W4:Y:S04]  /*5a90*/  @!P0 LDG.E R17, desc[UR6][R2.64+0x14] ;  /* 0x0000140602118981 */ /* 0x000f28000c1e1900 */
[----:B------:R-:W5:Y:S04]  /*5aa0*/  @!P0 LDG.E R18, desc[UR6][R2.64+0x18] ;  /* 0x0000180602128981 */ /* 0x000f68000c1e1900 */
[----:B------:R-:W5:Y:S04]  /*5ab0*/  @!P0 LDG.E R19, desc[UR6][R2.64+0x1c] ;  /* 0x00001c0602138981 */ /* 0x000f68000c1e1900 */
[----:B------:R-:W5:Y:S04]  /*5ac0*/  @!P0 LDG.E R20, desc[UR6][R2.64+0x20] ;  /* 0x0000200602148981 */ /* 0x000f68000c1e1900 */
[----:B------:R-:W5:Y:S01]  /*5ad0*/  @!P0 LDG.E R21, desc[UR6][R2.64+0x24] ;  /* 0x0000240602158981 */ /* 0x000f62000c1e1900 */
[----:B------:R-:W-:-:S02]  /*5ae0*/  MOV R31, 0x400 ;  /* 0x00000400001f7802 */ /* 0x000fc40000000f00 */
[----:B------:R-:W-:Y:S01]  /*5af0*/  LOP3.LUT R6, R8, 0x3e0, RZ, 0xc0, !PT ;  /* 0x000003e008067812 */ /* 0x000fe200078ec0ff */
[----:B------:R-:W1:Y:S01]  /*5b00*/  S2R R0, SR_CgaCtaId ;  /* 0x0000000000007919 */ /* 0x000e620000008800 */
[----:B0-----:R-:W0:Y:S01]  /*5b10*/  S2R R5, SR_LANEID ;  /* 0x0000000000057919 */ /* 0x001e220000000000 */
[----:B-1----:R-:W-:Y:S02]  /*5b20*/  LEA R31, R0, R31, 0x18 ;  /* 0x0000001f001f7211 */ /* 0x002fe400078ec0ff */
[----:B0-----:R-:W-:-:S04]  /*5b30*/  IMAD.IADD R12, R6, 0x1, R5 ;  /* 0x00000001060c7824 */ /* 0x001fc800078e0205 */
[----:B------:R-:W-:-:S05]  /*5b40*/  IMAD R12, R12, 0x28, R31 ;  /* 0x000000280c0c7824 */ /* 0x000fca00078e021f */
[----:B--2---:R-:W-:Y:S04]  /*5b50*/  STS.64 [R12], R10 ;  /* 0x0000000a0c007388 */ /* 0x004fe80000000a00 */
[----:B---3--:R0:W-:Y:S04]  /*5b60*/  STS.64 [R12+0x8], R14 ;  /* 0x0000080e0c007388 */ /* 0x0081e80000000a00 */
[----:B----4-:R-:W-:Y:S04]  /*5b70*/  STS.64 [R12+0x10], R16 ;  /* 0x000010100c007388 */ /* 0x010fe80000000a00 */
[----:B-----5:R-:W-:Y:S04]  /*5b80*/  STS.64 [R12+0x18], R18 ;  /* 0x000018120c007388 */ /* 0x020fe80000000a00 */
[----:B------:R-:W-:Y:S01]  /*5b90*/  STS.64 [R12+0x20], R20 ;  /* 0x000020140c007388 */ /* 0x000fe20000000a00 */
[----:B------:R-:W-:-:S03]  /*5ba0*/  NOP ;  /* 0x0000000000007918 */ /* 0x000fc60000000000 */
[----:B------:R-:W1:Y:S04]  /*5bb0*/  LDS.64 R2, [R12] ;  /* 0x000000000c027984 */ /* 0x000e680000000a00 */
[----:B------:R-:W2:Y:S04]  /*5bc0*/  LDS.64 R4, [R12+0x8] ;  /* 0x000008000c047984 */ /* 0x000ea80000000a00 */
[----:B------:R-:W3:Y:S04]  /*5bd0*/  LDS.64 R22, [R12+0x10] ;  /* 0x000010000c167984 */ /* 0x000ee80000000a00 */
[----:B------:R-:W4:Y:S04]  /*5be0*/  LDS.64 R24, [R12+0x18] ;  /* 0x000018000c187984 */ /* 0x000f280000000a00 */
[----:B------:R-:W5:Y:S01]  /*5bf0*/  LDS.64 R26, [R12+0x20] ;  /* 0x000020000c1a7984 */ /* 0x000f620000000a00 */
[----:B------:R-:W-:Y:S01]  /*5c00*/  BAR.SYNC.DEFER_BLOCKING 0x0 ;  /* 0x0000000000007b1d */ /* 0x000fe20000010000 */
[----:B------:R-:W-:-:S07]  /*5c10*/  LOP3.LUT R30, R8, 0x3fe, RZ, 0xc0, !PT ;  /* 0x000003fe081e7812 */ /* 0x000fce00078ec0ff */
[----:B------:R-:W-:Y:S01]  /*5c20*/  PREEXIT ;  /* 0x000000000000782d */ /* 0x000fe20000000000 */
[C---:B0-----:R-:W-:Y:S01]  /*5c30*/  LOP3.LUT R14, R8.reuse, 0x1, RZ, 0xc0, !PT ;  /* 0x00000001080e7812 */ /* 0x041fe200078ec0ff */
[----:B------:R-:W-:Y:S01]  /*5c40*/  IMAD R10, R8, 0x28, R31 ;  /* 0x00000028080a7824 */ /* 0x000fe200078e021f */
[----:B------:R-:W-:-:S05]  /*5c50*/  VIMNMX R30, PT, PT, R30, R7, PT ;  /* 0x000000071e1e7248 */ /* 0x000fca0003fe0100 */
[----:B------:R-:W-:Y:S01]  /*5c60*/  BAR.SYNC.DEFER_BLOCKING 0x0 ;  /* 0x0000000000007b1d */ /* 0x000fe20000010000 */
[----:B------:R-:W-:Y:S02]  /*5c70*/  VIMNMX R33, PT, PT, R14, R7, PT ;  /* 0x000000070e217248 */ /* 0x000fe40003fe0100 */
[----:B------:R-:W-:-:S03]  /*5c80*/  VIADDMNMX R0, R30, 0x1, R7, PT ;  /* 0x000000011e007846 */ /* 0x000fc60003800107 */
[----:B------:R-:W-:Y:S01]  /*5c90*/  BSSY.RECONVERGENT B0, `(.L_x_115) ;  /* 0x000003e000007945 */ /* 0x000fe20003800200 */
[C---:B------:R-:W-:Y:S02]  /*5ca0*/  VIADDMNMX R11, R0.reuse, 0x1, R7, PT ;  /* 0x00000001000b7846 */ /* 0x040fe40003800107 */
[----:B------:R-:W-:-:S03]  /*5cb0*/  VIADDMNMX R34, R0, -R30, R33, PT ;  /* 0x8000001e00227246 */ /* 0x000fc60003800121 */
[----:B------:R-:W-:-:S05]  /*5cc0*/  IMAD.IADD R14, R11, 0x1, -R0 ;  /* 0x000000010b0e7824 */ /* 0x000fca00078e0a00 */
[C---:B------:R-:W-:Y:S01]  /*5cd0*/  ISETP.GE.AND P0, PT, R33.reuse, R14, PT ;  /* 0x0000000e2100720c */ /* 0x040fe20003f06270 */
[----:B------:R-:W-:-:S05]  /*5ce0*/  IMAD.IADD R14, R33, 0x1, -R14 ;  /* 0x00000001210e7824 */ /* 0x000fca00078e0a0e */
[----:B------:R-:W-:Y:S01]  /*5cf0*/  SEL R35, R14, RZ, P0 ;  /* 0x000000ff0e237207 */ /* 0x000fe20000000000 */
[----:B-1----:R0:W-:Y:S03]  /*5d00*/  STS.64 [R10], R2 ;  /* 0x000000020a007388 */ /* 0x0021e60000000a00 */
[----:B------:R-:W-:Y:S01]  /*5d10*/  ISETP.GE.AND P0, PT, R35, R34, PT ;  /* 0x000000222300720c */ /* 0x000fe20003f06270 */
[----:B--2---:R0:W-:Y:S04]  /*5d20*/  STS.64 [R10+0x8], R4 ;  /* 0x000008040a007388 */ /* 0x0041e80000000a00 */
[----:B---3--:R0:W-:Y:S04]  /*5d30*/  STS.64 [R10+0x10], R22 ;  /* 0x000010160a007388 */ /* 0x0081e80000000a00 */
[----:B----4-:R0:W-:Y:S04]  /*5d40*/  STS.64 [R10+0x18], R24 ;  /* 0x000018180a007388 */ /* 0x0101e80000000a00 */
[----:B-----5:R0:W-:Y:S01]  /*5d50*/  STS.64 [R10+0x20], R26 ;  /* 0x0000201a0a007388 */ /* 0x0201e20000000a00 */
[----:B------:R-:W-:Y:S06]  /*5d60*/  BAR.SYNC.DEFER_BLOCKING 0x0 ;  /* 0x0000000000007b1d */ /* 0x000fec0000010000 */
[----:B------:R-:W-:Y:S05]  /*5d70*/  @P0 BRA `(.L_x_116) ;  /* 0x0000000000bc0947 */ /* 0x000fea0003800000 */
[----:B------:R-:W-:-:S07]  /*5d80*/  IADD3 R32, PT, PT, R33, R0, RZ ;  /* 0x0000000021207210 */ /* 0x000fce0007ffe0ff */
.L_x_120:
[----:B0-----:R-:W-:Y:S01]  /*5d90*/  IMAD.IADD R2, R34, 0x1, -R35 ;  /* 0x0000000122027824 */ /* 0x001fe200078e0a23 */
[----:B------:R-:W-:Y:S04]  /*5da0*/  BSSY.RECONVERGENT B1, `(.L_x_117) ;  /* 0x0000029000017945 */ /* 0x000fe80003800200 */
[----:B------:R-:W-:-:S04]  /*5db0*/  LEA.HI R2, R2, R2, RZ, 0x1 ;  /* 0x0000000202027211 */ /* 0x000fc800078f08ff */
[----:B------:R-:W-:-:S04]  /*5dc0*/  LEA.HI.SX32 R37, R2, R35, 0x1f ;  /* 0x0000002302257211 */ /* 0x000fc800078ffaff */
[----:B------:R-:W-:Y:S01]  /*5dd0*/  LOP3.LUT R3, RZ, R37, RZ, 0x33, !PT ;  /* 0x00000025ff037212 */ /* 0x000fe200078e33ff */
[----:B------:R-:W-:-:S04]  /*5de0*/  IMAD.IADD R2, R30, 0x1, R37 ;  /* 0x000000011e027824 */ /* 0x000fc800078e0225 */
[----:B------:R-:W-:Y:S02]  /*5df0*/  IMAD.IADD R4, R32, 0x1, R3 ;  /* 0x0000000120047824 */ /* 0x000fe400078e0203 */
[--C-:B------:R-:W-:Y:S02]  /*5e00*/  IMAD R13, R2, 0x28, R31.reuse ;  /* 0x00000028020d7824 */ /* 0x100fe400078e021f */
[----:B------:R-:W-:-:S03]  /*5e10*/  IMAD R36, R4, 0x28, R31 ;  /* 0x0000002804247824 */ /* 0x000fc600078e021f */
[----:B------:R-:W0:Y:S04]  /*5e20*/  LDS.64 R4, [R13+0x8] ;  /* 0x000008000d047984 */ /* 0x000e280000000a00 */
        /* <DEDUP_REMOVED lines=11> */
[----:B------:R-:W-:-:S03]  /*5ee0*/  MOV R13, R34 ;  /* 0x00000022000d7202 */ /* 0x000fc60000000f00 */
        /* <DEDUP_REMOVED lines=9> */
.L_x_119:
[----:B------:R-:W-:-:S05]  /*5f80*/  LEA R3, R2, UR4, 0x2 ;  /* 0x0000000402037c11 */ /* 0x000fca000f8e10ff */
[----:B------:R-:W2:Y:S04]  /*5f90*/  LDL R4, [R3+0x28] ;  /* 0x0000280003047983 */ /* 0x000ea80000100800 */
[----:B------:R-:W2:Y:S01]  /*5fa0*/  LDL R5, [R3] ;  /* 0x0000000003057983 */ /* 0x000ea20000100800 */
[----:B------:R-:W-:Y:S01]  /*5fb0*/  IMAD.MOV.U32 R34, RZ, RZ, R37 ;  /* 0x000000ffff227224 */ /* 0x000fe200078e0025 */
[----:B--2---:R-:W-:-:S13]  /*5fc0*/  ISETP.GE.AND P0, PT, R4, R5, PT ;  /* 0x000000050400720c */ /* 0x004fda0003f06270 */
[----:B------:R-:W-:Y:S05]  /*5fd0*/  @!P0 BRA `(.L_x_118) ;  /* 0x0000000000148947 */ /* 0x000fea0003800000 */
[----:B------:R-:W-:Y:S02]  /*5fe0*/  ISETP.LE.AND P2, PT, R4, R5, PT ;  /* 0x000000050400720c */ /* 0x000fe40003f43270 */
[C---:B------:R-:W-:Y:S01]  /*5ff0*/  ISETP.GE.U32.AND P1, PT, R2.reuse, 0x9, PT ;  /* 0x000000090200780c */ /* 0x040fe20003f26070 */
[----:B------:R-:W-:Y:S01]  /*6000*/  VIADD R2, R2, 0x1 ;  /* 0x0000000102027836 */ /* 0x000fe20000000000 */
[----:B------:R-:W-:-:S11]  /*6010*/  MOV R34, R13 ;  /* 0x0000000d00227202 */ /* 0x000fd60000000f00 */
[----:B------:R-:W-:Y:S05]  /*6020*/  @!P1 BRA P2, `(.L_x_119) ;  /* 0xfffffffc00d49947 */ /* 0x000fea000103ffff */
.L_x_118:
[----:B------:R-:W-:Y:S05]  /*6030*/  BSYNC.RECONVERGENT B1 ;  /* 0x0000000000017941 */ /* 0x000fea0003800200 */
.L_x_117:
[----:B------:R-:W-:-:S05]  /*6040*/  @P0 VIADD R35, R37, 0x1 ;  /* 0x0000000125230836 */ /* 0x000fca0000000000 */
[----:B------:R-:W-:-:S13]  /*6050*/  ISETP.GE.AND P0, PT, R35, R34, PT ;  /* 0x000000222300720c */ /* 0x000fda0003f06270 */
[----:B------:R-:W-:Y:S05]  /*6060*/  @!P0 BRA `(.L_x_120) ;  /* 0xfffffffc00488947 */ /* 0x000fea000383ffff */
.L_x_116:
[----:B------:R-:W-:Y:S05]  /*6070*/  BSYNC.RECONVERGENT B0 ;  /* 0x0000000000007941 */ /* 0x000fea0003800200 */
.L_x_115:
[----:B0-----:R-:W0:Y:S01]  /*6080*/  S2R R3, SR_CgaCtaId ;  /* 0x0000000000037919 */ /* 0x001e220000008800 */
[----:B------:R-:W-:Y:S01]  /*6090*/  MOV R2, 0x400 ;  /* 0x0000040000027802 */ /* 0x000fe20000000f00 */
[----:B------:R-:W-:Y:S01]  /*60a0*/  IMAD.IADD R41, R30, 0x1, R35 ;  /* 0x000000011e297824 */ /* 0x000fe200078e0223 */
[----:B------:R-:W-:Y:S01]  /*60b0*/  BSSY.RECONVERGENT B0, `(.L_x_121) ;  /* 0x0000053000007945 */ /* 0x000fe20003800200 */
[----:B------:R-:W-:Y:S02]  /*60c0*/  PLOP3.LUT P0, PT, PT, PT, PT, 0x8, 0x80 ;  /* 0x000000000080781c */ /* 0x000fe40003f0e170 */
[----:B0-----:R-:W-:Y:S02]  /*60d0*/  LEA R3, R3, R2, 0x18 ;  /* 0x0000000203037211 */ /* 0x001fe400078ec0ff */
[----:B------:R-:W-:-:S03]  /*60e0*/  IADD3 R2, PT, PT, -R35, R0, R33 ;  /* 0x0000000023027210 */ /* 0x000fc60007ffe121 */
[--C-:B------:R-:W-:Y:S01]  /*60f0*/  IMAD R13, R41, 0x28, R3.reuse ;  /* 0x00000028290d7824 */ /* 0x100fe200078e0203 */
[C---:B------:R-:W-:Y:S01]  /*6100*/  ISETP.GE.AND P1, PT, R2.reuse, R11, PT ;  /* 0x0000000b0200720c */ /* 0x040fe20003f26270 */
[----:B------:R-:W-:-:S03]  /*6110*/  IMAD R3, R2, 0x28, R3 ;  /* 0x0000002802037824 */ /* 0x000fc600078e0203 */
[----:B------:R-:W0:Y:S04]  /*6120*/  LDS.64 R18, [R13] ;  /* 0x000000000d127984 */ /* 0x000e280000000a00 */
[----:B------:R-:W1:Y:S04]  /*6130*/  LDS.64 R20, [R13+0x8] ;  /* 0x000008000d147984 */ /* 0x000e680000000a00 */
[----:B------:R-:W2:Y:S04]  /*6140*/  LDS.64 R22, [R13+0x10] ;  /* 0x000010000d167984 */ /* 0x000ea80000000a00 */
[----:B------:R-:W3:Y:S04]  /*6150*/  LDS.64 R24, [R13+0x18] ;  /* 0x000018000d187984 */ /* 0x000ee80000000a00 */
[----:B------:R-:W4:Y:S04]  /*6160*/  LDS.64 R26, [R13+0x20] ;  /* 0x000020000d1a7984 */ /* 0x000f280000000a00 */
[----:B------:R-:W5:Y:S04]  /*6170*/  LDS.64 R28, [R3] ;  /* 0x00000000031c7984 */ /* 0x000f680000000a00 */
[----:B------:R-:W5:Y:S04]  /*6180*/  LDS.64 R30, [R3+0x8] ;  /* 0x00000800031e7984 */ /* 0x000f680000000a00 */
[----:B------:R-:W5:Y:S04]  /*6190*/  LDS.64 R32, [R3+0x10] ;  /* 0x0000100003207984 */ /* 0x000f680000000a00 */
[----:B------:R-:W5:Y:S04]  /*61a0*/  LDS.64 R34, [R3+0x18] ;  /* 0x0000180003227984 */ /* 0x000f680000000a00 */
[----:B------:R2:W5:Y:S04]  /*61b0*/  LDS.64 R38, [R3+0x20] ;  /* 0x0000200003267984 */ /* 0x0005680000000a00 */
[----:B0-----:R0:W-:Y:S01]  /*61c0*/  STL.64 [R1], R18 ;  /* 0x0000001201007387 */ /* 0x0011e20000100a00 */
[----:B------:R-:W-:Y:S01]  /*61d0*/  IMAD.MOV.U32 R16, RZ, RZ, R18 ;  /* 0x000000ffff107224 */ /* 0x000fe200078e0012 */
[----:B------:R-:W-:-:S02]  /*61e0*/  MOV R17, R19 ;  /* 0x0000001300117202 */ /* 0x000fc40000000f00 */
        /* <DEDUP_REMOVED lines=32> */
.L_x_123:
        /* <DEDUP_REMOVED lines=31> */
.L_x_122:
[----:B------:R-:W-:Y:S05]  /*65e0*/  BSYNC.RECONVERGENT B0 ;  /* 0x0000000000007941 */ /* 0x000fea0003800200 */
.L_x_121:
[----:B0-----:R-:W0:Y:S01]  /*65f0*/  @!P0 LDS.64 R18, [R13+0x28] ;  /* 0x000028000d128984 */ /* 0x001e220000000a00 */
[C---:B------:R-:W-:Y:S01]  /*6600*/  LOP3.LUT R30, R8.reuse, 0x3fc, RZ, 0xc0, !PT ;  /* 0x000003fc081e7812 */ /* 0x040fe200078ec0ff */
[----:B------:R-:W-:Y:S01]  /*6610*/  BSSY.RECONVERGENT B0, `(.L_x_124) ;  /* 0x0000049000007945 */ /* 0x000fe20003800200 */
[----:B------:R-:W-:Y:S01]  /*6620*/  LOP3.LUT R22, R8, 0x3, RZ, 0xc0, !PT ;  /* 0x0000000308167812 */ /* 0x000fe200078ec0ff */
[----:B------:R1:W2:Y:S01]  /*6630*/  @!P0 LDS.64 R20, [R13+0x30] ;  /* 0x000030000d148984 */ /* 0x0002a20000000a00 */
[-C--:B------:R-:W-:Y:S01]  /*6640*/  VIMNMX R30, PT, PT, R30, R7.reuse, PT ;  /* 0x000000071e1e7248 */ /* 0x080fe20003fe0100 */
[----:B------:R-:W-:Y:S03]  /*6650*/  BAR.SYNC.DEFER_BLOCKING 0x0 ;  /* 0x0000000000007b1d */ /* 0x000fe60000010000 */
[----:B------:R-:W-:Y:S02]  /*6660*/  VIADDMNMX R0, R30, 0x2, R7, PT ;  /* 0x000000021e007846 */ /* 0x000fe40003800107 */
[----:B-1----:R-:W-:-:S02]  /*6670*/  VIMNMX R13, PT, PT, R22, R7, PT ;  /* 0x00000007160d7248 */ /* 0x002fc40003fe0100 */
[C---:B------:R-:W-:Y:S02]  /*6680*/  VIADDMNMX R11, R0.reuse, 0x2, R7, PT ;  /* 0x00000002000b7846 */ /* 0x040fe40003800107 */
[----:B------:R-:W-:Y:S01]  /*6690*/  VIADDMNMX R32, R0, -R30, R13, PT ;  /* 0x8000001e00207246 */ /* 0x000fe2000380010d */
[----:B------:R-:W-:Y:S04]  /*66a0*/  STS.64 [R10], R16 ;  /* 0x000000100a007388 */ /* 0x000fe80000000a00 */
[----:B------:R-:W-:Y:S04]  /*66b0*/  STS.64 [R10+0x8], R14 ;  /* 0x0000080e0a007388 */ /* 0x000fe80000000a00 */
        /* <DEDUP_REMOVED lines=12> */
[----:B------:R-:W-:-:S07]  /*6780*/  IMAD.IADD R33, R13, 0x1, R0 ;  /* 0x000000010d217824 */ /* 0x000fce00078e0200 */
.L_x_129:
[----:B------:R-:W0:Y:S01]  /*6790*/  S2R R4, SR_CgaCtaId ;  /* 0x0000000000047919 */ /* 0x000e220000008800 */
[----:B------:R-:W-:Y:S01]  /*67a0*/  IADD3 R2, PT, PT, R32, -R35, RZ ;  /* 0x8000002320027210 */ /* 0x000fe20007ffe0ff */
[----:B------:R-:W-:Y:S01]  /*67b0*/  BSSY.RECONVERGENT B1, `(.L_x_126) ;  /* 0x000002b000017945 */ /* 0x000fe20003800200 */
[----:B------:R-:W-:Y:S02]  /*67c0*/  MOV R3, 0x400 ;  /* 0x0000040000037802 */ /* 0x000fe40000000f00 */
[----:B------:R-:W-:-:S04]  /*67d0*/  LEA.HI R2, R2, R2, RZ, 0x1 ;  /* 0x0000000202027211 */ /* 0x000fc800078f08ff */
[----:B------:R-:W-:-:S05]  /*67e0*/  LEA.HI.SX32 R37, R2, R35, 0x1f ;  /* 0x0000002302257211 */ /* 0x000fca00078ffaff */
[----:B------:R-:W-:Y:S01]  /*67f0*/  IMAD.IADD R2, R30, 0x1, R37 ;  /* 0x000000011e027824 */ /* 0x000fe200078e0225 */
[----:B0-----:R-:W-:Y:S02]  /*6800*/  LEA R3, R4, R3, 0x18 ;  /* 0x0000000304037211 */ /* 0x001fe400078ec0ff */
[----:B------:R-:W-:-:S03]  /*6810*/  LOP3.LUT R4, RZ, R37, RZ, 0x33, !PT ;  /* 0x00000025ff047212 */ /* 0x000fc600078e33ff */
[----:B------:R-:W-:Y:S02]  /*6820*/  IMAD R31, R2, 0x28, R3 ;  /* 0x00000028021f7824 */ /* 0x000fe400078e0203 */
[----:B------:R-:W-:-:S03]  /*6830*/  IMAD.IADD R4, R33, 0x1, R4 ;  /* 0x0000000121047824 */ /* 0x000fc600078e0204 */
[----:B------:R-:W0:Y:S01]  /*6840*/  LDS.64 R14, [R31+0x10] ;  /* 0x000010001f0e7984 */ /* 0x000e220000000a00 */
[----:B------:R-:W-:-:S03]  /*6850*/  IMAD R34, R4, 0x28, R3 ;  /* 0x0000002804227824 */ /* 0x000fc600078e0203 */
        /* <DEDUP_REMOVED lines=21> */
.L_x_128:
        /* <DEDUP_REMOVED lines=11> */
.L_x_127:
[----:B------:R-:W-:Y:S05]  /*6a60*/  BSYNC.RECONVERGENT B1 ;  /* 0x0000000000017941 */ /* 0x000fea0003800200 */
.L_x_126:
[----:B------:R-:W-:-:S04]  /*6a70*/  @P0 IADD3 R35, PT, PT, R37, 0x1, RZ ;  /* 0x0000000125230810 */ /* 0x000fc80007ffe0ff */
[----:B------:R-:W-:-:S13]  /*6a80*/  ISETP.GE.AND P0, PT, R35, R32, PT ;  /* 0x000000202300720c */ /* 0x000fda0003f06270 */
[----:B------:R-:W-:Y:S05]  /*6a90*/  @!P0 BRA `(.L_x_129) ;  /* 0xfffffffc003c8947 */ /* 0x000fea000383ffff */
.L_x_125:
[----:B------:R-:W-:Y:S05]  /*6aa0*/  BSYNC.RECONVERGENT B0 ;  /* 0x0000000000007941 */ /* 0x000fea0003800200 */
.L_x_124:
[----:B------:R-:W0:Y:S01]  /*6ab0*/  S2R R3, SR_CgaCtaId ;  /* 0x0000000000037919 */ /* 0x000e220000008800 */
        /* <DEDUP_REMOVED lines=23> */
[----:B------:R-:W-:Y:S01]  /*6c30*/  MOV R14, R20 ;  /* 0x00000014000e7202 */ /* 0x000fe20000000f00 */
[----:B------:R-:W-:Y:S02]  /*6c40*/  IMAD.MOV.U32 R15, RZ, RZ, R21 ;  /* 0x000000ffff0f7224 */ /* 0x000fe400078e0015 */
[----:B--2---:R0:W-:Y:S01]  /*6c50*/  STL.64 [R1+0x10], R22 ;  /* 0x0000101601007387 */ /* 0x0041e20000100a00 */
[----:B------:R-:W-:Y:S02]  /*6c60*/  IMAD.MOV.U32 R2, RZ, RZ, R22 ;  /* 0x000000ffff027224 */ /* 0x000fe400078e0016 */
[----:B------:R-:W-:Y:S01]  /*6c70*/  IMAD.MOV.U32 R3, RZ, RZ, R23 ;  /* 0x000000ffff037224 */ /* 0x000fe200078e0017 */
[----:B---3--:R0:W-:Y:S01]  /*6c80*/  STL.64 [R1+0x18], R24 ;  /* 0x0000181801007387 */ /* 0x0081e20000100a00 */
[----:B------:R-:W-:Y:S01]  /*6c90*/  MOV R4, R24 ;  /* 0x0000001800047202 */ /* 0x000fe20000000f00 */
[----:B------:R-:W-:-:S02]  /*6ca0*/  IMAD.MOV.U32 R5, RZ, RZ, R25 ;  /* 0x000000ffff057224 */ /* 0x000fc400078e0019 */
[----:B----4-:R0:W-:Y:S01]  /*6cb0*/  STL.64 [R1+0x20], R26 ;  /* 0x0000201a01007387 */ /* 0x0101e20000100a00 */
[----:B------:R-:W-:Y:S02]  /*6cc0*/  IMAD.MOV.U32 R36, RZ, RZ, R26 ;  /* 0x000000ffff247224 */ /* 0x000fe400078e001a */
        /* <DEDUP_REMOVED lines=21> */
.L_x_132:
        /* <DEDUP_REMOVED lines=31> */
.L_x_131:
[----:B------:R-:W-:Y:S05]  /*7010*/  BSYNC.RECONVERGENT B0 ;  /* 0x0000000000007941 */ /* 0x000fea0003800200 */
.L_x_130:
        /* <DEDUP_REMOVED lines=10> */
[C---:B------:R-:W-:Y:S01]  /*70c0*/  VIADDMNMX R32, R0.reuse, -R30, R13, PT ;  /* 0x8000001e00207246 */ /* 0x040fe2000380010d */
[----:B------:R-:W-:Y:S04]  /*70d0*/  STS.64 [R10], R16 ;  /* 0x000000100a007388 */ /* 0x000fe80000000a00 */
[----:B------:R-:W-:Y:S04]  /*70e0*/  STS.64 [R10+0x8], R14 ;  /* 0x0000080e0a007388 */ /* 0x000fe80000000a00 */
[----:B0-----:R0:W-:Y:S04]  /*70f0*/  @!P0 STL.64 [R1], R18 ;  /* 0x0000001201008387 */ /* 0x0011e80000100a00 */
[----:B--2---:R1:W-:Y:S04]  /*7100*/  @!P0 STL.64 [R1+0x8], R20 ;  /* 0x0000081401008387 */ /* 0x0043e80000100a00 */
[----:B------:R1:W-:Y:S01]  /*7110*/  STS.64 [R10+0x10], R2 ;  /* 0x000010020a007388 */ /* 0x0003e20000000a00 */
[----:B0-----:R-:W-:-:S03]  /*7120*/  IADD3 R18, PT, PT, -R0, R11, RZ ;  /* 0x0000000b00127210 */ /* 0x001fc60007ffe1ff */
[----:B------:R1:W-:Y:S01]  /*7130*/  STS.64 [R10+0x18], R4 ;  /* 0x000018040a007388 */ /* 0x0003e20000000a00 */
[C---:B------:R-:W-:Y:S01]  /*7140*/  ISETP.GE.AND P0, PT, R13.reuse, R18, PT ;  /* 0x000000120d00720c */ /* 0x040fe20003f06270 */
[----:B------:R-:W-:Y:S02]  /*7150*/  IMAD.IADD R18, R13, 0x1, -R18 ;  /* 0x000000010d127824 */ /* 0x000fe400078e0a12 */
[----:B------:R1:W-:Y:S03]  /*7160*/  STS.64 [R10+0x20], R36 ;  /* 0x000020240a007388 */ /* 0x0003e60000000a00 */
[----:B------:R-:W-:Y:S01]  /*7170*/  SEL R35, R18, RZ, P0 ;  /* 0x000000ff12237207 */ /* 0x000fe20000000000 */
[----:B------:R-:W-:Y:S03]  /*7180*/  BAR.SYNC.DEFER_BLOCKING 0x0 ;  /* 0x0000000000007b1d */ /* 0x000fe60000010000 */
[----:B------:R-:W-:-:S13]  /*7190*/  ISETP.GE.AND P0, PT, R35, R32, PT ;  /* 0x000000202300720c */ /* 0x000fda0003f06270 */
[----:B-1----:R-:W-:Y:S05]  /*71a0*/  @P0 BRA `(.L_x_134) ;  /* 0x0000000000c80947 */ /* 0x002fea0003800000 */
[----:B------:R-:W-:-:S07]  /*71b0*/  IMAD.IADD R33, R13, 0x1, R0 ;  /* 0x000000010d217824 */ /* 0x000fce00078e0200 */
.L_x_138:
[----:B------:R-:W0:Y:S01]  /*71c0*/  S2R R4, SR_CgaCtaId ;  /* 0x0000000000047919 */ /* 0x000e220000008800 */
[----:B------:R-:W-:Y:S01]  /*71d0*/  IMAD.IADD R2, R32, 0x1, -R35 ;  /* 0x0000000120027824 */ /* 0x000fe200078e0a23 */
[----:B------:R-:W-:Y:S01]  /*71e0*/  MOV R3, 0x400 ;  /* 0x0000040000037802 */ /* 0x000fe20000000f00 */
[----:B------:R-:W-:Y:S03]  /*71f0*/  BSSY.RECONVERGENT B1, `(.L_x_135) ;  /* 0x000002a000017945 */ /* 0x000fe60003800200 */
[----:B------:R-:W-:-:S04]  /*7200*/  LEA.HI R2, R2, R2, RZ, 0x1 ;  /* 0x0000000202027211 */ /* 0x000fc800078f08ff */
[----:B------:R-:W-:-:S04]  /*7210*/  LEA.HI.SX32 R37, R2, R35, 0x1f ;  /* 0x0000002302257211 */ /* 0x000fc800078ffaff */
[----:B------:R-:W-:Y:S02]  /*7220*/  IADD3 R2, PT, PT, R30, R37, RZ ;  /* 0x000000251e027210 */ /* 0x000fe40007ffe0ff */
        /* <DEDUP_REMOVED lines=27> */
.L_x_137:
[----:B------:R-:W-:-:S05]  /*73e0*/  LEA R3, R2, UR4, 0x2 ;  /* 0x0000000402037c11 */ /* 0x000fca000f8e10ff */
[----:B------:R-:W2:Y:S04]  /*73f0*/  LDL R4, [R3+0x28] ;  /* 0x0000280003047983 */ /* 0x000ea80000100800 */
[----:B------:R-:W2:Y:S01]  /*7400*/  LDL R5, [R3] ;  /* 0x0000000003057983 */ /* 0x000ea20000100800 */
[----:B------:R-:W-:Y:S02]  /*7410*/  MOV R32, R37 ;  /* 0x0000002500207202 */ /* 0x000fe40000000f00 */
[----:B--2---:R-:W-:-:S13]  /*7420*/  ISETP.GE.AND P0, PT, R4, R5, PT ;  /* 0x000000050400720c */ /* 0x004fda0003f06270 */
[----:B------:R-:W-:Y:S05]  /*7430*/  @!P0 BRA `(.L_x_136) ;  /* 0x0000000000148947 */ /* 0x000fea0003800000 */
[----:B------:R-:W-:Y:S01]  /*7440*/  ISETP.LE.AND P2, PT, R4, R5, PT ;  /* 0x000000050400720c */ /* 0x000fe20003f43270 */
[----:B------:R-:W-:Y:S01]  /*7450*/  IMAD.MOV.U32 R32, RZ, RZ, R31 ;  /* 0x000000ffff207224 */ /* 0x000fe200078e001f */
[C---:B------:R-:W-:Y:S01]  /*7460*/  ISETP.GE.U32.AND P1, PT, R2.reuse, 0x9, PT ;  /* 0x000000090200780c */ /* 0x040fe20003f26070 */
[----:B------:R-:W-:-:S12]  /*7470*/  VIADD R2, R2, 0x1 ;  /* 0x0000000102027836 */ /* 0x000fd80000000000 */
[----:B------:R-:W-:Y:S05]  /*7480*/  @!P1 BRA P2, `(.L_x_137) ;  /* 0xfffffffc00d49947 */ /* 0x000fea000103ffff */
.L_x_136:
[----:B------:R-:W-:Y:S05]  /*7490*/  BSYNC.RECONVERGENT B1 ;  /* 0x0000000000017941 */ /* 0x000fea0003800200 */
.L_x_135:
[----:B------:R-:W-:-:S05]  /*74a0*/  @P0 VIADD R35, R37, 0x1 ;  /* 0x0000000125230836 */ /* 0x000fca0000000000 */
[----:B------:R-:W-:-:S13]  /*74b0*/  ISETP.GE.AND P0, PT, R35, R32, PT ;  /* 0x000000202300720c */ /* 0x000fda0003f06270 */
[----:B------:R-:W-:Y:S05]  /*74c0*/  @!P0 BRA `(.L_x_138) ;  /* 0xfffffffc003c8947 */ /* 0x000fea000383ffff */
.L_x_134:
[----:B------:R-:W-:Y:S05]  /*74d0*/  BSYNC.RECONVERGENT B0 ;  /* 0x0000000000007941 */ /* 0x000fea0003800200 */
.L_x_133:
[----:B------:R-:W0:Y:S01]  /*74e0*/  S2R R3, SR_CgaCtaId ;  /* 0x0000000000037919 */ /* 0x000e220000008800 */
[----:B------:R-:W-:Y:S01]  /*74f0*/  MOV R2, 0x400 ;  /* 0x0000040000027802 */ /* 0x000fe20000000f00 */
[----:B------:R-:W-:Y:S01]  /*7500*/  BSSY.RECONVERGENT B0, `(.L_x_139) ;  /* 0x0000054000007945 */ /* 0x000fe20003800200 */
[----:B------:R-:W-:Y:S02]  /*7510*/  IADD3 R41, PT, PT, R30, R35, RZ ;  /* 0x000000231e297210 */ /* 0x000fe40007ffe0ff */
        /* <DEDUP_REMOVED lines=20> */
[----:B------:R-:W-:Y:S01]  /*7660*/  IMAD.MOV.U32 R14, RZ, RZ, R20 ;  /* 0x000000ffff0e7224 */ /* 0x000fe200078e0014 */
[----:B------:R-:W-:Y:S02]  /*7670*/  MOV R15, R21 ;  /* 0x00000015000f7202 */ /* 0x000fe40000000f00 */
[----:B--2---:R0:W-:Y:S01]  /*7680*/  STL.64 [R1+0x10], R22 ;  /* 0x0000101601007387 */ /* 0x0041e20000100a00 */
[----:B------:R-:W-:Y:S02]  /*7690*/  IMAD.MOV.U32 R2, RZ, RZ, R22 ;  /* 0x000000ffff027224 */ /* 0x000fe400078e0016 */
[----:B------:R-:W-:Y:S01]  /*76a0*/  IMAD.MOV.U32 R3, RZ, RZ, R23 ;  /* 0x000000ffff037224 */ /* 0x000fe200078e0017 */
[----:B---3--:R0:W-:Y:S01]  /*76b0*/  STL.64 [R1+0x18], R24 ;  /* 0x0000181801007387 */ /* 0x0081e20000100a00 */
[----:B------:R-:W-:Y:S01]  /*76c0*/  IMAD.MOV.U32 R4, RZ, RZ, R24 ;  /* 0x000000ffff047224 */ /* 0x000fe200078e0018 */
[----:B------:R-:W-:-:S02]  /*76d0*/  MOV R5, R25 ;  /* 0x0000001900057202 */ /* 0x000fc40000000f00 */
        /* <DEDUP_REMOVED lines=23> */
.L_x_141:
        /* <DEDUP_REMOVED lines=8> */
[----:B------:R-:W-:-:S02]  /*78d0*/  IMAD.MOV.U32 R15, RZ, RZ, R31 ;  /* 0x000000ffff0f7224 */ /* 0x000fc400078e001f */
[----:B------:R-:W-:Y:S02]  /*78e0*/  IMAD.MOV.U32 R2, RZ, RZ, R32 ;  /* 0x000000ffff027224 */ /* 0x000fe400078e0020 */
        /* <DEDUP_REMOVED lines=9> */
[----:B------:R-:W-:Y:S01]  /*7980*/  IMAD.MOV.U32 R17, RZ, RZ, R19 ;  /* 0x000000ffff117224 */ /* 0x000fe200078e0013 */
[----:B------:R-:W-:Y:S01]  /*7990*/  PLOP3.LUT P0, PT, PT, PT, PT, 0x8, 0x80 ;  /* 0x000000000080781c */ /* 0x000fe20003f0e170 */
[----:B------:R-:W-:Y:S01]  /*79a0*/  IMAD.MOV.U32 R14, RZ, RZ, R20 ;  /* 0x000000ffff0e7224 */ /* 0x000fe200078e0014 */
[----:B------:R-:W-:Y:S01]  /*79b0*/  IADD3 R0, PT, PT, R0, 0x1, RZ ;  /* 0x0000000100007810 */ /* 0x000fe20007ffe0ff */
        /* <DEDUP_REMOVED lines=8> */
.L_x_140:
[----:B------:R-:W-:Y:S05]  /*7a40*/  BSYNC.RECONVERGENT B0 ;  /* 0x0000000000007941 */ /* 0x000fea0003800200 */
.L_x_139:
        /* <DEDUP_REMOVED lines=25> */
[----:B------:R-:W-:-:S07]  /*7be0*/  IMAD.IADD R33, R13, 0x1, R0 ;  /* 0x000000010d217824 */ /* 0x000fce00078e0200 */
.L_x_147:
[----:B------:R-:W0:Y:S01]  /*7bf0*/  S2R R4, SR_CgaCtaId ;  /* 0x0000000000047919 */ /* 0x000e220000008800 */
[----:B------:R-:W-:Y:S01]  /*7c00*/  IMAD.IADD R2, R32, 0x1, -R35 ;  /* 0x0000000120027824 */ /* 0x000fe200078e0a23 */
[----:B------:R-:W-:Y:S01]  /*7c10*/  MOV R3, 0x400 ;  /* 0x0000040000037802 */ /* 0x000fe20000000f00 */
[----:B------:R-:W-:Y:S03]  /*7c20*/  BSSY.RECONVERGENT B1, `(.L_x_144) ;  /* 0x000002a000017945 */ /* 0x000fe60003800200 */
[----:B------:R-:W-:-:S04]  /*7c30*/  LEA.HI R2, R2, R2, RZ, 0x1 ;  /* 0x0000000202027211 */ /* 0x000fc800078f08ff */
[----:B------:R-:W-:-:S05]  /*7c40*/  LEA.HI.SX32 R37, R2, R35, 0x1f ;  /* 0x0000002302257211 */ /* 0x000fca00078ffaff */
[----:B------:R-:W-:Y:S01]  /*7c50*/  IMAD.IADD R2, R30, 0x1, R37 ;  /* 0x000000011e027824 */ /* 0x000fe200078e0225 */
[----:B0-----:R-:W-:Y:S02]  /*7c60*/  LEA R3, R4, R3, 0x18 ;  /* 0x0000000304037211 */ /* 0x001fe400078ec0ff */
[----:B------:R-:W-:-:S03]  /*7c70*/  LOP3.LUT R4, RZ, R37, RZ, 0x33, !PT ;  /* 0x00000025ff047212 */ /* 0x000fc600078e33ff */
[----:B------:R-:W-:Y:S01]  /*7c80*/  IMAD R31, R2, 0x28, R3 ;  /* 0x00000028021f7824 */ /* 0x000fe200078e0203 */
[----:B------:R-:W-:-:S04]  /*7c90*/  IADD3 R4, PT, PT, R33, R4, RZ ;  /* 0x0000000421047210 */ /* 0x000fc80007ffe0ff */
        /* <DEDUP_REMOVED lines=23> */
.L_x_146:
        /* <DEDUP_REMOVED lines=11> */
.L_x_145:
[----:B------:R-:W-:Y:S05]  /*7ec0*/  BSYNC.RECONVERGENT B1 ;  /* 0x0000000000017941 */ /* 0x000fea0003800200 */
.L_x_144:
[----:B------:R-:W-:-:S05]  /*7ed0*/  @P0 VIADD R35, R37, 0x1 ;  /* 0x0000000125230836 */ /* 0x000fca0000000000 */
[----:B------:R-:W-:-:S13]  /*7ee0*/  ISETP.GE.AND P0, PT, R35, R32, PT ;  /* 0x000000202300720c */ /* 0x000fda0003f06270 */
[----:B------:R-:W-:Y:S05]  /*7ef0*/  @!P0 BRA `(.L_x_147) ;  /* 0xfffffffc003c8947 */ /* 0x000fea000383ffff */
.L_x_143:
[----:B------:R-:W-:Y:S05]  /*7f00*/  BSYNC.RECONVERGENT B0 ;  /* 0x0000000000007941 */ /* 0x000fea0003800200 */
.L_x_142:
        /* <DEDUP_REMOVED lines=27> */
[----:B------:R-:W-:Y:S01]  /*80c0*/  MOV R2, R22 ;  /* 0x0000001600027202 */ /* 0x000fe20000000f00 */
[----:B------:R-:W-:Y:S02]  /*80d0*/  IMAD.MOV.U32 R3, RZ, RZ, R23 ;  /* 0x000000ffff037224 */ /* 0x000fe400078e0017 */
[----:B---3--:R0:W-:Y:S01]  /*80e0*/  STL.64 [R1+0x18], R24 ;  /* 0x0000181801007387 */ /* 0x0081e20000100a00 */
[----:B------:R-:W-:Y:S02]  /*80f0*/  IMAD.MOV.U32 R4, RZ, RZ, R24 ;  /* 0x000000ffff047224 */ /* 0x000fe400078e0018 */
[----:B------:R-:W-:Y:S01]  /*8100*/  IMAD.MOV.U32 R5, RZ, RZ, R25 ;  /* 0x000000ffff057224 */ /* 0x000fe200078e0019 */
[----:B----4-:R0:W-:Y:S01]  /*8110*/  STL.64 [R1+0x20], R26 ;  /* 0x0000201a01007387 */ /* 0x0101e20000100a00 */
[----:B------:R-:W-:Y:S01]  /*8120*/  MOV R36, R26 ;  /* 0x0000001a00247202 */ /* 0x000fe20000000f00 */
[----:B------:R-:W-:-:S02]  /*8130*/  IMAD.MOV.U32 R37, RZ, RZ, R27 ;  /* 0x000000ffff257224 */ /* 0x000fc400078e001b */
        /* <DEDUP_REMOVED lines=19> */
[----:B------:R-:W-:-:S07]  /*8270*/  HFMA2 R0, -RZ, RZ, 0, 0 ;  /* 0x00000000ff007431 */ /* 0x000fce00000001ff */
.L_x_150:
        /* <DEDUP_REMOVED lines=31> */
.L_x_149:
[----:B------:R-:W-:Y:S05]  /*8470*/  BSYNC.RECONVERGENT B0 ;  /* 0x0000000000007941 */ /* 0x000fea0003800200 */
.L_x_148:
[----:B0-----:R-:W0:Y:S01]  /*8480*/  @!P0 LDS.64 R18, [R13+0x28] ;  /* 0x000028000d128984 */ /* 0x001e220000000a00 */
[-C--:B------:R-:W-:Y:S01]  /*8490*/  VIMNMX R30, PT, PT, R6, R7.reuse, PT ;  /* 0x00000007061e7248 */ /* 0x080fe20003fe0100 */
[----:B------:R-:W-:Y:S01]  /*84a0*/  BSSY.RECONVERGENT B0, `(.L_x_151) ;  /* 0x0000048000007945 */ /* 0x000fe20003800200 */
[----:B------:R-:W-:Y:S01]  /*84b0*/  LOP3.LUT R22, R8, 0x1f, RZ, 0xc0, !PT ;  /* 0x0000001f08167812 */ /* 0x000fe200078ec0ff */
[----:B------:R1:W2:Y:S01]  /*84c0*/  @!P0 LDS.64 R20, [R13+0x30] ;  /* 0x000030000d148984 */ /* 0x0002a20000000a00 */
[--C-:B------:R-:W-:Y:S01]  /*84d0*/  VIADDMNMX R0, R30, 0x10, R7.reuse, PT ;  /* 0x000000101e007846 */ /* 0x100fe20003800107 */
[----:B------:R-:W-:Y:S03]  /*84e0*/  BAR.SYNC.DEFER_BLOCKING 0x0 ;  /* 0x0000000000007b1d */ /* 0x000fe60000010000 */
[----:B------:R-:W-:Y:S02]  /*84f0*/  VIADDMNMX R11, R0, 0x10, R7, PT ;  /* 0x00000010000b7846 */ /* 0x000fe40003800107 */
[----:B-1----:R-:W-:-:S04]  /*8500*/  VIMNMX R13, PT, PT, R22, R7, PT ;  /* 0x00000007160d7248 */ /* 0x002fc80003fe0100 */
        /* <DEDUP_REMOVED lines=15> */
[----:B------:R-:W-:-:S07]  /*8600*/  IADD3 R33, PT, PT, R13, R0, RZ ;  /* 0x000000000d217210 */ /* 0x000fce0007ffe0ff */
.L_x_156:
        /* <DEDUP_REMOVED lines=34> */
.L_x_155:
        /* <DEDUP_REMOVED lines=11> */
.L_x_154:
[----:B------:R-:W-:Y:S05]  /*88e0*/  BSYNC.RECONVERGENT B1 ;  /* 0x0000000000017941 */ /* 0x000fea0003800200 */
.L_x_153:
[----:B------:R-:W-:-:S05]  /*88f0*/  @P0 VIADD R35, R37, 0x1 ;  /* 0x0000000125230836 */ /* 0x000fca0000000000 */
[----:B------:R-:W-:-:S13]  /*8900*/  ISETP.GE.AND P0, PT, R35, R32, PT ;  /* 0x000000202300720c */ /* 0x000fda0003f06270 */
[----:B------:R-:W-:Y:S05]  /*8910*/  @!P0 BRA `(.L_x_156) ;  /* 0xfffffffc003c8947 */ /* 0x000fea000383ffff */
.L_x_152:
[----:B------:R-:W-:Y:S05]  /*8920*/  BSYNC.RECONVERGENT B0 ;  /* 0x0000000000007941 */ /* 0x000fea0003800200 */
.L_x_151:
        /* <DEDUP_REMOVED lines=55> */
.L_x_159:
        /* <DEDUP_REMOVED lines=31> */
.L_x_158:
[----:B------:R-:W-:Y:S05]  /*8e90*/  BSYNC.RECONVERGENT B0 ;  /* 0x0000000000007941 */ /* 0x000fea0003800200 */
.L_x_157:
        /* <DEDUP_REMOVED lines=26> */
.L_x_165:
        /* <DEDUP_REMOVED lines=34> */
.L_x_164:
        /* <DEDUP_REMOVED lines=11> */
.L_x_163:
[----:B------:R-:W-:Y:S05]  /*9310*/  BSYNC.RECONVERGENT B1 ;  /* 0x0000000000017941 */ /* 0x000fea0003800200 */
.L_x_162:
[----:B------:R-:W-:-:S04]  /*9320*/  @P0 IADD3 R35, PT, PT, R37, 0x1, RZ ;  /* 0x0000000125230810 */ /* 0x000fc80007ffe0ff */
[----:B------:R-:W-:-:S13]  /*9330*/  ISETP.GE.AND P0, PT, R35, R32, PT ;  /* 0x000000202300720c */ /* 0x000fda0003f06270 */
[----:B------:R-:W-:Y:S05]  /*9340*/  @!P0 BRA `(.L_x_165) ;  /* 0xfffffffc003c8947 */ /* 0x000fea000383ffff */
.L_x_161:
[----:B------:R-:W-:Y:S05]  /*9350*/  BSYNC.RECONVERGENT B0 ;  /* 0x0000000000007941 */ /* 0x000fea0003800200 */
.L_x_160:
        /* <DEDUP_REMOVED lines=55> */
.L_x_168:
        /* <DEDUP_REMOVED lines=31> */
.L_x_167:
[----:B------:R-:W-:Y:S05]  /*98c0*/  BSYNC.RECONVERGENT B0 ;  /* 0x0000000000007941 */ /* 0x000fea0003800200 */
.L_x_166:
        /* <DEDUP_REMOVED lines=26> */
.L_x_174:
        /* <DEDUP_REMOVED lines=34> */
.L_x_173:
        /* <DEDUP_REMOVED lines=11> */
.L_x_172:
[----:B------:R-:W-:Y:S05]  /*9d40*/  BSYNC.RECONVERGENT B1 ;  /* 0x0000000000017941 */ /* 0x000fea0003800200 */
.L_x_171:
[----:B------:R-:W-:-:S05]  /*9d50*/  @P0 VIADD R35, R37, 0x1 ;  /* 0x0000000125230836 */ /* 0x000fca0000000000 */
[----:B------:R-:W-:-:S13]  /*9d60*/  ISETP.GE.AND P0, PT, R35, R32, PT ;  /* 0x000000202300720c */ /* 0x000fda0003f06270 */
[----:B------:R-:W-:Y:S05]  /*9d70*/  @!P0 BRA `(.L_x_174) ;  /* 0xfffffffc003c8947 */ /* 0x000fea000383ffff */
.L_x_170:
[----:B------:R-:W-:Y:S05]  /*9d80*/  BSYNC.RECONVERGENT B0 ;  /* 0x0000000000007941 */ /* 0x000fea0003800200 */
.L_x_169:
        /* <DEDUP_REMOVED lines=55> */
.L_x_177:
        /* <DEDUP_REMOVED lines=31> */
.L_x_176:
[----:B------:R-:W-:Y:S05]  /*a2f0*/  BSYNC.RECONVERGENT B0 ;  /* 0x0000000000007941 */ /* 0x000fea0003800200 */
.L_x_175:
        /* <DEDUP_REMOVED lines=26> */
.L_x_183:
[----:B------:R-:W0:Y:S01]  /*a4a0*/  S2R R3, SR_CgaCtaId ;  /* 0x0000000000037919 */ /* 0x000e220000008800 */
[----:B------:R-:W-:Y:S01]  /*a4b0*/  IMAD.IADD R2, R33, 0x1, -R32 ;  /* 0x0000000121027824 */ /* 0x000fe200078e0a20 */
[----:B------:R-:W-:Y:S04]  /*a4c0*/  BSSY.RECONVERGENT B1, `(.L_x_180) ;  /* 0x000002b000017945 */ /* 0x000fe80003800200 */
[----:B------:R-:W-:Y:S02]  /*a4d0*/  LEA.HI R35, R2, R2, RZ, 0x1 ;  /* 0x0000000202237211 */ /* 0x000fe400078f08ff */
[----:B------:R-:W-:Y:S02]  /*a4e0*/  MOV R2, 0x400 ;  /* 0x0000040000027802 */ /* 0x000fe40000000f00 */
[----:B------:R-:W-:-:S04]  /*a4f0*/  LEA.HI.SX32 R35, R35, R32, 0x1f ;  /* 0x0000002023237211 */ /* 0x000fc800078ffaff */
[----:B------:R-:W-:-:S04]  /*a500*/  LOP3.LUT R4, RZ, R35, RZ, 0x33, !PT ;  /* 0x00000023ff047212 */ /* 0x000fc800078e33ff */
[----:B------:R-:W-:Y:S02]  /*a510*/  IADD3 R4, PT, PT, R29, R4, RZ ;  /* 0x000000041d047210 */ /* 0x000fe40007ffe0ff */
        /* <DEDUP_REMOVED lines=26> */
.L_x_182:
        /* <DEDUP_REMOVED lines=11> */
.L_x_181:
[----:B------:R-:W-:Y:S05]  /*a770*/  BSYNC.RECONVERGENT B1 ;  /* 0x0000000000017941 */ /* 0x000fea0003800200 */
.L_x_180:
[----:B------:R-:W-:-:S05]  /*a780*/  @P0 VIADD R32, R35, 0x1 ;  /* 0x0000000123200836 */ /* 0x000fca0000000000 */
[----:B------:R-:W-:-:S13]  /*a790*/  ISETP.GE.AND P0, PT, R32, R33, PT ;  /* 0x000000212000720c */ /* 0x000fda0003f06270 */
[----:B------:R-:W-:Y:S05]  /*a7a0*/  @!P0 BRA `(.L_x_183) ;  /* 0xfffffffc003c8947 */ /* 0x000fea000383ffff */
.L_x_179:
[----:B------:R-:W-:Y:S05]  /*a7b0*/  BSYNC.RECONVERGENT B0 ;  /* 0x0000000000007941 */ /* 0x000fea0003800200 */
.L_x_178:
[----:B------:R-:W0:Y:S01]  /*a7c0*/  S2R R3, SR_CgaCtaId ;  /* 0x0000000000037919 */ /* 0x000e220000008800 */
[----:B------:R-:W-:Y:S01]  /*a7d0*/  MOV R2, 0x400 ;  /* 0x0000040000027802 */ /* 0x000fe20000000f00 */
[----:B------:R-:W-:Y:S01]  /*a7e0*/  IMAD.IADD R39, R28, 0x1, R32 ;  /* 0x000000011c277824 */ /* 0x000fe200078e0220 */
[----:B------:R-:W-:Y:S01]  /*a7f0*/  IADD3 R32, PT, PT, -R32, R0, R13 ;  /* 0x0000000020207210 */ /* 0x000fe20007ffe10d */
[----:B------:R-:W-:Y:S03]  /*a800*/  BSSY.RECONVERGENT B0, `(.L_x_184) ;  /* 0x000004e000007945 */ /* 0x000fe60003800200 */
        /* <DEDUP_REMOVED lines=13> */
[----:B------:R-:W5:Y:S04]  /*a8e0*/  LDS.64 R2, [R13+0x20] ;  /* 0x000020000d027984 */ /* 0x000f680000000a00 */
        /* <DEDUP_REMOVED lines=34> */
.L_x_186:
[----:B------:R-:W-:-:S05]  /*ab10*/  LEA R11, R0, UR4, 0x2 ;  /* 0x00000004000b7c11 */ /* 0x000fca000f8e10ff */
        /* <DEDUP_REMOVED lines=28> */
.L_x_185:
[----:B------:R-:W-:Y:S05]  /*ace0*/  BSYNC.RECONVERGENT B0 ;  /* 0x0000000000007941 */ /* 0x000fea0003800200 */
.L_x_184:
[----:B------:R-:W1:Y:S01]  /*acf0*/  LDCU.U8 UR4, c[0x0][0x380] ;  /* 0x00007000ff0477ac */ /* 0x000e620008000000 */
[----:B0-----:R-:W0:Y:S01]  /*ad00*/  S2R R3, SR_CTAID.X ;  /* 0x0000000000037919 */ /* 0x001e220000002500 */
[----:B-1----:R-:W-:-:S04]  /*ad10*/  UPRMT UR4, UR4, 0x8880, URZ ;  /* 0x0000888004047896 */ /* 0x002fc800080000ff */
[----:B------:R-:W-:Y:S01]  /*ad20*/  UISETP.NE.AND UP0, UPT, UR4, URZ, UPT ;  /* 0x000000ff0400728c */ /* 0x000fe2000bf05270 */
[----:B------:R-:W-:Y:S08]  /*ad30*/  BAR.SYNC.DEFER_BLOCKING 0x0 ;  /* 0x0000000000007b1d */ /* 0x000ff00000010000 */
[----:B------:R-:W-:Y:S05]  /*ad40*/  BRA.U !UP0, `(.L_x_187) ;  /* 0x0000000108a47547 */ /* 0x000fea000b800000 */
[----:B------:R-:W1:Y:S01]  /*ad50*/  S2UR UR5, SR_CgaCtaId ;  /* 0x00000000000579c3 */ /* 0x000e620000008800 */
[----:B------:R-:W-:Y:S01]  /*ad60*/  ISETP.NE.AND P0, PT, R8, RZ, PT ;  /* 0x000000ff0800720c */ /* 0x000fe20003f05270 */
[----:B------:R-:W-:Y:S01]  /*ad70*/  UMOV UR4, 0x400 ;  /* 0x0000040000047882 */ /* 0x000fe20000000000 */
[----:B------:R-:W-:Y:S04]  /*ad80*/  STS.64 [R12], R36 ;  /* 0x000000240c007388 */ /* 0x000fe80000000a00 */
[----:B------:R-:W-:Y:S01]  /*ad90*/  STS.64 [R12+0x8], R34 ;  /* 0x000008220c007388 */ /* 0x000fe20000000a00 */
[----:B------:R-:W2:Y:S03]  /*ada0*/  LDC.64 R4, c[0x0][0x398] ;  /* 0x0000e600ff047b82 */ /* 0x000ea60000000a00 */
[----:B------:R-:W-:Y:S04]  /*adb0*/  STS.64 [R12+0x10], R32 ;  /* 0x000010200c007388 */ /* 0x000fe80000000a00 */
[----:B------:R-:W-:Y:S04]  /*adc0*/  STS.64 [R12+0x18], R30 ;  /* 0x0000181e0c007388 */ /* 0x000fe80000000a00 */
[----:B------:R-:W-:Y:S01]  /*add0*/  STS.64 [R12+0x20], R10 ;  /* 0x0000200a0c007388 */ /* 0x000fe20000000a00 */
[----:B------:R-:W-:Y:S01]  /*ade0*/  NOP ;  /* 0x0000000000007918 */ /* 0x000fe20000000000 */
[----:B-1----:R-:W-:-:S02]  /*adf0*/  ULEA UR4, UR5, UR4, 0x18 ;  /* 0x0000000405047291 */ /* 0x002fc4000f8ec0ff */
[----:B------:R-:W-:Y:S04]  /*ae00*/  LDS.64 R8, [R12] ;  /* 0x000000000c087984 */ /* 0x000fe80000000a00 */
[----:B------:R-:W-:Y:S04]  /*ae10*/  LDS.64 R14, [R12+0x8] ;  /* 0x000008000c0e7984 */ /* 0x000fe80000000a00 */
[----:B------:R-:W-:Y:S04]  /*ae20*/  LDS.64 R16, [R12+0x10] ;  /* 0x000010000c107984 */ /* 0x000fe80000000a00 */
[----:B------:R-:W-:Y:S04]  /*ae30*/  LDS.64 R18, [R12+0x18] ;  /* 0x000018000c127984 */ /* 0x000fe80000000a00 */
[----:B------:R-:W-:Y:S04]  /*ae40*/  LDS.64 R20, [R12+0x20] ;  /* 0x000020000c147984 */ /* 0x000fe80000000a00 */
[----:B------:R1:W-:Y:S01]  /*ae50*/  @!P0 STS [UR4+0x2800], R7 ;  /* 0x00280007ff008988 */ /* 0x0003e20008000804 */
[----:B------:R-:W-:Y:S01]  /*ae60*/  BAR.SYNC.DEFER_BLOCKING 0x0 ;  /* 0x0000000000007b1d */ /* 0x000fe20000010000 */
[----:B-1----:R-:W-:-:S05]  /*ae70*/  IMAD.MOV.U32 R7, RZ, RZ, RZ ;  /* 0x000000ffff077224 */ /* 0x002fca00078e00ff */
[----:B------:R-:W1:Y:S01]  /*ae80*/  S2R R13, SR_TID.X ;  /* 0x00000000000d7919 */ /* 0x000e620000002100 */
[----:B0-----:R-:W-:Y:S01]  /*ae90*/  IMAD.WIDE.U32 R2, R3, 0x100, R6 ;  /* 0x0000010003027825 */ /* 0x001fe200078e0006 */
[----:B------:R-:W0:Y:S01]  /*aea0*/  LDS R0, [UR4+0x2800] ;  /* 0x00280004ff007984 */ /* 0x000e220008000800 */
[----:B-1----:R-:W-:-:S04]  /*aeb0*/  LOP3.LUT R11, R13, 0x1f, RZ, 0xc0, !PT ;  /* 0x0000001f0d0b7812 */ /* 0x002fc800078ec0ff */
[----:B------:R-:W-:-:S05]  /*aec0*/  IADD3 R11, P0, PT, R11, R2, RZ ;  /* 0x000000020b0b7210 */ /* 0x000fca0007f1e0ff */
[----:B------:R-:W-:Y:S02]  /*aed0*/  IMAD.X R6, RZ, RZ, R3, P0 ;  /* 0x000000ffff067224 */ /* 0x000fe400000e0603 */
[----:B--2---:R-:W-:-:S04]  /*aee0*/  IMAD.WIDE.U32 R2, R11, 0x28, R4 ;  /* 0x000000280b027825 */ /* 0x004fc800078e0004 */
[----:B------:R-:W-:-:S05]  /*aef0*/  IMAD R5, R6, 0x28, RZ ;  /* 0x0000002806057824 */ /* 0x000fca00078e02ff */
[----:B------:R-:W-:Y:S02]  /*af00*/  IADD3 R3, PT, PT, R3, R5, RZ ;  /* 0x0000000503037210 */ /* 0x000fe40007ffe0ff */
        /* <DEDUP_REMOVED lines=13> */
.L_x_187:
[----:B------:R-:W1:Y:S01]  /*afe0*/  S2UR UR5, SR_CgaCtaId ;  /* 0x00000000000579c3 */ /* 0x000e620000008800 */
[----:B------:R-:W-:Y:S01]  /*aff0*/  ISETP.NE.AND P0, PT, R8, RZ, PT ;  /* 0x000000ff0800720c */ /* 0x000fe20003f05270 */
[----:B------:R-:W-:Y:S01]  /*b000*/  UMOV UR4, 0x400 ;  /* 0x0000040000047882 */ /* 0x000fe20000000000 */
[----:B------:R-:W-:Y:S01]  /*b010*/  STS.64 [R12], R36 ;  /* 0x000000240c007388 */ /* 0x000fe20000000a00 */
[----:B------:R-:W-:-:S03]  /*b020*/  IMAD.MOV.U32 R9, RZ, RZ, RZ ;  /* 0x000000ffff097224 */ /* 0x000fc600078e00ff */
[----:B------:R-:W-:Y:S01]  /*b030*/  STS.64 [R12+0x8], R34 ;  /* 0x000008220c007388 */ /* 0x000fe20000000a00 */
[----:B------:R-:W2:Y:S01]  /*b040*/  LDC.64 R4, c[0x0][0x3b0] ;  /* 0x0000ec00ff047b82 */ /* 0x000ea20000000a00 */
[----:B0-----:R-:W-:Y:S02]  /*b050*/  IMAD.WIDE.U32 R2, R3, 0x100, R8 ;  /* 0x0000010003027825 */ /* 0x001fe400078e0008 */
[----:B------:R-:W-:Y:S02]  /*b060*/  STS.64 [R12+0x10], R32 ;  /* 0x000010200c007388 */ /* 0x000fe40000000a00 */
[----:B------:R-:W-:Y:S02]  /*b070*/  IMAD R9, R3, 0x28, RZ ;  /* 0x0000002803097824 */ /* 0x000fe400078e02ff */
[----:B------:R-:W-:Y:S04]  /*b080*/  STS.64 [R12+0x18], R30 ;  /* 0x0000181e0c007388 */ /* 0x000fe80000000a00 */
[----:B------:R-:W-:Y:S01]  /*b090*/  STS.64 [R12+0x20], R10 ;  /* 0x0000200a0c007388 */ /* 0x000fe20000000a00 */
[----:B------:R-:W-:Y:S01]  /*b0a0*/  NOP ;  /* 0x0000000000007918 */ /* 0x000fe20000000000 */
[----:B-1----:R-:W-:-:S02]  /*b0b0*/  ULEA UR4, UR5, UR4, 0x18 ;  /* 0x0000000405047291 */ /* 0x002fc4000f8ec0ff */
[----:B------:R-:W-:Y:S04]  /*b0c0*/  LDS.64 R14, [R12] ;  /* 0x000000000c0e7984 */ /* 0x000fe80000000a00 */
[----:B------:R-:W-:Y:S01]  /*b0d0*/  LDS.64 R16, [R12+0x8] ;  /* 0x000008000c107984 */ /* 0x000fe20000000a00 */
[----:B--2---:R-:W-:-:S03]  /*b0e0*/  IMAD.WIDE.U32 R2, R2, 0x28, R4 ;  /* 0x0000002802027825 */ /* 0x004fc600078e0004 */
[----:B------:R-:W-:Y:S01]  /*b0f0*/  LDS.64 R18, [R12+0x10] ;  /* 0x000010000c127984 */ /* 0x000fe20000000a00 */
[----:B------:R-:W-:-:S03]  /*b100*/  IMAD.IADD R3, R3, 0x1, R9 ;  /* 0x0000000103037824 */ /* 0x000fc600078e0209 */
[----:B------:R-:W-:Y:S04]  /*b110*/  LDS.64 R20, [R12+0x18] ;  /* 0x000018000c147984 */ /* 0x000fe80000000a00 */
[----:B------:R-:W-:Y:S04]  /*b120*/  LDS.64 R22, [R12+0x20] ;  /* 0x000020000c167984 */ /* 0x000fe80000000a00 */
[----:B------:R-:W-:Y:S01]  /*b130*/  @!P0 STS [UR4+0x2800], R7 ;  /* 0x00280007ff008988 */ /* 0x000fe20008000804 */
[----:B------:R-:W-:Y:S06]  /*b140*/  BAR.SYNC.DEFER_BLOCKING 0x0 ;  /* 0x0000000000007b1d */ /* 0x000fec0000010000 */
[----:B------:R-:W0:Y:S02]  /*b150*/  LDS R11, [UR4+0x2800] ;  /* 0x00280004ff0b7984 */ /* 0x000e240008000800 */
        /* <DEDUP_REMOVED lines=13> */
.L_x_188:
        /* <DEDUP_REMOVED lines=13> */
.L_x_550:


//--------------------- .text._ZN3cub18CUB_300001_SM_10006detail10merge_sort26DeviceMergeSortMergeKernelINS2_10policy_hubIN6thrust24THRUST_300001_SM_1000_NS6detail15normal_iteratorINS6_10device_ptrI8ColoringEEEEE9Policy600ESC_PNS0_8NullTypeESC_SG_jN4cuda3std3__44lessISA_EESA_SF_EEvbT2_T3_T4_PT6_PT7_T5_PSO_SO_NS1_7vsmem_tE --------------------------
	.section	.text._ZN3cub18CUB_300001_SM_10006detail10merge_sort26DeviceMergeSortMergeKernelINS2_10policy_hubIN6thrust24THRUST_300001_SM_1000_NS6detail15normal_iteratorINS6_10device_ptrI8ColoringEEEEE9Policy600ESC_PNS0_8NullTypeESC_SG_jN4cuda3std3__44lessISA_EESA_SF_EEvbT2_T3_T4_PT6_PT7_T5_PSO_SO_NS1_7vsmem_tE,"ax",@progbits
	.align	128
        .global         _ZN3cub18CUB_300001_SM_10006detail10merge_sort26DeviceMergeSortMergeKernelINS2_10policy_hubIN6thrust24THRUST_300001_SM_1000_NS6detail15normal_iteratorINS6_10device_ptrI8ColoringEEEEE9Policy600ESC_PNS0_8NullTypeESC_SG_jN4cuda3std3__44lessISA_EESA_SF_EEvbT2_T3_T4_PT6_PT7_T5_PSO_SO_NS1_7vsmem_tE
        .type           _ZN3cub18CUB_300001_SM_10006detail10merge_sort26DeviceMergeSortMergeKernelINS2_10policy_hubIN6thrust24THRUST_300001_SM_1000_NS6detail15normal_iteratorINS6_10device_ptrI8ColoringEEEEE9Policy600ESC_PNS0_8NullTypeESC_SG_jN4cuda3std3__44lessISA_EESA_SF_EEvbT2_T3_T4_PT6_PT7_T5_PSO_SO_NS1_7vsmem_tE,@function
        .size           _ZN3cub18CUB_300001_SM_10006detail10merge_sort26DeviceMergeSortMergeKernelINS2_10policy_hubIN6thrust24THRUST_300001_SM_1000_NS6detail15normal_iteratorINS6_10device_ptrI8ColoringEEEEE9Policy600ESC_PNS0_8NullTypeESC_SG_jN4cuda3std3__44lessISA_EESA_SF_EEvbT2_T3_T4_PT6_PT7_T5_PSO_SO_NS1_7vsmem_tE,(.L_x_551 - _ZN3cub18CUB_300001_SM_10006detail10merge_sort26DeviceMergeSortMergeKernelINS2_10policy_hubIN6thrust24THRUST_300001_SM_1000_NS6detail15normal_iteratorINS6_10device_ptrI8ColoringEEEEE9Policy600ESC_PNS0_8NullTypeESC_SG_jN4cuda3std3__44lessISA_EESA_SF_EEvbT2_T3_T4_PT6_PT7_T5_PSO_SO_NS1_7vsmem_tE)
        .other          _ZN3cub18CUB_300001_SM_10006detail10merge_sort26DeviceMergeSortMergeKernelINS2_10policy_hubIN6thrust24THRUST_300001_SM_1000_NS6detail15normal_iteratorINS6_10device_ptrI8ColoringEEEEE9Policy600ESC_PNS0_8NullTypeESC_SG_jN4cuda3std3__44lessISA_EESA_SF_EEvbT2_T3_T4_PT6_PT7_T5_PSO_SO_NS1_7vsmem_tE,@"STO_CUDA_ENTRY STV_DEFAULT"
_ZN3cub18CUB_300001_SM_10006detail10merge_sort26DeviceMergeSortMergeKernelINS2_10policy_hubIN6thrust24THRUST_300001_SM_1000_NS6detail15normal_iteratorINS6_10device_ptrI8ColoringEEEEE9Policy600ESC_PNS0_8NullTypeESC_SG_jN4cuda3std3__44lessISA_EESA_SF_EEvbT2_T3_T4_PT6_PT7_T5_PSO_SO_NS1_7vsmem_tE:
.text._ZN3cub18CUB_300001_SM_10006detail10merge_sort26DeviceMergeSortMergeKernelINS2_10policy_hubIN6thrust24THRUST_300001_SM_1000_NS6detail15normal_iteratorINS6_10device_ptrI8ColoringEEEEE9Policy600ESC_PNS0_8NullTypeESC_SG_jN4cuda3std3__44lessISA_EESA_SF_EEvbT2_T3_T4_PT6_PT7_T5_PSO_SO_NS1_7vsmem_tE:
[----:B------:R-:W0:Y:S01]  /*0000*/  LDC R1, c[0x0][0x37c] ;  /* 0x0000df00ff017b82 */ /* 0x000e220000000800 */
[----:B------:R-:W1:Y:S01]  /*0010*/  S2R R11, SR_CTAID.X ;  /* 0x00000000000b7919 */ /* 0x000e620000002500 */
[----:B------:R-:W2:Y:S06]  /*0020*/  LDCU UR4, c[0x0][0x370] ;  /* 0x00006e00ff0477ac */ /* 0x000eac0008000800 */
[----:B------:R-:W3:Y:S01]  /*0030*/  LDC R0, c[0x0][0x3c0] ;  /* 0x0000f000ff007b82 */ /* 0x000ee20000000800 */
[----:B0-----:R-:W-:Y:S01]  /*0040*/  VIADD R1, R1, 0xffffffb0 ;  /* 0xffffffb001017836 */ /* 0x001fe20000000000 */
[----:B------:R-:W0:Y:S01]  /*0050*/  S2R R3, SR_TID.X ;  /* 0x0000000000037919 */ /* 0x000e220000002100 */
[----:B------:R-:W4:Y:S01]  /*0060*/  LDCU.64 UR6, c[0x0][0x358] ;  /* 0x00006b00ff0677ac */ /* 0x000f220008000a00 */
[----:B--2---:R-:W-:Y:S01]  /*0070*/  UIADD3 UR4, UPT, UPT, UR4, -0x1, URZ ;  /* 0xffffffff04047890 */ /* 0x004fe2000fffe0ff */
[----:B---3--:R-:W-:-:S05]  /*0080*/  IMAD.SHL.U32 R17, R0, 0x80, RZ ;  /* 0x0000008000117824 */ /* 0x008fca00078e00ff */
[----:B-1----:R-:W-:-:S13]  /*0090*/  ISETP.GE.U32.AND P0, PT, R11, UR4, PT ;  /* 0x000000040b007c0c */ /* 0x002fda000bf06070 */
[----:B----4-:R-:W-:Y:S05]  /*00a0*/  @P0 BRA `(.L_x_189) ;  /* 0x0000001400380947 */ /* 0x010fea0003800000 */
[----:B------:R-:W1:Y:S01]  /*00b0*/  LDC.64 R4, c[0x0][0x3b8] ;  /* 0x0000ee00ff047b82 */ /* 0x000e620000000a00 */
[----:B------:R-:W-:Y:S01]  /*00c0*/  IMAD.MOV R2, RZ, RZ, -R0 ;  /* 0x000000ffff027224 */ /* 0x000fe200078e0a00 */
[----:B------:R-:W2:Y:S06]  /*00d0*/  LDCU.U8 UR4, c[0x0][0x380] ;  /* 0x00007000ff0477ac */ /* 0x000eac0008000000 */
[----:B------:R-:W3:Y:S01]  /*00e0*/  LDC R13, c[0x0][0x398] ;  /* 0x0000e600ff0d7b82 */ /* 0x000ee20000000800 */
[----:B-1----:R-:W-:-:S05]  /*00f0*/  IMAD.WIDE.U32 R4, R11, 0x4, R4 ;  /* 0x000000040b047825 */ /* 0x002fca00078e0004 */
[----:B------:R-:W4:Y:S04]  /*0100*/  LDG.E R9, desc[UR6][R4.64+0x4] ;  /* 0x0000040604097981 */ /* 0x000f28000c1e1900 */
[----:B------:R1:W5:Y:S01]  /*0110*/  LDG.E R7, desc[UR6][R4.64] ;  /* 0x0000000604077981 */ /* 0x000362000c1e1900 */
[CC--:B------:R-:W-:Y:S01]  /*0120*/  LOP3.LUT R14, R11.reuse, R2.reuse, RZ, 0xc0, !PT ;  /* 0x000000020b0e7212 */ /* 0x0c0fe200078ec0ff */
[----:B--2---:R-:W-:Y:S01]  /*0130*/  UPRMT UR4, UR4, 0x8880, URZ ;  /* 0x0000888004047896 */ /* 0x004fe200080000ff */
[----:B------:R-:W-:Y:S01]  /*0140*/  LOP3.LUT R2, R11, R2, RZ, 0xfc, !PT ;  /* 0x000000020b027212 */ /* 0x000fe200078efcff */
[----:B------:R-:W-:Y:S01]  /*0150*/  BSSY.RECONVERGENT B0, `(.L_x_190) ;  /* 0x0000061000007945 */ /* 0x000fe20003800200 */
[C---:B------:R-:W-:Y:S01]  /*0160*/  IADD3 R0, PT, PT, -R14.reuse, R11, RZ ;  /* 0x0000000b0e007210 */ /* 0x040fe20007ffe1ff */
[----:B------:R-:W-:Y:S01]  /*0170*/  IMAD.SHL.U32 R14, R14, 0x100, RZ ;  /* 0x000001000e0e7824 */ /* 0x000fe200078e00ff */
[----:B------:R-:W-:Y:S01]  /*0180*/  ISETP.NE.AND P1, PT, R2, -0x1, PT ;  /* 0xffffffff0200780c */ /* 0x000fe20003f25270 */
[----:B------:R-:W-:Y:S01]  /*0190*/  UISETP.NE.AND UP0, UPT, UR4, URZ, UPT ;  /* 0x000000ff0400728c */ /* 0x000fe2000bf05270 */
[----:B------:R-:W-:Y:S01]  /*01a0*/  LOP3.LUT R17, R17, 0xffffff00, RZ, 0xc0, !PT ;  /* 0xffffff0011117812 */ /* 0x000fe200078ec0ff */
[----:B------:R-:W-:Y:S01]  /*01b0*/  IMAD.SHL.U32 R0, R0, 0x100, RZ ;  /* 0x0000010000007824 */ /* 0x000fe200078e00ff */
[----:B------:R-:W-:Y:S01]  /*01c0*/  ACQBULK ;  /* 0x000000000000782e */ /* 0x000fe20000000000 */
[----:B---3--:R-:W-:-:S02]  /*01d0*/  IMAD.IADD R2, R13, 0x1, -R14 ;  /* 0x000000010d027824 */ /* 0x008fc400078e0a0e */
[C---:B-1----:R-:W-:Y:S01]  /*01e0*/  VIADD R5, R0.reuse, 0xff ;  /* 0x000000ff00057836 */ /* 0x042fe20000000000 */
[----:B------:R-:W-:Y:S02]  /*01f0*/  ISETP.NE.AND P0, PT, R0, -0x100, PT ;  /* 0xffffff000000780c */ /* 0x000fe40003f05270 */
[----:B------:R-:W-:-:S05]  /*0200*/  VIMNMX.U32 R6, PT, PT, R17, R2, !PT ;  /* 0x0000000211067248 */ /* 0x000fca0007fe0000 */
[----:B------:R-:W-:-:S06]  /*0210*/  IMAD.IADD R6, R6, 0x1, -R17 ;  /* 0x0000000106067824 */ /* 0x000fcc00078e0a11 */
[----:B------:R-:W-:Y:S01]  /*0220*/  @P0 VIADD R5, R0, 0x100 ;  /* 0x0000010000050836 */ /* 0x000fe20000000000 */
[-C--:B----4-:R-:W-:Y:S02]  /*0230*/  IADD3 R4, PT, PT, R9, -R14.reuse, RZ ;  /* 0x8000000e09047210 */ /* 0x090fe40007ffe0ff */
[----:B-----5:R-:W-:-:S03]  /*0240*/  IADD3 R7, PT, PT, R7, -R14, RZ ;  /* 0x8000000e07077210 */ /* 0x020fc60007ffe0ff */
[----:B------:R-:W-:Y:S01]  /*0250*/  IMAD.IADD R8, R5, 0x1, -R4 ;  /* 0x0000000105087824 */ /* 0x000fe200078e0a04 */
[C---:B------:R-:W-:Y:S02]  /*0260*/  @!P1 VIMNMX.U32 R4, PT, PT, R17.reuse, R2, PT ;  /* 0x0000000211049248 */ /* 0x040fe40003fe0000 */
[----:B------:R-:W-:Y:S02]  /*0270*/  VIADDMNMX.U32 R2, R0, -R7, R6, PT ;  /* 0x8000000700027246 */ /* 0x000fe40003800006 */
[----:B------:R-:W-:Y:S01]  /*0280*/  SEL R15, R17, R8, !P1 ;  /* 0x00000008110f7207 */ /* 0x000fe20004800000 */
[----:B------:R-:W-:-:S03]  /*0290*/  IMAD.IADD R0, R4, 0x1, -R7 ;  /* 0x0000000104007824 */ /* 0x000fc600078e0a07 */
[----:B------:R-:W-:Y:S01]  /*02a0*/  VIMNMX.U32 R15, PT, PT, R6, R15, PT ;  /* 0x0000000f060f7248 */ /* 0x000fe20003fe0000 */
[----:B------:R-:W-:Y:S06]  /*02b0*/  BRA.U !UP0, `(.L_x_191) ;  /* 0x00000001089c7547 */ /* 0x000fec000b800000 */
[----:B0-----:R-:W-:-:S13]  /*02c0*/  ISETP.GE.AND P0, PT, R3, R0, PT ;  /* 0x000000000300720c */ /* 0x001fda0003f06270 */
[----:B------:R-:W-:Y:S05]  /*02d0*/  @P0 BRA `(.L_x_192) ;  /* 0x0000000000440947 */ /* 0x000fea0003800000 */
[----:B------:R-:W0:Y:S01]  /*02e0*/  LDC.64 R16, c[0x0][0x388] ;  /* 0x0000e200ff107b82 */ /* 0x000e220000000a00 */
[----:B------:R-:W-:-:S04]  /*02f0*/  IADD3 R7, P0, P1, R7, R14, R3 ;  /* 0x0000000e07077210 */ /* 0x000fc8000791e003 */
[----:B------:R-:W-:-:S05]  /*0300*/  IADD3.X R4, PT, PT, RZ, RZ, RZ, P0, P1 ;  /* 0x000000ffff047210 */ /* 0x000fca00007e24ff */
[----:B------:R-:W-:Y:S02]  /*0310*/  IMAD R5, R4, 0x28, RZ ;  /* 0x0000002804057824 */ /* 0x000fe400078e02ff */
[----:B0-----:R-:W-:-:S04]  /*0320*/  IMAD.WIDE.U32 R16, R7, 0x28, R16 ;  /* 0x0000002807107825 */ /* 0x001fc800078e0010 */
[----:B------:R-:W-:-:S05]  /*0330*/  IMAD.IADD R17, R17, 0x1, R5 ;  /* 0x0000000111117824 */ /* 0x000fca00078e0205 */
[----:B------:R0:W5:Y:S04]  /*0340*/  LDG.E R4, desc[UR6][R16.64] ;  /* 0x0000000610047981 */ /* 0x000168000c1e1900 */
        /* <DEDUP_REMOVED lines=8> */
[----:B------:R0:W5:Y:S01]  /*03d0*/  LDG.E R13, desc[UR6][R16.64+0x24] ;  /* 0x00002406100d7981 */ /* 0x000162000c1e1900 */
[----:B------:R-:W-:Y:S05]  /*03e0*/  BRA `(.L_x_193) ;  /* 0x0000000000dc7947 */ /* 0x000fea0003800000 */
.L_x_192:
[----:B------:R-:W0:Y:S01]  /*03f0*/  LDC.64 R4, c[0x0][0x388] ;  /* 0x0000e200ff047b82 */ /* 0x000e220000000a00 */
[----:B------:R-:W-:Y:S02]  /*0400*/  IADD3 R17, P0, P1, R2, R14, R17 ;  /* 0x0000000e02117210 */ /* 0x000fe4000791e011 */
[----:B------:R-:W-:Y:S02]  /*0410*/  IADD3 R6, PT, PT, -R0, R3, RZ ;  /* 0x0000000300067210 */ /* 0x000fe40007ffe1ff */
[----:B------:R-:W-:Y:S02]  /*0420*/  IADD3.X R7, PT, PT, RZ, RZ, RZ, P0, P1 ;  /* 0x000000ffff077210 */ /* 0x000fe400007e24ff */
[----:B------:R-:W-:-:S04]  /*0430*/  IADD3 R17, P2, PT, R6, R17, RZ ;  /* 0x0000001106117210 */ /* 0x000fc80007f5e0ff */
[----:B------:R-:W-:Y:S01]  /*0440*/  LEA.HI.X.SX32 R6, R6, R7, 0x1, P2 ;  /* 0x0000000706067211 */ /* 0x000fe200010f0eff */
[----:B0-----:R-:W-:-:S04]  /*0450*/  IMAD.WIDE.U32 R16, R17, 0x28, R4 ;  /* 0x0000002811107825 */ /* 0x001fc800078e0004 */
[----:B------:R-:W-:-:S04]  /*0460*/  IMAD R5, R6, 0x28, RZ ;  /* 0x0000002806057824 */ /* 0x000fc800078e02ff */
        /* <DEDUP_REMOVED lines=12> */
.L_x_191:
[----:B------:R-:W1:Y:S01]  /*0530*/  LDC.64 R18, c[0x0][0x3a0] ;  /* 0x0000e800ff127b82 */ /* 0x000e620000000a00 */
[----:B0-----:R-:W-:-:S13]  /*0540*/  ISETP.GE.AND P0, PT, R3, R0, PT ;  /* 0x000000000300720c */ /* 0x001fda0003f06270 */
[----:B------:R-:W-:-:S04]  /*0550*/  @!P0 IADD3 R21, P1, P2, R7, R14, R3 ;  /* 0x0000000e07158210 */ /* 0x000fc80007a3e003 */
[----:B------:R-:W-:-:S05]  /*0560*/  @!P0 IADD3.X R4, PT, PT, RZ, RZ, RZ, P1, P2 ;  /* 0x000000ffff048210 */ /* 0x000fca0000fe44ff */
        /* <DEDUP_REMOVED lines=13> */
[----:B------:R-:W-:Y:S01]  /*0640*/  @P0 IADD3 R17, P1, P2, R2, R14, R17 ;  /* 0x0000000e02110210 */ /* 0x000fe20007a3e011 */
[----:B------:R-:W-:-:S05]  /*0650*/  @P0 IMAD.IADD R14, R3, 0x1, -R0 ;  /* 0x00000001030e0824 */ /* 0x000fca00078e0a00 */
[----:B------:R-:W-:Y:S02]  /*0660*/  @P0 IADD3 R23, P3, PT, R14, R17, RZ ;  /* 0x000000110e170210 */ /* 0x000fe40007f7e0ff */
[----:B------:R-:W-:-:S04]  /*0670*/  @P0 IADD3.X R17, PT, PT, RZ, RZ, RZ, P1, P2 ;  /* 0x000000ffff110210 */ /* 0x000fc80000fe44ff */
[----:B------:R-:W-:Y:S01]  /*0680*/  @P0 LEA.HI.X.SX32 R14, R14, R17, 0x1, P3 ;  /* 0x000000110e0e0211 */ /* 0x000fe200018f0eff */
[----:B------:R-:W-:-:S04]  /*0690*/  @P0 IMAD.WIDE.U32 R16, R23, 0x28, R18 ;  /* 0x0000002817100825 */ /* 0x000fc800078e0012 */
[----:B------:R-:W-:-:S05]  /*06a0*/  @P0 IMAD R19, R14, 0x28, RZ ;  /* 0x000000280e130824 */ /* 0x000fca00078e02ff */
[----:B------:R-:W-:-:S05]  /*06b0*/  @P0 IADD3 R17, PT, PT, R19, R17, RZ ;  /* 0x0000001113110210 */ /* 0x000fca0007ffe0ff */
        /* <DEDUP_REMOVED lines=10> */
.L_x_193:
[----:B------:R-:W-:Y:S05]  /*0760*/  BSYNC.RECONVERGENT B0 ;  /* 0x0000000000007941 */ /* 0x000fea0003800200 */
.L_x_190:
[----:B012---:R-:W0:Y:S01]  /*0770*/  S2R R17, SR_CgaCtaId ;  /* 0x0000000000117919 */ /* 0x007e220000008800 */
[----:B------:R-:W-:Y:S01]  /*0780*/  MOV R24, 0x400 ;  /* 0x0000040000187802 */ /* 0x000fe20000000f00 */
[----:B------:R-:W-:-:S03]  /*0790*/  IMAD.IADD R2, R15, 0x1, -R2 ;  /* 0x000000010f027824 */ /* 0x000fc600078e0a02 */
        /* <DEDUP_REMOVED lines=18> */
[----:B------:R-:W-:-:S07]  /*08c0*/  IADD3 R26, PT, PT, R0, R25, RZ ;  /* 0x00000019001a7210 */ /* 0x000fce0007ffe0ff */
.L_x_199:
[----:B------:R-:W-:Y:S01]  /*08d0*/  IMAD.IADD R2, R27, 0x1, -R33 ;  /* 0x000000011b027824 */ /* 0x000fe200078e0a21 */
[----:B------:R-:W-:Y:S04]  /*08e0*/  BSSY.RECONVERGENT B1, `(.L_x_196) ;  /* 0x0000028000017945 */ /* 0x000fe80003800200 */
[----:B------:R-:W-:-:S04]  /*08f0*/  LEA.HI R2, R2, R2, RZ, 0x1 ;  /* 0x0000000202027211 */ /* 0x000fc800078f08ff */
[----:B------:R-:W-:-:S04]  /*0900*/  LEA.HI.SX32 R29, R2, R33, 0x1f ;  /* 0x00000021021d7211 */ /* 0x000fc800078ffaff */
[----:B------:R-:W-:Y:S01]  /*0910*/  LOP3.LUT R3, RZ, R29, RZ, 0x33, !PT ;  /* 0x0000001dff037212 */ /* 0x000fe200078e33ff */
[----:B------:R-:W-:-:S04]  /*0920*/  IMAD R23, R29, 0x28, R24 ;  /* 0x000000281d177824 */ /* 0x000fc800078e0218 */
[----:B------:R-:W-:Y:S01]  /*0930*/  IMAD.IADD R5, R26, 0x1, R3 ;  /* 0x000000011a057824 */ /* 0x000fe200078e0203 */
        /* <DEDUP_REMOVED lines=23> */
.L_x_198:
[----:B------:R-:W-:-:S05]  /*0ab0*/  IMAD R3, R2, 0x4, R1 ;  /* 0x0000000402037824 */ /* 0x000fca00078e0201 */
        /* <DEDUP_REMOVED lines=10> */
.L_x_197:
[----:B------:R-:W-:Y:S05]  /*0b60*/  BSYNC.RECONVERGENT B1 ;  /* 0x0000000000017941 */ /* 0x000fea0003800200 */
.L_x_196:
[----:B------:R-:W-:-:S05]  /*0b70*/  @P0 VIADD R33, R29, 0x1 ;  /* 0x000000011d210836 */ /* 0x000fca0000000000 */
[----:B------:R-:W-:-:S13]  /*0b80*/  ISETP.GE.AND P0, PT, R33, R27, PT ;  /* 0x0000001b2100720c */ /* 0x000fda0003f06270 */
[----:B------:R-:W-:Y:S05]  /*0b90*/  @!P0 BRA `(.L_x_199) ;  /* 0xfffffffc004c8947 */ /* 0x000fea000383ffff */
.L_x_195:
[----:B------:R-:W-:Y:S05]  /*0ba0*/  BSYNC.RECONVERGENT B0 ;  /* 0x0000000000007941 */ /* 0x000fea0003800200 */
.L_x_194:
[----:B------:R-:W-:Y:S01]  /*0bb0*/  IADD3 R25, PT, PT, R0, R25, -R33 ;  /* 0x0000001900197210 */ /* 0x000fe20007ffe821 */
[--C-:B------:R-:W-:Y:S01]  /*0bc0*/  IMAD R23, R33, 0x28, R24.reuse ;  /* 0x0000002821177824 */ /* 0x100fe200078e0218 */
[----:B------:R-:W-:Y:S02]  /*0bd0*/  BSSY.RECONVERGENT B0, `(.L_x_200) ;  /* 0x000004c000007945 */ /* 0x000fe40003800200 */
[C---:B------:R-:W-:Y:S01]  /*0be0*/  ISETP.GE.AND P0, PT, R25.reuse, R22, PT ;  /* 0x000000161900720c */ /* 0x040fe20003f06270 */
[----:B------:R-:W-:Y:S01]  /*0bf0*/  IMAD R24, R25, 0x28, R24 ;  /* 0x0000002819187824 */ /* 0x000fe200078e0218 */
        /* <DEDUP_REMOVED lines=36> */
[----:B------:R-:W-:Y:S01]  /*0e40*/  IMAD.MOV.U32 R29, RZ, RZ, R15 ;  /* 0x000000ffff1d7224 */ /* 0x000fe200078e000f */
[----:B------:R-:W-:Y:S01]  /*0e50*/  MOV R22, R20 ;  /* 0x0000001400167202 */ /* 0x000fe20000000f00 */
[----:B------:R-:W-:Y:S02]  /*0e60*/  IMAD.MOV.U32 R27, RZ, RZ, R17 ;  /* 0x000000ffff1b7224 */ /* 0x000fe400078e0011 */
[----:B------:R-:W-:Y:S02]  /*0e70*/  IMAD.MOV.U32 R24, RZ, RZ, R18 ;  /* 0x000000ffff187224 */ /* 0x000fe400078e0012 */
[----:B------:R-:W-:-:S02]  /*0e80*/  IMAD.MOV.U32 R25, RZ, RZ, R19 ;  /* 0x000000ffff197224 */ /* 0x000fc400078e0013 */
[----:B------:R-:W-:Y:S01]  /*0e90*/  IMAD.MOV.U32 R23, RZ, RZ, R21 ;  /* 0x000000ffff177224 */ /* 0x000fe200078e0015 */
[----:B------:R-:W-:Y:S06]  /*0ea0*/  @P0 BRA `(.L_x_201) ;  /* 0x0000000000780947 */ /* 0x000fec0003800000 */
[----:B------:R-:W-:-:S07]  /*0eb0*/  IMAD.MOV.U32 R0, RZ, RZ, RZ ;  /* 0x000000ffff007224 */ /* 0x000fce00078e00ff */
.L_x_202:
[----:B------:R-:W-:-:S05]  /*0ec0*/  IMAD R23, R0, 0x4, R1 ;  /* 0x0000000400177824 */ /* 0x000fca00078e0201 */
[----:B------:R-:W2:Y:S04]  /*0ed0*/  LDL R32, [R23+0x28] ;  /* 0x0000280017207983 */ /* 0x000ea80000100800 */
[----:B------:R1:W2:Y:S01]  /*0ee0*/  LDL R33, [R23] ;  /* 0x0000000017217983 */ /* 0x0002a20000100800 */
        /* <DEDUP_REMOVED lines=26> */
.L_x_201:
[----:B------:R-:W-:Y:S05]  /*1090*/  BSYNC.RECONVERGENT B0 ;  /* 0x0000000000007941 */ /* 0x000fea0003800200 */
.L_x_200:
[----:B------:R-:W1:Y:S01]  /*10a0*/  LDCU.U8 UR5, c[0x0][0x380] ;  /* 0x00007000ff0577ac */ /* 0x000e620008000000 */
[----:B------:R-:W2:Y:S01]  /*10b0*/  S2UR UR4, SR_CTAID.X ;  /* 0x00000000000479c3 */ /* 0x000ea20000002500 */
[----:B------:R-:W3:Y:S01]  /*10c0*/  S2R R0, SR_TID.X ;  /* 0x0000000000007919 */ /* 0x000ee20000002100 */
[----:B-1----:R-:W-:-:S04]  /*10d0*/  UPRMT UR5, UR5, 0x8880, URZ ;  /* 0x0000888005057896 */ /* 0x002fc800080000ff */
[----:B------:R-:W-:Y:S02]  /*10e0*/  UISETP.NE.AND UP0, UPT, UR5, URZ, UPT ;  /* 0x000000ff0500728c */ /* 0x000fe4000bf05270 */
[----:B--2---:R-:W-:Y:S01]  /*10f0*/  USHF.L.U32 UR4, UR4, 0x8, URZ ;  /* 0x0000000804047899 */ /* 0x004fe200080006ff */
[----:B------:R-:W-:Y:S06]  /*1100*/  BAR.SYNC.DEFER_BLOCKING 0x0 ;  /* 0x0000000000007b1d */ /* 0x000fec0000010000 */
[----:B------:R-:W-:Y:S05]  /*1110*/  BRA.U !UP0, `(.L_x_203) ;  /* 0x00000001088c7547 */ /* 0x000fea000b800000 */
[----:B0-----:R-:W0:Y:S01]  /*1120*/  S2R R5, SR_CgaCtaId ;  /* 0x0000000000057919 */ /* 0x001e220000008800 */
[----:B---3--:R-:W-:Y:S02]  /*1130*/  LOP3.LUT R2, R0, 0x3e0, RZ, 0xc0, !PT ;  /* 0x000003e000027812 */ /* 0x008fe400078ec0ff */
[----:B------:R-:W-:Y:S01]  /*1140*/  MOV R4, 0x400 ;  /* 0x0000040000047802 */ /* 0x000fe20000000f00 */
[----:B------:R-:W1:Y:S03]  /*1150*/  S2R R3, SR_LANEID ;  /* 0x0000000000037919 */ /* 0x000e660000000000 */
[----:B0-----:R-:W-:Y:S01]  /*1160*/  LEA R5, R5, R4, 0x18 ;  /* 0x0000000405057211 */ /* 0x001fe200078ec0ff */
[----:B-1----:R-:W-:-:S04]  /*1170*/  IMAD.IADD R2, R2, 0x1, R3 ;  /* 0x0000000102027824 */ /* 0x002fc800078e0203 */
[----:B------:R-:W-:Y:S01]  /*1180*/  IMAD R4, R2, 0x28, R5 ;  /* 0x0000002802047824 */ /* 0x000fe200078e0205 */
[----:B------:R-:W-:Y:S01]  /*1190*/  IADD3 R5, P0, PT, R0, UR4, RZ ;  /* 0x0000000400057c10 */ /* 0x000fe2000ff1e0ff */
[----:B------:R-:W0:Y:S03]  /*11a0*/  LDC.64 R2, c[0x0][0x3a0] ;  /* 0x0000e800ff027b82 */ /* 0x000e260000000a00 */
[----:B------:R-:W-:Y:S01]  /*11b0*/  STS.64 [R4], R30 ;  /* 0x0000001e04007388 */ /* 0x000fe20000000a00 */
[----:B------:R-:W-:-:S03]  /*11c0*/  IMAD.X R0, RZ, RZ, RZ, P0 ;  /* 0x000000ffff007224 */ /* 0x000fc600000e06ff */
        /* <DEDUP_REMOVED lines=24> */
.L_x_203:
[----:B0-----:R-:W0:Y:S01]  /*1350*/  S2R R4, SR_CgaCtaId ;  /* 0x0000000000047919 */ /* 0x001e220000008800 */
[----:B------:R-:W-:Y:S02]  /*1360*/  MOV R3, 0x400 ;  /* 0x0000040000037802 */ /* 0x000fe40000000f00 */
[C---:B---3--:R-:W-:Y:S01]  /*1370*/  LOP3.LUT R15, R0.reuse, 0x3e0, RZ, 0xc0, !PT ;  /* 0x000003e0000f7812 */ /* 0x048fe200078ec0ff */
[----:B------:R-:W1:Y:S01]  /*1380*/  S2R R2, SR_LANEID ;  /* 0x0000000000027919 */ /* 0x000e620000000000 */
[----:B------:R-:W-:Y:S02]  /*1390*/  LOP3.LUT R0, R0, 0x1f, RZ, 0xc0, !PT ;  /* 0x0000001f00007812 */ /* 0x000fe400078ec0ff */
[----:B0-----:R-:W-:Y:S02]  /*13a0*/  LEA R3, R4, R3, 0x18 ;  /* 0x0000000304037211 */ /* 0x001fe400078ec0ff */
[----:B-1----:R-:W-:Y:S02]  /*13b0*/  IADD3 R2, PT, PT, R15, R2, RZ ;  /* 0x000000020f027210 */ /* 0x002fe40007ffe0ff */
[----:B------:R-:W-:-:S03]  /*13c0*/  IADD3 R15, P0, P1, R0, UR4, R15 ;  /* 0x00000004000f7c10 */ /* 0x000fc6000f91e00f */
[----:B------:R-:W-:Y:S01]  /*13d0*/  IMAD R14, R2, 0x28, R3 ;  /* 0x00000028020e7824 */ /* 0x000fe200078e0203 */
[----:B------:R-:W-:Y:S01]  /*13e0*/  IADD3.X R0, PT, PT, RZ, RZ, RZ, P0, P1 ;  /* 0x000000ffff007210 */ /* 0x000fe200007e24ff */
[----:B------:R-:W0:Y:S03]  /*13f0*/  LDC.64 R2, c[0x0][0x388] ;  /* 0x0000e200ff027b82 */ /* 0x000e260000000a00 */
        /* <DEDUP_REMOVED lines=25> */
.L_x_189:
        /* <DEDUP_REMOVED lines=11> */
[----:B------:R-:W-:Y:S01]  /*1640*/  LOP3.LUT R17, R17, 0xffffff00, RZ, 0xc0, !PT ;  /* 0xffffff0011117812 */ /* 0x000fe200078ec0ff */
[----:B------:R-:W-:Y:S01]  /*1650*/  IMAD.IADD R6, R11, 0x1, -R2 ;  /* 0x000000010b067824 */ /* 0x000fe200078e0a02 */
[----:B------:R-:W-:Y:S01]  /*1660*/  ISETP.NE.AND P1, PT, R0, -0x1, PT ;  /* 0xffffffff0000780c */ /* 0x000fe20003f25270 */
[----:B------:R-:W-:Y:S01]  /*1670*/  IMAD.SHL.U32 R2, R2, 0x100, RZ ;  /* 0x0000010002027824 */ /* 0x000fe200078e00ff */
[----:B------:R-:W-:Y:S01]  /*1680*/  UISETP.NE.AND UP0, UPT, UR4, URZ, UPT ;  /* 0x000000ff0400728c */ /* 0x000fe2000bf05270 */
[----:B------:R-:W-:Y:S01]  /*1690*/  ACQBULK ;  /* 0x000000000000782e */ /* 0x000fe20000000000 */
[----:B------:R-:W-:-:S02]  /*16a0*/  SHF.L.U32 R6, R6, 0x8, RZ ;  /* 0x0000000806067819 */ /* 0x000fc400000006ff */
[----:B---3--:R-:W-:Y:S02]  /*16b0*/  IADD3 R8, PT, PT, -R2, R13, RZ ;  /* 0x0000000d02087210 */ /* 0x008fe40007ffe1ff */
[C---:B------:R-:W-:Y:S01]  /*16c0*/  ISETP.NE.AND P0, PT, R6.reuse, -0x100, PT ;  /* 0xffffff000600780c */ /* 0x040fe20003f05270 */
[----:B-1----:R-:W-:Y:S01]  /*16d0*/  VIADD R5, R6, 0xff ;  /* 0x000000ff06057836 */ /* 0x002fe20000000000 */
[----:B------:R-:W-:-:S04]  /*16e0*/  VIMNMX.U32 R10, PT, PT, R17, R8, !PT ;  /* 0x00000008110a7248 */ /* 0x000fc80007fe0000 */
[----:B------:R-:W-:-:S07]  /*16f0*/  IADD3 R15, PT, PT, -R17, R10, RZ ;  /* 0x0000000a110f7210 */ /* 0x000fce0007ffe1ff */
[----:B------:R-:W-:Y:S02]  /*1700*/  @P0 VIADD R5, R6, 0x100 ;  /* 0x0000010006050836 */ /* 0x000fe40000000000 */
[----:B----4-:R-:W-:-:S04]  /*1710*/  IMAD.IADD R0, R9, 0x1, -R2 ;  /* 0x0000000109007824 */ /* 0x010fc800078e0a02 */
[----:B------:R-:W-:Y:S01]  /*1720*/  IMAD.IADD R4, R5, 0x1, -R0 ;  /* 0x0000000105047824 */ /* 0x000fe200078e0a00 */
[----:B------:R-:W-:Y:S01]  /*1730*/  @!P1 VIMNMX.U32 R0, PT, PT, R17, R8, PT ;  /* 0x0000000811009248 */ /* 0x000fe20003fe0000 */
[----:B-----5:R-:W-:-:S03]  /*1740*/  IMAD.IADD R7, R7, 0x1, -R2 ;  /* 0x0000000107077824 */ /* 0x020fc600078e0a02 */
[----:B------:R-:W-:Y:S01]  /*1750*/  SEL R4, R17, R4, !P1 ;  /* 0x0000000411047207 */ /* 0x000fe20004800000 */
[----:B------:R-:W-:Y:S01]  /*1760*/  IMAD.IADD R0, R0, 0x1, -R7 ;  /* 0x0000000100007824 */ /* 0x000fe200078e0a07 */
[----:B------:R-:W-:Y:S02]  /*1770*/  VIADDMNMX.U32 R14, R6, -R7, R15, PT ;  /* 0x80000007060e7246 */ /* 0x000fe4000380000f */
[----:B------:R-:W-:-:S05]  /*1780*/  VIMNMX.U32 R15, PT, PT, R15, R4, PT ;  /* 0x000000040f0f7248 */ /* 0x000fca0003fe0000 */
[----:B------:R-:W-:Y:S01]  /*1790*/  IMAD.IADD R15, R15, 0x1, -R14 ;  /* 0x000000010f0f7824 */ /* 0x000fe200078e0a0e */
[----:B------:R-:W-:Y:S06]  /*17a0*/  BRA.U !UP0, `(.L_x_205) ;  /* 0x0000000108a87547 */ /* 0x000fec000b800000 */
[----:B------:R-:W-:-:S05]  /*17b0*/  IMAD.IADD R32, R0, 0x1, R15 ;  /* 0x0000000100207824 */ /* 0x000fca00078e020f */
[----:B0-----:R-:W-:-:S13]  /*17c0*/  ISETP.GE.AND P0, PT, R3, R32, PT ;  /* 0x000000200300720c */ /* 0x001fda0003f06270 */
[----:B------:R-:W-:Y:S05]  /*17d0*/  @P0 BRA `(.L_x_206) ;  /* 0x0000000400340947 */ /* 0x000fea0003800000 */
[----:B------:R-:W-:-:S13]  /*17e0*/  ISETP.GE.AND P0, PT, R3, R0, PT ;  /* 0x000000000300720c */ /* 0x000fda0003f06270 */
[----:B------:R-:W-:Y:S05]  /*17f0*/  @P0 BRA `(.L_x_207) ;  /* 0x0000000000440947 */ /* 0x000fea0003800000 */
[----:B------:R-:W0:Y:S01]  /*1800*/  LDC.64 R16, c[0x0][0x388] ;  /* 0x0000e200ff107b82 */ /* 0x000e220000000a00 */
[----:B------:R-:W-:-:S04]  /*1810*/  IADD3 R7, P0, P1, R7, R2, R3 ;  /* 0x0000000207077210 */ /* 0x000fc8000791e003 */
[----:B------:R-:W-:-:S05]  /*1820*/  IADD3.X R2, PT, PT, RZ, RZ, RZ, P0, P1 ;  /* 0x000000ffff027210 */ /* 0x000fca00007e24ff */
[----:B------:R-:W-:Y:S02]  /*1830*/  IMAD R5, R2, 0x28, RZ ;  /* 0x0000002802057824 */ /* 0x000fe400078e02ff */
[----:B0-----:R-:W-:-:S05]  /*1840*/  IMAD.WIDE.U32 R16, R7, 0x28, R16 ;  /* 0x0000002807107825 */ /* 0x001fca00078e0010 */
[----:B------:R-:W-:-:S05]  /*1850*/  IADD3 R17, PT, PT, R17, R5, RZ ;  /* 0x0000000511117210 */ /* 0x000fca0007ffe0ff */
        /* <DEDUP_REMOVED lines=11> */
.L_x_207:
[----:B------:R-:W0:Y:S01]  /*1910*/  LDC.64 R4, c[0x0][0x388] ;  /* 0x0000e200ff047b82 */ /* 0x000e220000000a00 */
[----:B------:R-:W-:Y:S01]  /*1920*/  IADD3 R17, P0, P1, R14, R2, R17 ;  /* 0x000000020e117210 */ /* 0x000fe2000791e011 */
[----:B------:R-:W-:-:S03]  /*1930*/  IMAD.IADD R2, R3, 0x1, -R0 ;  /* 0x0000000103027824 */ /* 0x000fc600078e0a00 */
        /* <DEDUP_REMOVED lines=17> */
.L_x_205:
[----:B------:R-:W-:-:S05]  /*1a50*/  IMAD.IADD R32, R0, 0x1, R15 ;  /* 0x0000000100207824 */ /* 0x000fca00078e020f */
[----:B0-----:R-:W-:-:S13]  /*1a60*/  ISETP.GE.AND P0, PT, R3, R32, PT ;  /* 0x000000200300720c */ /* 0x001fda0003f06270 */
[----:B------:R-:W-:Y:S05]  /*1a70*/  @P0 BRA `(.L_x_206) ;  /* 0x00000000008c0947 */ /* 0x000fea0003800000 */
[----:B------:R-:W0:Y:S01]  /*1a80*/  LDC.64 R18, c[0x0][0x3a0] ;  /* 0x0000e800ff127b82 */ /* 0x000e220000000a00 */
[----:B------:R-:W-:-:S13]  /*1a90*/  ISETP.GE.AND P0, PT, R3, R0, PT ;  /* 0x000000000300720c */ /* 0x000fda0003f06270 */
[----:B------:R-:W-:-:S04]  /*1aa0*/  @!P0 IADD3 R21, P1, P2, R7, R2, R3 ;  /* 0x0000000207158210 */ /* 0x000fc80007a3e003 */
[----:B------:R-:W-:-:S05]  /*1ab0*/  @!P0 IADD3.X R4, PT, PT, RZ, RZ, RZ, P1, P2 ;  /* 0x000000ffff048210 */ /* 0x000fca0000fe44ff */
[----:B------:R-:W-:Y:S02]  /*1ac0*/  @!P0 IMAD R5, R4, 0x28, RZ ;  /* 0x0000002804058824 */ /* 0x000fe400078e02ff */
[----:B0-----:R-:W-:-:S05]  /*1ad0*/  @!P0 IMAD.WIDE.U32 R20, R21, 0x28, R18 ;  /* 0x0000002815148825 */ /* 0x001fca00078e0012 */
        /* <DEDUP_REMOVED lines=29> */
.L_x_206:
[----:B------:R-:W-:Y:S05]  /*1cb0*/  BSYNC.RECONVERGENT B0 ;  /* 0x0000000000007941 */ /* 0x000fea0003800200 */
.L_x_204:
[----:B------:R-:W3:Y:S01]  /*1cc0*/  S2R R2, SR_CgaCtaId ;  /* 0x0000000000027919 */ /* 0x000ee20000008800 */
[----:B------:R-:W-:-:S04]  /*1cd0*/  MOV R23, 0x400 ;  /* 0x0000040000177802 */ /* 0x000fc80000000f00 */
[----:B---3--:R-:W-:-:S05]  /*1ce0*/  LEA R23, R2, R23, 0x18 ;  /* 0x0000001702177211 */ /* 0x008fca00078ec0ff */
        /* <DEDUP_REMOVED lines=15> */
[----:B---3--:R-:W-:Y:S05]  /*1de0*/  @P0 BRA `(.L_x_209) ;  /* 0x0000000000b80947 */ /* 0x008fea0003800000 */
[----:B------:R-:W-:-:S07]  /*1df0*/  IADD3 R25, PT, PT, R0, R24, RZ ;  /* 0x0000001800197210 */ /* 0x000fce0007ffe0ff */
.L_x_213:
[----:B------:R-:W-:Y:S01]  /*1e00*/  IMAD.IADD R2, R26, 0x1, -R33 ;  /* 0x000000011a027824 */ /* 0x000fe200078e0a21 */
[----:B------:R-:W-:Y:S04]  /*1e10*/  BSSY.RECONVERGENT B1, `(.L_x_210) ;  /* 0x0000028000017945 */ /* 0x000fe80003800200 */
[----:B------:R-:W-:-:S04]  /*1e20*/  LEA.HI R28, R2, R2, RZ, 0x1 ;  /* 0x00000002021c7211 */ /* 0x000fc800078f08ff */
[----:B------:R-:W-:-:S04]  /*1e30*/  LEA.HI.SX32 R28, R28, R33, 0x1f ;  /* 0x000000211c1c7211 */ /* 0x000fc800078ffaff */
[----:B------:R-:W-:Y:S01]  /*1e40*/  LOP3.LUT R2, RZ, R28, RZ, 0x33, !PT ;  /* 0x0000001cff027212 */ /* 0x000fe200078e33ff */
[----:B------:R-:W-:-:S04]  /*1e50*/  IMAD R22, R28, 0x28, R23 ;  /* 0x000000281c167824 */ /* 0x000fc800078e0217 */
[----:B------:R-:W-:Y:S01]  /*1e60*/  IMAD.IADD R4, R25, 0x1, R2 ;  /* 0x0000000119047824 */ /* 0x000fe200078e0202 */
[----:B------:R-:W3:Y:S03]  /*1e70*/  LDS.64 R6, [R22+0x10] ;  /* 0x0000100016067984 */ /* 0x000ee60000000a00 */
[----:B------:R-:W-:Y:S01]  /*1e80*/  IMAD R27, R4, 0x28, R23 ;  /* 0x00000028041b7824 */ /* 0x000fe200078e0217 */
[----:B------:R-:W4:Y:S04]  /*1e90*/  LDS.64 R8, [R22+0x18] ;  /* 0x0000180016087984 */ /* 0x000f280000000a00 */
[----:B------:R-:W5:Y:S04]  /*1ea0*/  LDS.64 R4, [R22+0x8] ;  /* 0x0000080016047984 */ /* 0x000f680000000a00 */
[----:B------:R-:W5:Y:S04]  /*1eb0*/  LDS.64 R10, [R22+0x20] ;  /* 0x00002000160a7984 */ /* 0x000f680000000a00 */
[----:B------:R-:W5:Y:S04]  /*1ec0*/  LDS.64 R12, [R27] ;  /* 0x000000001b0c7984 */ /* 0x000f680000000a00 */
[----:B------:R-:W5:Y:S04]  /*1ed0*/  LDS.64 R14, [R27+0x8] ;  /* 0x000008001b0e7984 */ /* 0x000f680000000a00 */
[----:B012---:R-:W0:Y:S04]  /*1ee0*/  LDS.64 R16, [R27+0x10] ;  /* 0x000010001b107984 */ /* 0x007e280000000a00 */
[----:B------:R-:W1:Y:S04]  /*1ef0*/  LDS.64 R18, [R27+0x18] ;  /* 0x000018001b127984 */ /* 0x000e680000000a00 */
[----:B------:R-:W2:Y:S04]  /*1f00*/  LDS.64 R20, [R27+0x20] ;  /* 0x000020001b147984 */ /* 0x000ea80000000a00 */
[----:B------:R4:W2:Y:S04]  /*1f10*/  LDS.64 R2, [R22] ;  /* 0x0000000016027984 */ /* 0x0008a80000000a00 */
[----:B---3--:R-:W-:Y:S04]  /*1f20*/  STL.64 [R1+0x10], R6 ;  /* 0x0000100601007387 */ /* 0x008fe80000100a00 */
[----:B----4-:R-:W-:Y:S01]  /*1f30*/  STL.64 [R1+0x18], R8 ;  /* 0x0000180801007387 */ /* 0x010fe20000100a00 */
[----:B------:R-:W-:-:S03]  /*1f40*/  IMAD.MOV.U32 R22, RZ, RZ, R26 ;  /* 0x000000ffff167224 */ /* 0x000fc600078e001a */
[----:B-----5:R-:W-:Y:S04]  /*1f50*/  STL.64 [R1+0x8], R4 ;  /* 0x0000080401007387 */ /* 0x020fe80000100a00 */
[----:B------:R-:W-:Y:S04]  /*1f60*/  STL.64 [R1+0x20], R10 ;  /* 0x0000200a01007387 */ /* 0x000fe80000100a00 */
[----:B------:R-:W-:Y:S04]  /*1f70*/  STL.64 [R1+0x28], R12 ;  /* 0x0000280c01007387 */ /* 0x000fe80000100a00 */
[----:B------:R-:W-:Y:S04]  /*1f80*/  STL.64 [R1+0x30], R14 ;  /* 0x0000300e01007387 */ /* 0x000fe80000100a00 */
[----:B0-----:R-:W-:Y:S04]  /*1f90*/  STL.64 [R1+0x38], R16 ;  /* 0x0000381001007387 */ /* 0x001fe80000100a00 */
[----:B-1----:R-:W-:Y:S04]  /*1fa0*/  STL.64 [R1+0x40], R18 ;  /* 0x0000401201007387 */ /* 0x002fe80000100a00 */
[----:B--2---:R-:W-:Y:S04]  /*1fb0*/  STL.64 [R1+0x48], R20 ;  /* 0x0000481401007387 */ /* 0x004fe80000100a00 */
[----:B------:R0:W-:Y:S02]  /*1fc0*/  STL.64 [R1], R2 ;  /* 0x0000000201007387 */ /* 0x0001e40000100a00 */
[----:B0-----:R-:W-:-:S07]  /*1fd0*/  HFMA2 R2, -RZ, RZ, 0, 0 ;  /* 0x00000000ff027431 */ /* 0x001fce00000001ff */
.L_x_212:
        /* <DEDUP_REMOVED lines=11> */
.L_x_211:
[----:B------:R-:W-:Y:S05]  /*2090*/  BSYNC.RECONVERGENT B1 ;  /* 0x0000000000017941 */ /* 0x000fea0003800200 */
.L_x_210:
[----:B------:R-:W-:-:S05]  /*20a0*/  @P0 VIADD R33, R28, 0x1 ;  /* 0x000000011c210836 */ /* 0x000fca0000000000 */
[----:B------:R-:W-:-:S13]  /*20b0*/  ISETP.GE.AND P0, PT, R33, R26, PT ;  /* 0x0000001a2100720c */ /* 0x000fda0003f06270 */
[----:B------:R-:W-:Y:S05]  /*20c0*/  @!P0 BRA `(.L_x_213) ;  /* 0xfffffffc004c8947 */ /* 0x000fea000383ffff */
.L_x_209:
[----:B------:R-:W-:Y:S05]  /*20d0*/  BSYNC.RECONVERGENT B0 ;  /* 0x0000000000007941 */ /* 0x000fea0003800200 */
.L_x_208:
[----:B------:R-:W-:Y:S01]  /*20e0*/  IADD3 R24, PT, PT, R0, R24, -R33 ;  /* 0x0000001800187210 */ /* 0x000fe20007ffe821 */
[--C-:B------:R-:W-:Y:S01]  /*20f0*/  IMAD R22, R33, 0x28, R23.reuse ;  /* 0x0000002821167824 */ /* 0x100fe200078e0217 */
[----:B------:R-:W-:Y:S02]  /*2100*/  BSSY.RECONVERGENT B0, `(.L_x_214) ;  /* 0x000004c000007945 */ /* 0x000fe40003800200 */
[C---:B------:R-:W-:Y:S01]  /*2110*/  ISETP.GE.AND P0, PT, R24.reuse, R32, PT ;  /* 0x000000201800720c */ /* 0x040fe20003f06270 */
[----:B------:R-:W-:Y:S01]  /*2120*/  IMAD R23, R24, 0x28, R23 ;  /* 0x0000002818177824 */ /* 0x000fe200078e0217 */
[----:B------:R-:W3:Y:S04]  /*2130*/  LDS.64 R2, [R22] ;  /* 0x0000000016027984 */ /* 0x000ee80000000a00 */
[----:B------:R-:W4:Y:S04]  /*2140*/  LDS.64 R4, [R22+0x8] ;  /* 0x0000080016047984 */ /* 0x000f280000000a00 */
[----:B------:R-:W5:Y:S04]  /*2150*/  LDS.64 R6, [R22+0x10] ;  /* 0x0000100016067984 */ /* 0x000f680000000a00 */
[----:B------:R-:W5:Y:S04]  /*2160*/  LDS.64 R8, [R22+0x18] ;  /* 0x0000180016087984 */ /* 0x000f680000000a00 */
[----:B------:R3:W5:Y:S04]  /*2170*/  LDS.64 R10, [R22+0x20] ;  /* 0x00002000160a7984 */ /* 0x0007680000000a00 */
[----:B------:R-:W5:Y:S04]  /*2180*/  LDS.64 R12, [R23] ;  /* 0x00000000170c7984 */ /* 0x000f680000000a00 */
[----:B------:R-:W5:Y:S04]  /*2190*/  LDS.64 R14, [R23+0x8] ;  /* 0x00000800170e7984 */ /* 0x000f680000000a00 */
[----:B012---:R-:W0:Y:S04]  /*21a0*/  LDS.64 R16, [R23+0x10] ;  /* 0x0000100017107984 */ /* 0x007e280000000a00 */
[----:B------:R-:W1:Y:S04]  /*21b0*/  LDS.64 R18, [R23+0x18] ;  /* 0x0000180017127984 */ /* 0x000e680000000a00 */
[----:B------:R2:W1:Y:S04]  /*21c0*/  LDS.64 R20, [R23+0x20] ;  /* 0x0000200017147984 */ /* 0x0004680000000a00 */
[----:B---3--:R3:W-:Y:S01]  /*21d0*/  STL.64 [R1], R2 ;  /* 0x0000000201007387 */ /* 0x0087e20000100a00 */
[----:B------:R-:W-:-:S03]  /*21e0*/  MOV R22, R2 ;  /* 0x0000000200167202 */ /* 0x000fc60000000f00 */
[----:B----4-:R3:W-:Y:S01]  /*21f0*/  STL.64 [R1+0x8], R4 ;  /* 0x0000080401007387 */ /* 0x0107e20000100a00 */
[----:B--2---:R-:W-:Y:S01]  /*2200*/  IMAD.MOV.U32 R23, RZ, RZ, R3 ;  /* 0x000000ffff177224 */ /* 0x004fe200078e0003 */
[----:B------:R-:W-:Y:S01]  /*2210*/  MOV R25, R5 ;  /* 0x0000000500197202 */ /* 0x000fe20000000f00 */
[----:B------:R-:W-:Y:S01]  /*2220*/  IMAD.MOV.U32 R24, RZ, RZ, R4 ;  /* 0x000000ffff187224 */ /* 0x000fe200078e0004 */
[----:B-----5:R3:W-:Y:S01]  /*2230*/  STL.64 [R1+0x10], R6 ;  /* 0x0000100601007387 */ /* 0x0207e20000100a00 */
[----:B------:R-:W-:Y:S02]  /*2240*/  IMAD.MOV.U32 R26, RZ, RZ, R6 ;  /* 0x000000ffff1a7224 */ /* 0x000fe400078e0006 */
[----:B------:R-:W-:Y:S01]  /*2250*/  IMAD.MOV.U32 R27, RZ, RZ, R7 ;  /* 0x000000ffff1b7224 */ /* 0x000fe200078e0007 */
[----:B------:R3:W-:Y:S01]  /*2260*/  STL.64 [R1+0x18], R8 ;  /* 0x0000180801007387 */ /* 0x0007e20000100a00 */
[----:B------:R-:W-:Y:S01]  /*2270*/  MOV R28, R8 ;  /* 0x00000008001c7202 */ /* 0x000fe20000000f00 */
[----:B------:R-:W-:-:S02]  /*2280*/  IMAD.MOV.U32 R29, RZ, RZ, R9 ;  /* 0x000000ffff1d7224 */ /* 0x000fc400078e0009 */
[----:B------:R3:W-:Y:S01]  /*2290*/  STL.64 [R1+0x20], R10 ;  /* 0x0000200a01007387 */ /* 0x0007e20000100a00 */
[----:B------:R-:W-:Y:S01]  /*22a0*/  IMAD.MOV.U32 R30, RZ, RZ, R10 ;  /* 0x000000ffff1e7224 */ /* 0x000fe200078e000a */
[----:B------:R-:W-:Y:S02]  /*22b0*/  MOV R31, R11 ;  /* 0x0000000b001f7202 */ /* 0x000fe40000000f00 */
[----:B------:R3:W-:Y:S04]  /*22c0*/  STL.64 [R1+0x28], R12 ;  /* 0x0000280c01007387 */ /* 0x0007e80000100a00 */
[----:B------:R3:W-:Y:S04]  /*22d0*/  STL.64 [R1+0x30], R14 ;  /* 0x0000300e01007387 */ /* 0x0007e80000100a00 */
[----:B0-----:R3:W-:Y:S04]  /*22e0*/  STL.64 [R1+0x38], R16 ;  /* 0x0000381001007387 */ /* 0x0017e80000100a00 */
[----:B-1----:R3:W-:Y:S04]  /*22f0*/  STL.64 [R1+0x40], R18 ;  /* 0x0000401201007387 */ /* 0x0027e80000100a00 */
        /* <DEDUP_REMOVED lines=15> */
.L_x_216:
[----:B------:R-:W-:-:S05]  /*23f0*/  LEA R31, R0, R1, 0x2 ;  /* 0x00000001001f7211 */ /* 0x000fca00078e10ff */
[----:B------:R-:W2:Y:S04]  /*2400*/  LDL R33, [R31+0x28] ;  /* 0x000028001f217983 */ /* 0x000ea80000100800 */
[----:B------:R0:W2:Y:S01]  /*2410*/  LDL R34, [R31] ;  /* 0x000000001f227983 */ /* 0x0000a20000100800 */
        /* <DEDUP_REMOVED lines=9> */
[----:B0-----:R-:W-:Y:S01]  /*24b0*/  IMAD.MOV.U32 R31, RZ, RZ, R21 ;  /* 0x000000ffff1f7224 */ /* 0x001fe200078e0015 */
        /* <DEDUP_REMOVED lines=15> */
[----:B------:R-:W-:Y:S05]  /*25b0*/  @!P0 BRA P1, `(.L_x_216) ;  /* 0xfffffffc008c8947 */ /* 0x000fea000083ffff */
.L_x_215:
[----:B------:R-:W-:Y:S05]  /*25c0*/  BSYNC.RECONVERGENT B0 ;  /* 0x0000000000007941 */ /* 0x000fea0003800200 */
.L_x_214:
[----:B------:R-:W0:Y:S01]  /*25d0*/  LDCU.U8 UR5, c[0x0][0x380] ;  /* 0x00007000ff0577ac */ /* 0x000e220008000000 */
[----:B------:R-:W1:Y:S01]  /*25e0*/  S2UR UR4, SR_CTAID.X ;  /* 0x00000000000479c3 */ /* 0x000e620000002500 */
[----:B------:R-:W2:Y:S01]  /*25f0*/  S2R R0, SR_TID.X ;  /* 0x0000000000007919 */ /* 0x000ea20000002100 */
[----:B0-----:R-:W-:-:S04]  /*2600*/  UPRMT UR5, UR5, 0x8880, URZ ;  /* 0x0000888005057896 */ /* 0x001fc800080000ff */
[----:B------:R-:W-:Y:S02]  /*2610*/  UISETP.NE.AND UP0, UPT, UR5, URZ, UPT ;  /* 0x000000ff0500728c */ /* 0x000fe4000bf05270 */
[----:B-1----:R-:W-:Y:S01]  /*2620*/  USHF.L.U32 UR4, UR4, 0x8, URZ ;  /* 0x0000000804047899 */ /* 0x002fe200080006ff */
[----:B------:R-:W-:Y:S06]  /*2630*/  BAR.SYNC.DEFER_BLOCKING 0x0 ;  /* 0x0000000000007b1d */ /* 0x000fec0000010000 */
[----:B------:R-:W-:Y:S05]  /*2640*/  BRA.U !UP0, `(.L_x_217) ;  /* 0x0000000108ac7547 */ /* 0x000fea000b800000 */
[----:B---3--:R-:W0:Y:S01]  /*2650*/  S2R R4, SR_CgaCtaId ;  /* 0x0000000000047919 */ /* 0x008e220000008800 */
[----:B------:R-:W-:Y:S01]  /*2660*/  MOV R3, 0x400 ;  /* 0x0000040000037802 */ /* 0x000fe20000000f00 */
[----:B------:R-:W1:Y:S01]  /*2670*/  LDC.64 R10, c[0x0][0x3a0] ;  /* 0x0000e800ff0a7b82 */ /* 0x000e620000000a00 */
[C---:B--2---:R-:W-:Y:S01]  /*2680*/  LOP3.LUT R15, R0.reuse, 0x3e0, RZ, 0xc0, !PT ;  /* 0x000003e0000f7812 */ /* 0x044fe200078ec0ff */
[----:B------:R-:W2:Y:S01]  /*2690*/  S2R R2, SR_LANEID ;  /* 0x0000000000027919 */ /* 0x000ea20000000000 */
[C---:B------:R-:W-:Y:S02]  /*26a0*/  ISETP.NE.AND P0, PT, R0.reuse, RZ, PT ;  /* 0x000000ff0000720c */ /* 0x040fe40003f05270 */
[----:B------:R-:W-:Y:S02]  /*26b0*/  LOP3.LUT R0, R0, 0x1f, RZ, 0xc0, !PT ;  /* 0x0000001f00007812 */ /* 0x000fe400078ec0ff */
[----:B0-----:R-:W-:Y:S01]  /*26c0*/  LEA R19, R4, R3, 0x18 ;  /* 0x0000000304137211 */ /* 0x001fe200078ec0ff */
[----:B--2---:R-:W-:-:S02]  /*26d0*/  IMAD.IADD R2, R15, 0x1, R2 ;  /* 0x000000010f027824 */ /* 0x004fc400078e0202 */
[----:B------:R-:W-:Y:S02]  /*26e0*/  IMAD.IADD R15, R15, 0x1, R0 ;  /* 0x000000010f0f7824 */ /* 0x000fe400078e0200 */
        /* <DEDUP_REMOVED lines=11> */
[----:B------:R-:W-:Y:S04]  /*27a0*/  LDS.64 R12, [R16+0x20] ;  /* 0x00002000100c7984 */ /* 0x000fe80000000a00 */
[----:B------:R-:W-:Y:S01]  /*27b0*/  @!P0 STS [R19+0x2800], R32 ;  /* 0x0028002013008388 */ /* 0x000fe20000000800 */
[----:B------:R-:W-:Y:S01]  /*27c0*/  BAR.SYNC.DEFER_BLOCKING 0x0 ;  /* 0x0000000000007b1d */ /* 0x000fe20000010000 */
[----:B------:R-:W-:-:S04]  /*27d0*/  IADD3 R17, P0, PT, R15, UR4, RZ ;  /* 0x000000040f117c10 */ /* 0x000fc8000ff1e0ff */
[----:B------:R-:W-:Y:S01]  /*27e0*/  IADD3.X R0, PT, PT, RZ, RZ, RZ, P0, !PT ;  /* 0x000000ffff007210 */ /* 0x000fe200007fe4ff */
[----:B-1----:R-:W-:-:S04]  /*27f0*/  IMAD.WIDE.U32 R10, R17, 0x28, R10 ;  /* 0x00000028110a7825 */ /* 0x002fc800078e000a */
[----:B------:R-:W-:-:S04]  /*2800*/  IMAD R17, R0, 0x28, RZ ;  /* 0x0000002800117824 */ /* 0x000fc800078e02ff */
[----:B------:R-:W-:Y:S01]  /*2810*/  IMAD.IADD R11, R11, 0x1, R17 ;  /* 0x000000010b0b7824 */ /* 0x000fe200078e0211 */
[----:B------:R-:W0:Y:S02]  /*2820*/  LDS R14, [R19+0x2800] ;  /* 0x00280000130e7984 */ /* 0x000e240000000800 */
        /* <DEDUP_REMOVED lines=13> */
.L_x_217:
[----:B---3--:R-:W0:Y:S01]  /*2900*/  S2R R4, SR_CgaCtaId ;  /* 0x0000000000047919 */ /* 0x008e220000008800 */
[----:B------:R-:W-:Y:S01]  /*2910*/  MOV R3, 0x400 ;  /* 0x0000040000037802 */ /* 0x000fe20000000f00 */
[----:B------:R-:W1:Y:S01]  /*2920*/  LDC.64 R10, c[0x0][0x388] ;  /* 0x0000e200ff0a7b82 */ /* 0x000e620000000a00 */
[C---:B--2---:R-:W-:Y:S01]  /*2930*/  LOP3.LUT R15, R0.reuse, 0x3e0, RZ, 0xc0, !PT ;  /* 0x000003e0000f7812 */ /* 0x044fe200078ec0ff */
[----:B------:R-:W2:Y:S01]  /*2940*/  S2R R2, SR_LANEID ;  /* 0x0000000000027919 */ /* 0x000ea20000000000 */
[C---:B------:R-:W-:Y:S02]  /*2950*/  ISETP.NE.AND P0, PT, R0.reuse, RZ, PT ;  /* 0x000000ff0000720c */ /* 0x040fe40003f05270 */
[----:B------:R-:W-:-:S04]  /*2960*/  LOP3.LUT R0, R0, 0x1f, RZ, 0xc0, !PT ;  /* 0x0000001f00007812 */ /* 0x000fc800078ec0ff */
[C---:B------:R-:W-:Y:S02]  /*2970*/  IADD3 R21, PT, PT, R15.reuse, R0, RZ ;  /* 0x000000000f157210 */ /* 0x040fe40007ffe0ff */
[----:B0-----:R-:W-:Y:S01]  /*2980*/  LEA R17, R4, R3, 0x18 ;  /* 0x0000000304117211 */ /* 0x001fe200078ec0ff */
[----:B--2---:R-:W-:-:S04]  /*2990*/  IMAD.IADD R2, R15, 0x1, R2 ;  /* 0x000000010f027824 */ /* 0x004fc800078e0202 */
        /* <DEDUP_REMOVED lines=14> */
[----:B------:R-:W-:-:S04]  /*2a80*/  IADD3 R19, P0, P1, R0, UR4, R15 ;  /* 0x0000000400137c10 */ /* 0x000fc8000f91e00f */
[----:B------:R-:W-:Y:S01]  /*2a90*/  IADD3.X R18, PT, PT, RZ, RZ, RZ, P0, P1 ;  /* 0x000000ffff127210 */ /* 0x000fe200007e24ff */
        /* <DEDUP_REMOVED lines=17> */
.L_x_218:
        /* <DEDUP_REMOVED lines=13> */
.L_x_551:


//--------------------- .text._ZN3cub18CUB_300001_SM_10006detail10merge_sort30DeviceMergeSortPartitionKernelIN6thrust24THRUST_300001_SM_1000_NS6detail15normal_iteratorINS5_10device_ptrI8ColoringEEEEjN4cuda3std3__44lessIS9_EES9_EEvbT_PT2_T0_SK_PSK_T1_SK_i --------------------------
	.section	.text._ZN3cub18CUB_300001_SM_10006detail10merge_sort30DeviceMergeSortPartitionKernelIN6thrust24THRUST_300001_SM_1000_NS6detail15normal_iteratorINS5_10device_ptrI8ColoringEEEEjN4cuda3std3__44lessIS9_EES9_EEvbT_PT2_T0_SK_PSK_T1_SK_i,"ax",@progbits
	.align	128
        .global         _ZN3cub18CUB_300001_SM_10006detail10merge_sort30DeviceMergeSortPartitionKernelIN6thrust24THRUST_300001_SM_1000_NS6detail15normal_iteratorINS5_10device_ptrI8ColoringEEEEjN4cuda3std3__44lessIS9_EES9_EEvbT_PT2_T0_SK_PSK_T1_SK_i
        .type           _ZN3cub18CUB_300001_SM_10006detail10merge_sort30DeviceMergeSortPartitionKernelIN6thrust24THRUST_300001_SM_1000_NS6detail15normal_iteratorINS5_10device_ptrI8ColoringEEEEjN4cuda3std3__44lessIS9_EES9_EEvbT_PT2_T0_SK_PSK_T1_SK_i,@function
        .size           _ZN3cub18CUB_300001_SM_10006detail10merge_sort30DeviceMergeSortPartitionKernelIN6thrust24THRUST_300001_SM_1000_NS6detail15normal_iteratorINS5_10device_ptrI8ColoringEEEEjN4cuda3std3__44lessIS9_EES9_EEvbT_PT2_T0_SK_PSK_T1_SK_i,(.L_x_552 - _ZN3cub18CUB_300001_SM_10006detail10merge_sort30DeviceMergeSortPartitionKernelIN6thrust24THRUST_300001_SM_1000_NS6detail15normal_iteratorINS5_10device_ptrI8ColoringEEEEjN4cuda3std3__44lessIS9_EES9_EEvbT_PT2_T0_SK_PSK_T1_SK_i)
        .other          _ZN3cub18CUB_300001_SM_10006detail10merge_sort30DeviceMergeSortPartitionKernelIN6thrust24THRUST_300001_SM_1000_NS6detail15normal_iteratorINS5_10device_ptrI8ColoringEEEEjN4cuda3std3__44lessIS9_EES9_EEvbT_PT2_T0_SK_PSK_T1_SK_i,@"STO_CUDA_ENTRY STV_DEFAULT"
_ZN3cub18CUB_300001_SM_10006detail10merge_sort30DeviceMergeSortPartitionKernelIN6thrust24THRUST_300001_SM_1000_NS6detail15normal_iteratorINS5_10device_ptrI8ColoringEEEEjN4cuda3std3__44lessIS9_EES9_EEvbT_PT2_T0_SK_PSK_T1_SK_i:
.text._ZN3cub18CUB_300001_SM_10006detail10merge_sort30DeviceMergeSortPartitionKernelIN6thrust24THRUST_300001_SM_1000_NS6detail15normal_iteratorINS5_10device_ptrI8ColoringEEEEjN4cuda3std3__44lessIS9_EES9_EEvbT_PT2_T0_SK_PSK_T1_SK_i:
[----:B------:R-:W0:Y:S01]  /*0000*/  LDC R1, c[0x0][0x37c] ;  /* 0x0000df00ff017b82 */ /* 0x000e220000000800 */
[----:B------:R-:W1:Y:S01]  /*0010*/  S2R R0, SR_CTAID.X ;  /* 0x0000000000007919 */ /* 0x000e620000002500 */
[----:B------:R-:W1:Y:S01]  /*0020*/  LDCU UR4, c[0x0][0x360] ;  /* 0x00006c00ff0477ac */ /* 0x000e620008000800 */
[----:B0-----:R-:W-:Y:S01]  /*0030*/  VIADD R1, R1, 0xffffffb0 ;  /* 0xffffffb001017836 */ /* 0x001fe20000000000 */
[----:B------:R-:W1:Y:S01]  /*0040*/  S2R R3, SR_TID.X ;  /* 0x0000000000037919 */ /* 0x000e620000002100 */
[----:B------:R-:W0:Y:S01]  /*0050*/  LDCU UR6, c[0x0][0x39c] ;  /* 0x00007380ff0677ac */ /* 0x000e220008000800 */
[----:B-1----:R-:W-:-:S05]  /*0060*/  IMAD R0, R0, UR4, R3 ;  /* 0x0000000400007c24 */ /* 0x002fca000f8e0203 */
[----:B0-----:R-:W-:-:S13]  /*0070*/  ISETP.GE.U32.AND P0, PT, R0, UR6, PT ;  /* 0x0000000600007c0c */ /* 0x001fda000bf06070 */
[----:B------:R-:W-:Y:S05]  /*0080*/  @P0 EXIT ;  /* 0x000000000000094d */ /* 0x000fea0003800000 */
[----:B------:R-:W0:Y:S01]  /*0090*/  LDCU UR5, c[0x0][0x3ac] ;  /* 0x00007580ff0577ac */ /* 0x000e220008000800 */
[----:B------:R-:W-:Y:S01]  /*00a0*/  VIADD R2, R0, 0x1 ;  /* 0x0000000100027836 */ /* 0x000fe20000000000 */
[----:B------:R-:W-:Y:S01]  /*00b0*/  ACQBULK ;  /* 0x000000000000782e */ /* 0x000fe20000000000 */
[----:B------:R-:W1:Y:S03]  /*00c0*/  LDCU UR7, c[0x0][0x3b0] ;  /* 0x00007600ff0777ac */ /* 0x000e660008000800 */
[----:B------:R-:W-:Y:S01]  /*00d0*/  ISETP.NE.AND P0, PT, R2, UR6, PT ;  /* 0x0000000602007c0c */ /* 0x000fe2000bf05270 */
[----:B------:R-:W2:Y:S01]  /*00e0*/  LDCU UR10, c[0x0][0x398] ;  /* 0x00007300ff0a77ac */ /* 0x000ea20008000800 */
[----:B------:R-:W3:Y:S01]  /*00f0*/  LDCU.64 UR8, c[0x0][0x358] ;  /* 0x00006b00ff0877ac */ /* 0x000ee20008000a00 */
[----:B0-----:R-:W-:-:S10]  /*0100*/  UIADD3 UR4, UPT, UPT, -UR5, URZ, URZ ;  /* 0x000000ff05047290 */ /* 0x001fd4000fffe1ff */
[----:B------:R-:W0:Y:S01]  /*0110*/  @!P0 LDC.64 R2, c[0x0][0x3a0] ;  /* 0x0000e800ff028b82 */ /* 0x000e220000000a00 */
[----:B------:R-:W-:Y:S01]  /*0120*/  LOP3.LUT R4, R0, UR4, RZ, 0xc0, !PT ;  /* 0x0000000400047c12 */ /* 0x000fe2000f8ec0ff */
[----:B------:R-:W-:-:S04]  /*0130*/  USHF.R.U32.HI UR4, URZ, 0x1, UR5 ;  /* 0x00000001ff047899 */ /* 0x000fc80008011605 */
[----:B-1----:R-:W-:Y:S01]  /*0140*/  IMAD R4, R4, UR7, RZ ;  /* 0x0000000704047c24 */ /* 0x002fe2000f8e02ff */
[----:B------:R-:W-:-:S04]  /*0150*/  UIMAD UR4, UR4, UR7, URZ ;  /* 0x00000007040472a4 */ /* 0x000fc8000f8e02ff */
[----:B------:R-:W-:Y:S02]  /*0160*/  LOP3.LUT R5, RZ, R4, RZ, 0x33, !PT ;  /* 0x00000004ff057212 */ /* 0x000fe400078e33ff */
[----:B--2---:R-:W-:Y:S02]  /*0170*/  VIMNMX.U32 R19, PT, PT, R4, UR10, PT ;  /* 0x0000000a04137c48 */ /* 0x004fe4000bfe0000 */
[----:B------:R-:W-:-:S04]  /*0180*/  VIMNMX.U32 R5, PT, PT, R5, UR4, PT ;  /* 0x0000000405057c48 */ /* 0x000fc8000bfe0000 */
[----:B------:R-:W-:Y:S01]  /*0190*/  VIADDMNMX.U32 R18, R5, R4, UR10, PT ;  /* 0x0000000a05127e46 */ /* 0x000fe2000b800004 */
[----:B0-----:R-:W-:-:S03]  /*01a0*/  @!P0 IMAD.WIDE.U32 R2, R0, 0x4, R2 ;  /* 0x0000000400028825 */ /* 0x001fc600078e0002 */
[----:B------:R-:W-:Y:S02]  /*01b0*/  LOP3.LUT R5, RZ, R18, RZ, 0x33, !PT ;  /* 0x00000012ff057212 */ /* 0x000fe400078e33ff */
[----:B---3--:R0:W-:Y:S02]  /*01c0*/  @!P0 STG.E desc[UR8][R2.64], R18 ;  /* 0x0000001202008986 */ /* 0x0081e4000c101908 */
[----:B------:R-:W-:-:S04]  /*01d0*/  VIMNMX.U32 R5, PT, PT, R5, UR4, PT ;  /* 0x0000000405057c48 */ /* 0x000fc8000bfe0000 */
[----:B------:R-:W-:Y:S01]  /*01e0*/  VIADDMNMX.U32 R5, R5, R18, UR10, PT ;  /* 0x0000000a05057e46 */ /* 0x000fe2000b800012 */
[----:B------:R-:W-:Y:S06]  /*01f0*/  @!P0 EXIT ;  /* 0x000000000000894d */ /* 0x000fec0003800000 */
[----:B------:R-:W1:Y:S01]  /*0200*/  LDCU.U8 UR6, c[0x0][0x380] ;  /* 0x00007000ff0677ac */ /* 0x000e620008000000 */
[----:B------:R-:W-:Y:S01]  /*0210*/  BSSY.RECONVERGENT B0, `(.L_x_219) ;  /* 0x0000096000007945 */ /* 0x000fe20003800200 */
[----:B------:R-:W-:-:S06]  /*0220*/  UIADD3 UR4, UPT, UPT, UR5, -0x1, URZ ;  /* 0xffffffff05047890 */ /* 0x000fcc000fffe0ff */
[----:B0-----:R-:W-:-:S05]  /*0230*/  LOP3.LUT R2, R0, UR4, RZ, 0xc0, !PT ;  /* 0x0000000400027c12 */ /* 0x001fca000f8ec0ff */
[----:B------:R-:W-:Y:S01]  /*0240*/  IMAD R2, R2, UR7, RZ ;  /* 0x0000000702027c24 */ /* 0x000fe2000f8e02ff */
[----:B-1----:R-:W-:-:S04]  /*0250*/  UPRMT UR6, UR6, 0x8880, URZ ;  /* 0x0000888006067896 */ /* 0x002fc800080000ff */
[----:B------:R-:W-:-:S03]  /*0260*/  VIADDMNMX.U32 R20, R5, -R19, R2, PT ;  /* 0x8000001305147246 */ /* 0x000fc60003800002 */
[----:B------:R-:W-:Y:S02]  /*0270*/  UMOV UR4, UR6 ;  /* 0x0000000600047c82 */ /* 0x000fe40008000000 */
[----:B------:R-:W-:-:S09]  /*0280*/  UISETP.NE.AND UP0, UPT, UR4, URZ, UPT ;  /* 0x000000ff0400728c */ /* 0x000fd2000bf05270 */
[----:B------:R-:W-:Y:S05]  /*0290*/  BRA.U !UP0, `(.L_x_220) ;  /* 0x0000000508207547 */ /* 0x000fea000b800000 */
[----:B------:R-:W-:Y:S01]  /*02a0*/  IMAD.IADD R5, R5, 0x1, -R18 ;  /* 0x0000000105057824 */ /* 0x000fe200078e0a12 */
[----:B------:R-:W-:Y:S01]  /*02b0*/  VIADDMNMX.U32 R26, R18, -R19, R20, PT ;  /* 0x80000013121a7246 */ /* 0x000fe20003800014 */
[----:B------:R-:W-:Y:S03]  /*02c0*/  BSSY.RECONVERGENT B1, `(.L_x_221) ;  /* 0x0000044000017945 */ /* 0x000fe60003800200 */
[----:B------:R-:W-:-:S05]  /*02d0*/  VIMNMX.U32 R2, PT, PT, R20, R5, !PT ;  /* 0x0000000514027248 */ /* 0x000fca0007fe0000 */
[----:B------:R-:W-:-:S05]  /*02e0*/  IMAD.IADD R21, R2, 0x1, -R5 ;  /* 0x0000000102157824 */ /* 0x000fca00078e0a05 */
[----:B------:R-:W-:-:S13]  /*02f0*/  ISETP.GE.U32.AND P0, PT, R21, R26, PT ;  /* 0x0000001a1500720c */ /* 0x000fda0003f06070 */
[----:B------:R-:W-:Y:S05]  /*0300*/  @P0 BRA `(.L_x_222) ;  /* 0x0000000000fc0947 */ /* 0x000fea0003800000 */
.L_x_226:
[----:B------:R-:W0:Y:S01]  /*0310*/  LDC.64 R2, c[0x0][0x388] ;  /* 0x0000e200ff027b82 */ /* 0x000e220000000a00 */
[----:B------:R-:W-:-:S04]  /*0320*/  IADD3 R24, PT, PT, R26, -R21, RZ ;  /* 0x800000151a187210 */ /* 0x000fc80007ffe0ff */
[----:B------:R-:W-:-:S04]  /*0330*/  LEA.HI R24, R24, R21, RZ, 0x1f ;  /* 0x0000001518187211 */ /* 0x000fc800078ff8ff */
[----:B------:R-:W-:-:S05]  /*0340*/  IADD3 R29, P0, PT, R19, R24, RZ ;  /* 0x00000018131d7210 */ /* 0x000fca0007f1e0ff */
[----:B------:R-:W-:-:S04]  /*0350*/  IMAD.X R4, RZ, RZ, RZ, P0 ;  /* 0x000000ffff047224 */ /* 0x000fc800000e06ff */
[----:B------:R-:W-:Y:S02]  /*0360*/  IMAD R5, R4, 0x28, RZ ;  /* 0x0000002804057824 */ /* 0x000fe400078e02ff */
[----:B0-----:R-:W-:-:S04]  /*0370*/  IMAD.WIDE.U32 R28, R29, 0x28, R2 ;  /* 0x000000281d1c7825 */ /* 0x001fc800078e0002 */
[----:B------:R-:W-:-:S05]  /*0380*/  IMAD.IADD R29, R29, 0x1, R5 ;  /* 0x000000011d1d7824 */ /* 0x000fca00078e0205 */
[----:B------:R-:W2:Y:S04]  /*0390*/  LDG.E R14, desc[UR8][R28.64] ;  /* 0x000000081c0e7981 */ /* 0x000ea8000c1e1900 */
[----:B------:R-:W2:Y:S04]  /*03a0*/  LDG.E R15, desc[UR8][R28.64+0x4] ;  /* 0x000004081c0f7981 */ /* 0x000ea8000c1e1900 */
[----:B------:R-:W3:Y:S04]  /*03b0*/  LDG.E R12, desc[UR8][R28.64+0x8] ;  /* 0x000008081c0c7981 */ /* 0x000ee8000c1e1900 */
[----:B------:R-:W3:Y:S01]  /*03c0*/  LDG.E R13, desc[UR8][R28.64+0xc] ;  /* 0x00000c081c0d7981 */ /* 0x000ee2000c1e1900 */
[----:B------:R-:W-:-:S03]  /*03d0*/  LOP3.LUT R5, RZ, R24, RZ, 0x33, !PT ;  /* 0x00000018ff057212 */ /* 0x000fc600078e33ff */
[----:B------:R-:W4:Y:S02]  /*03e0*/  LDG.E R6, desc[UR8][R28.64+0x20] ;  /* 0x000020081c067981 */ /* 0x000f24000c1e1900 */
[----:B------:R-:W-:Y:S02]  /*03f0*/  IMAD.IADD R5, R20, 0x1, R5 ;  /* 0x0000000114057824 */ /* 0x000fe400078e0205 */
[----:B------:R-:W4:Y:S03]  /*0400*/  LDG.E R7, desc[UR8][R28.64+0x24] ;  /* 0x000024081c077981 */ /* 0x000f26000c1e1900 */
[----:B------:R-:W-:-:S05]  /*0410*/  IADD3 R5, P0, PT, R18, R5, RZ ;  /* 0x0000000512057210 */ /* 0x000fca0007f1e0ff */
[----:B------:R-:W-:Y:S02]  /*0420*/  IMAD.X R4, RZ, RZ, RZ, P0 ;  /* 0x000000ffff047224 */ /* 0x000fe400000e06ff */
[----:B------:R-:W-:Y:S02]  /*0430*/  IMAD.WIDE.U32 R22, R5, 0x28, R2 ;  /* 0x0000002805167825 */ /* 0x000fe400078e0002 */
[----:B------:R-:W5:Y:S02]  /*0440*/  LDG.E R2, desc[UR8][R28.64+0x10] ;  /* 0x000010081c027981 */ /* 0x000f64000c1e1900 */
[----:B------:R-:W-:Y:S02]  /*0450*/  IMAD R3, R4, 0x28, RZ ;  /* 0x0000002804037824 */ /* 0x000fe400078e02ff */
[----:B------:R-:W5:Y:S03]  /*0460*/  LDG.E R4, desc[UR8][R28.64+0x18] ;  /* 0x000018081c047981 */ /* 0x000f66000c1e1900 */
[----:B------:R-:W-:Y:S01]  /*0470*/  IADD3 R23, PT, PT, R23, R3, RZ ;  /* 0x0000000317177210 */ /* 0x000fe20007ffe0ff */
        /* <DEDUP_REMOVED lines=13> */
[----:B------:R-:W3:Y:S04]  /*0550*/  LDG.E R13, desc[UR8][R22.64+0x14] ;  /* 0x00001408160d7981 */ /* 0x000ee8000c1e1900 */
[----:B----4-:R0:W-:Y:S04]  /*0560*/  STL.64 [R1+0x20], R6 ;  /* 0x0000200601007387 */ /* 0x0101e80000100a00 */
[----:B-----5:R0:W-:Y:S04]  /*0570*/  STL.64 [R1+0x18], R4 ;  /* 0x0000180401007387 */ /* 0x0201e80000100a00 */
[----:B------:R0:W-:Y:S04]  /*0580*/  STL.64 [R1+0x10], R2 ;  /* 0x0000100201007387 */ /* 0x0001e80000100a00 */
[----:B------:R0:W-:Y:S04]  /*0590*/  STL.64 [R1+0x28], R8 ;  /* 0x0000280801007387 */ /* 0x0001e80000100a00 */
[----:B------:R0:W-:Y:S04]  /*05a0*/  STL.64 [R1+0x30], R10 ;  /* 0x0000300a01007387 */ /* 0x0001e80000100a00 */
[----:B------:R0:W-:Y:S01]  /*05b0*/  STL.64 [R1+0x48], R16 ;  /* 0x0000481001007387 */ /* 0x0001e20000100a00 */
[----:B------:R-:W-:Y:S01]  /*05c0*/  BSSY.RECONVERGENT B2, `(.L_x_223) ;  /* 0x0000010000027945 */ /* 0x000fe20003800200 */
[----:B------:R-:W-:-:S02]  /*05d0*/  IMAD.MOV.U32 R25, RZ, RZ, R26 ;  /* 0x000000ffff197224 */ /* 0x000fc400078e001a */
[----:B------:R-:W-:Y:S01]  /*05e0*/  IMAD.MOV.U32 R28, RZ, RZ, RZ ;  /* 0x000000ffff1c7224 */ /* 0x000fe200078e00ff */
[----:B--2---:R0:W-:Y:S04]  /*05f0*/  STL.64 [R1+0x40], R14 ;  /* 0x0000400e01007387 */ /* 0x0041e80000100a00 */
[----:B---3--:R0:W-:Y:S02]  /*0600*/  STL.64 [R1+0x38], R12 ;  /* 0x0000380c01007387 */ /* 0x0081e40000100a00 */
.L_x_225:
[----:B0-----:R-:W-:-:S05]  /*0610*/  IMAD R2, R28, 0x4, R1 ;  /* 0x000000041c027824 */ /* 0x001fca00078e0201 */
        /* <DEDUP_REMOVED lines=10> */
.L_x_224:
[----:B------:R-:W-:Y:S05]  /*06c0*/  BSYNC.RECONVERGENT B2 ;  /* 0x0000000000027941 */ /* 0x000fea0003800200 */
.L_x_223:
[----:B------:R-:W-:-:S05]  /*06d0*/  @P0 VIADD R21, R24, 0x1 ;  /* 0x0000000118150836 */ /* 0x000fca0000000000 */
[----:B------:R-:W-:-:S13]  /*06e0*/  ISETP.GE.U32.AND P0, PT, R21, R26, PT ;  /* 0x0000001a1500720c */ /* 0x000fda0003f06070 */
[----:B------:R-:W-:Y:S05]  /*06f0*/  @!P0 BRA `(.L_x_226) ;  /* 0xfffffffc00048947 */ /* 0x000fea000383ffff */
.L_x_222:
[----:B------:R-:W-:Y:S05]  /*0700*/  BSYNC.RECONVERGENT B1 ;  /* 0x0000000000017941 */ /* 0x000fea0003800200 */
.L_x_221:
[----:B------:R-:W-:Y:S05]  /*0710*/  BRA `(.L_x_227) ;  /* 0x0000000400147947 */ /* 0x000fea0003800000 */
.L_x_220:
[----:B------:R-:W-:Y:S01]  /*0720*/  IMAD.IADD R5, R5, 0x1, -R18 ;  /* 0x0000000105057824 */ /* 0x000fe200078e0a12 */
[----:B------:R-:W-:-:S04]  /*0730*/  VIADDMNMX.U32 R26, R18, -R19, R20, PT ;  /* 0x80000013121a7246 */ /* 0x000fc80003800014 */
[----:B------:R-:W-:-:S04]  /*0740*/  VIMNMX.U32 R2, PT, PT, R20, R5, !PT ;  /* 0x0000000514027248 */ /* 0x000fc80007fe0000 */
[----:B------:R-:W-:-:S04]  /*0750*/  IADD3 R21, PT, PT, -R5, R2, RZ ;  /* 0x0000000205157210 */ /* 0x000fc80007ffe1ff */
[----:B------:R-:W-:-:S13]  /*0760*/  ISETP.GE.U32.AND P0, PT, R21, R26, PT ;  /* 0x0000001a1500720c */ /* 0x000fda0003f06070 */
[----:B------:R-:W-:Y:S05]  /*0770*/  @P0 BRA `(.L_x_227) ;  /* 0x0000000000fc0947 */ /* 0x000fea0003800000 */
.L_x_231:
[----:B------:R-:W0:Y:S01]  /*0780*/  LDC.64 R2, c[0x0][0x390] ;  /* 0x0000e400ff027b82 */ /* 0x000e220000000a00 */
[----:B------:R-:W-:-:S05]  /*0790*/  IMAD.IADD R24, R26, 0x1, -R21 ;  /* 0x000000011a187824 */ /* 0x000fca00078e0a15 */
        /* <DEDUP_REMOVED lines=11> */
[----:B------:R-:W4:Y:S01]  /*0850*/  LDG.E R6, desc[UR8][R28.64+0x20] ;  /* 0x000020081c067981 */ /* 0x000f22000c1e1900 */
[----:B------:R-:W-:-:S03]  /*0860*/  IADD3 R5, PT, PT, R20, R5, RZ ;  /* 0x0000000514057210 */ /* 0x000fc60007ffe0ff */
[----:B------:R-:W4:Y:S01]  /*0870*/  LDG.E R7, desc[UR8][R28.64+0x24] ;  /* 0x000024081c077981 */ /* 0x000f22000c1e1900 */
[----:B------:R-:W-:-:S05]  /*0880*/  IADD3 R5, P0, PT, R18, R5, RZ ;  /* 0x0000000512057210 */ /* 0x000fca0007f1e0ff */
[----:B------:R-:W-:Y:S02]  /*0890*/  IMAD.X R4, RZ, RZ, RZ, P0 ;  /* 0x000000ffff047224 */ /* 0x000fe400000e06ff */
[----:B------:R-:W-:Y:S02]  /*08a0*/  IMAD.WIDE.U32 R22, R5, 0x28, R2 ;  /* 0x0000002805167825 */ /* 0x000fe400078e0002 */
[----:B------:R-:W5:Y:S02]  /*08b0*/  LDG.E R2, desc[UR8][R28.64+0x10] ;  /* 0x000010081c027981 */ /* 0x000f64000c1e1900 */
[----:B------:R-:W-:Y:S02]  /*08c0*/  IMAD R3, R4, 0x28, RZ ;  /* 0x0000002804037824 */ /* 0x000fe400078e02ff */
[----:B------:R-:W5:Y:S02]  /*08d0*/  LDG.E R4, desc[UR8][R28.64+0x18] ;  /* 0x000018081c047981 */ /* 0x000f64000c1e1900 */
[----:B------:R-:W-:-:S02]  /*08e0*/  IMAD.IADD R23, R23, 0x1, R3 ;  /* 0x0000000117177824 */ /* 0x000fc400078e0203 */
        /* <DEDUP_REMOVED lines=20> */
[----:B------:R-:W-:Y:S01]  /*0a30*/  HFMA2 R28, -RZ, RZ, 0, 0 ;  /* 0x00000000ff1c7431 */ /* 0x000fe200000001ff */
[----:B------:R-:W-:Y:S01]  /*0a40*/  BSSY.RECONVERGENT B1, `(.L_x_228) ;  /* 0x000000f000017945 */ /* 0x000fe20003800200 */
[----:B------:R-:W-:Y:S01]  /*0a50*/  IMAD.MOV.U32 R25, RZ, RZ, R26 ;  /* 0x000000ffff197224 */ /* 0x000fe200078e001a */
[----:B--2---:R0:W-:Y:S04]  /*0a60*/  STL.64 [R1+0x40], R14 ;  /* 0x0000400e01007387 */ /* 0x0041e80000100a00 */
[----:B---3--:R0:W-:Y:S02]  /*0a70*/  STL.64 [R1+0x38], R12 ;  /* 0x0000380c01007387 */ /* 0x0081e40000100a00 */
.L_x_230:
[----:B0-----:R-:W-:-:S05]  /*0a80*/  IMAD R2, R28, 0x4, R1 ;  /* 0x000000041c027824 */ /* 0x001fca00078e0201 */
        /* <DEDUP_REMOVED lines=10> */
.L_x_229:
[----:B------:R-:W-:Y:S05]  /*0b30*/  BSYNC.RECONVERGENT B1 ;  /* 0x0000000000017941 */ /* 0x000fea0003800200 */
.L_x_228:
[----:B------:R-:W-:-:S05]  /*0b40*/  @P0 VIADD R21, R24, 0x1 ;  /* 0x0000000118150836 */ /* 0x000fca0000000000 */
[----:B------:R-:W-:-:S13]  /*0b50*/  ISETP.GE.U32.AND P0, PT, R21, R26, PT ;  /* 0x0000001a1500720c */ /* 0x000fda0003f06070 */
[----:B------:R-:W-:Y:S05]  /*0b60*/  @!P0 BRA `(.L_x_231) ;  /* 0xfffffffc00048947 */ /* 0x000fea000383ffff */
.L_x_227:
[----:B------:R-:W-:Y:S05]  /*0b70*/  BSYNC.RECONVERGENT B0 ;  /* 0x0000000000007941 */ /* 0x000fea0003800200 */
.L_x_219:
[----:B------:R-:W0:Y:S01]  /*0b80*/  LDC.64 R2, c[0x0][0x3a0] ;  /* 0x0000e800ff027b82 */ /* 0x000e220000000a00 */
[----:B------:R-:W-:Y:S02]  /*0b90*/  IMAD.IADD R19, R19, 0x1, R21 ;  /* 0x0000000113137824 */ /* 0x000fe400078e0215 */
[----:B0-----:R-:W-:-:S05]  /*0ba0*/  IMAD.WIDE.U32 R2, R0, 0x4, R2 ;  /* 0x0000000400027825 */ /* 0x001fca00078e0002 */
[----:B------:R-:W-:Y:S01]  /*0bb0*/  STG.E desc[UR8][R2.64], R19 ;  /* 0x0000001302007986 */ /* 0x000fe2000c101908 */
[----:B------:R-:W-:Y:S05]  /*0bc0*/  EXIT ;  /* 0x000000000000794d */ /* 0x000fea0003800000 */
.L_x_232:
        /* <DEDUP_REMOVED lines=11> */
.L_x_552:


//--------------------- .text._ZN3cub18CUB_300001_SM_10006detail10merge_sort30DeviceMergeSortBlockSortKernelINS2_10policy_hubIN6thrust24THRUST_300001_SM_1000_NS6detail15normal_iteratorINS6_10device_ptrI8ColoringEEEEE9Policy600ESC_PNS0_8NullTypeESC_SG_jN4cuda3std3__44lessISA_EESA_SF_EEvbT0_T1_T2_T3_T4_PT6_PT7_T5_NS1_7vsmem_tE --------------------------
	.section	.text._ZN3cub18CUB_300001_SM_10006detail10merge_sort30DeviceMergeSortBlockSortKernelINS2_10policy_hubIN6thrust24THRUST_300001_SM_1000_NS6detail15normal_iteratorINS6_10device_ptrI8ColoringEEEEE9Policy600ESC_PNS0_8NullTypeESC_SG_jN4cuda3std3__44lessISA_EESA_SF_EEvbT0_T1_T2_T3_T4_PT6_PT7_T5_NS1_7vsmem_tE,"ax",@progbits
	.align	128
        .global         _ZN3cub18CUB_300001_SM_10006detail10merge_sort30DeviceMergeSortBlockSortKernelINS2_10policy_hubIN6thrust24THRUST_300001_SM_1000_NS6detail15normal_iteratorINS6_10device_ptrI8ColoringEEEEE9Policy600ESC_PNS0_8NullTypeESC_SG_jN4cuda3std3__44lessISA_EESA_SF_EEvbT0_T1_T2_T3_T4_PT6_PT7_T5_NS1_7vsmem_tE
        .type           _ZN3cub18CUB_300001_SM_10006detail10merge_sort30DeviceMergeSortBlockSortKernelINS2_10policy_hubIN6thrust24THRUST_300001_SM_1000_NS6detail15normal_iteratorINS6_10device_ptrI8ColoringEEEEE9Policy600ESC_PNS0_8NullTypeESC_SG_jN4cuda3std3__44lessISA_EESA_SF_EEvbT0_T1_T2_T3_T4_PT6_PT7_T5_NS1_7vsmem_tE,@function
        .size           _ZN3cub18CUB_300001_SM_10006detail10merge_sort30DeviceMergeSortBlockSortKernelINS2_10policy_hubIN6thrust24THRUST_300001_SM_1000_NS6detail15normal_iteratorINS6_10device_ptrI8ColoringEEEEE9Policy600ESC_PNS0_8NullTypeESC_SG_jN4cuda3std3__44lessISA_EESA_SF_EEvbT0_T1_T2_T3_T4_PT6_PT7_T5_NS1_7vsmem_tE,(.L_x_553 - _ZN3cub18CUB_300001_SM_10006detail10merge_sort30DeviceMergeSortBlockSortKernelINS2_10policy_hubIN6thrust24THRUST_300001_SM_1000_NS6detail15normal_iteratorINS6_10device_ptrI8ColoringEEEEE9Policy600ESC_PNS0_8NullTypeESC_SG_jN4cuda3std3__44lessISA_EESA_SF_EEvbT0_T1_T2_T3_T4_PT6_PT7_T5_NS1_7vsmem_tE)
        .other          _ZN3cub18CUB_300001_SM_10006detail10merge_sort30DeviceMergeSortBlockSortKernelINS2_10policy_hubIN6thrust24THRUST_300001_SM_1000_NS6detail15normal_iteratorINS6_10device_ptrI8ColoringEEEEE9Policy600ESC_PNS0_8NullTypeESC_SG_jN4cuda3std3__44lessISA_EESA_SF_EEvbT0_T1_T2_T3_T4_PT6_PT7_T5_NS1_7vsmem_tE,@"STO_CUDA_ENTRY STV_DEFAULT"
_ZN3cub18CUB_300001_SM_10006detail10merge_sort30DeviceMergeSortBlockSortKernelINS2_10policy_hubIN6thrust24THRUST_300001_SM_1000_NS6detail15normal_iteratorINS6_10device_ptrI8ColoringEEEEE9Policy600ESC_PNS0_8NullTypeESC_SG_jN4cuda3std3__44lessISA_EESA_SF_EEvbT0_T1_T2_T3_T4_PT6_PT7_T5_NS1_7vsmem_tE:
.text._ZN3cub18CUB_300001_SM_10006detail10merge_sort30DeviceMergeSortBlockSortKernelINS2_10policy_hubIN6thrust24THRUST_300001_SM_1000_NS6detail15normal_iteratorINS6_10device_ptrI8ColoringEEEEE9Policy600ESC_PNS0_8NullTypeESC_SG_jN4cuda3std3__44lessISA_EESA_SF_EEvbT0_T1_T2_T3_T4_PT6_PT7_T5_NS1_7vsmem_tE:
[----:B------:R-:W0:Y:S08]  /*0000*/  LDC R1, c[0x0][0x37c] ;  /* 0x0000df00ff017b82 */ /* 0x000e300000000800 */
[----:B------:R-:W1:Y:S01]  /*0010*/  S2UR UR5, SR_CTAID.X ;  /* 0x00000000000579c3 */ /* 0x000e620000002500 */
[----:B------:R-:W2:Y:S01]  /*0020*/  LDCU UR4, c[0x0][0x370] ;  /* 0x00006e00ff0477ac */ /* 0x000ea20008000800 */
[----:B0-----:R-:W-:Y:S01]  /*0030*/  VIADD R1, R1, 0xffffffa8 ;  /* 0xffffffa801017836 */ /* 0x001fe20000000000 */
[----:B------:R-:W0:Y:S04]  /*0040*/  LDCU.64 UR8, c[0x0][0x358] ;  /* 0x00006b00ff0877ac */ /* 0x000e280008000a00 */
[----:B------:R-:W-:Y:S01]  /*0050*/  R2UR UR7, R1 ;  /* 0x00000000010772ca */ /* 0x000fe200000e0000 */
[----:B--2---:R-:W-:-:S04]  /*0060*/  UIADD3 UR4, UPT, UPT, UR4, -0x1, URZ ;  /* 0xffffffff04047890 */ /* 0x004fc8000fffe0ff */
[----:B-1----:R-:W-:Y:S02]  /*0070*/  UISETP.GE.U32.AND UP0, UPT, UR5, UR4, UPT ;  /* 0x000000040500728c */ /* 0x002fe4000bf06070 */
[----:B------:R-:W-:-:S07]  /*0080*/  USHF.L.U32 UR6, UR5, 0x8, URZ ;  /* 0x0000000805067899 */ /* 0x000fce00080006ff */
[----:B0-----:R-:W-:Y:S05]  /*0090*/  BRA.U UP0, `(.L_x_233) ;  /* 0x0000005900a47547 */ /* 0x001fea000b800000 */
[----:B------:R-:W0:Y:S01]  /*00a0*/  S2R R14, SR_TID.X ;  /* 0x00000000000e7919 */ /* 0x000e220000002100 */
[----:B------:R-:W1:Y:S01]  /*00b0*/  LDC.64 R2, c[0x0][0x388] ;  /* 0x0000e200ff027b82 */ /* 0x000e620000000a00 */
[----:B------:R-:W-:Y:S01]  /*00c0*/  ACQBULK ;  /* 0x000000000000782e */ /* 0x000fe20000000000 */
[----:B0-----:R-:W-:-:S04]  /*00d0*/  LOP3.LUT R16, R14, 0x3e0, RZ, 0xc0, !PT ;  /* 0x000003e00e107812 */ /* 0x001fc800078ec0ff */
[----:B------:R-:W-:-:S04]  /*00e0*/  LOP3.LUT R31, R16, 0x1f, R14, 0xf8, !PT ;  /* 0x0000001f101f7812 */ /* 0x000fc800078ef80e */
[----:B------:R-:W-:-:S05]  /*00f0*/  IADD3 R31, P0, PT, R31, UR6, RZ ;  /* 0x000000061f1f7c10 */ /* 0x000fca000ff1e0ff */
[----:B------:R-:W-:Y:S02]  /*0100*/  IMAD.X R0, RZ, RZ, RZ, P0 ;  /* 0x000000ffff007224 */ /* 0x000fe400000e06ff */
[----:B-1----:R-:W-:Y:S01]  /*0110*/  IMAD.WIDE.U32 R2, R31, 0x28, R2 ;  /* 0x000000281f027825 */ /* 0x002fe200078e0002 */
[----:B------:R-:W0:Y:S03]  /*0120*/  S2R R15, SR_CgaCtaId ;  /* 0x00000000000f7919 */ /* 0x000e260000008800 */
[----:B------:R-:W-:Y:S01]  /*0130*/  IMAD R5, R0, 0x28, RZ ;  /* 0x0000002800057824 */ /* 0x000fe200078e02ff */
[----:B------:R-:W1:Y:S03]  /*0140*/  S2R R30, SR_LANEID ;  /* 0x00000000001e7919 */ /* 0x000e660000000000 */
[----:B------:R-:W-:Y:S01]  /*0150*/  IMAD.IADD R3, R3, 0x1, R5 ;  /* 0x0000000103037824 */ /* 0x000fe200078e0205 */
[----:B------:R2:W-:Y:S04]  /*0160*/  STL [R1+0x50], R0 ;  /* 0x0000500001007387 */ /* 0x0005e80000100800 */
[----:B------:R-:W3:Y:S04]  /*0170*/  LDG.E R4, desc[UR8][R2.64] ;  /* 0x0000000802047981 */ /* 0x000ee8000c1e1900 */
[----:B------:R-:W3:Y:S04]  /*0180*/  LDG.E R5, desc[UR8][R2.64+0x4] ;  /* 0x0000040802057981 */ /* 0x000ee8000c1e1900 */
[----:B------:R-:W4:Y:S04]  /*0190*/  LDG.E R6, desc[UR8][R2.64+0x8] ;  /* 0x0000080802067981 */ /* 0x000f28000c1e1900 */
[----:B------:R-:W4:Y:S04]  /*01a0*/  LDG.E R7, desc[UR8][R2.64+0xc] ;  /* 0x00000c0802077981 */ /* 0x000f28000c1e1900 */
[----:B------:R-:W5:Y:S04]  /*01b0*/  LDG.E R8, desc[UR8][R2.64+0x10] ;  /* 0x0000100802087981 */ /* 0x000f68000c1e1900 */
[----:B------:R-:W5:Y:S04]  /*01c0*/  LDG.E R9, desc[UR8][R2.64+0x14] ;  /* 0x0000140802097981 */ /* 0x000f68000c1e1900 */
[----:B------:R-:W5:Y:S04]  /*01d0*/  LDG.E R10, desc[UR8][R2.64+0x18] ;  /* 0x00001808020a7981 */ /* 0x000f68000c1e1900 */
[----:B------:R-:W5:Y:S04]  /*01e0*/  LDG.E R11, desc[UR8][R2.64+0x1c] ;  /* 0x00001c08020b7981 */ /* 0x000f68000c1e1900 */
[----:B------:R-:W5:Y:S04]  /*01f0*/  LDG.E R12, desc[UR8][R2.64+0x20] ;  /* 0x00002008020c7981 */ /* 0x000f68000c1e1900 */
[----:B------:R-:W5:Y:S01]  /*0200*/  LDG.E R13, desc[UR8][R2.64+0x24] ;  /* 0x00002408020d7981 */ /* 0x000f62000c1e1900 */
[----:B--2---:R-:W-:Y:S01]  /*0210*/  MOV R0, 0x400 ;  /* 0x0000040000007802 */ /* 0x004fe20000000f00 */
[----:B-1----:R-:W-:-:S03]  /*0220*/  IMAD.IADD R30, R16, 0x1, R30 ;  /* 0x00000001101e7824 */ /* 0x002fc600078e021e */
[----:B0-----:R-:W-:-:S05]  /*0230*/  LEA R15, R15, R0, 0x18 ;  /* 0x000000000f0f7211 */ /* 0x001fca00078ec0ff */
[----:B------:R-:W-:-:S05]  /*0240*/  IMAD R30, R30, 0x28, R15 ;  /* 0x000000281e1e7824 */ /* 0x000fca00078e020f */
[----:B---3--:R0:W-:Y:S04]  /*0250*/  STS.64 [R30], R4 ;  /* 0x000000041e007388 */ /* 0x0081e80000000a00 */
[----:B----4-:R-:W-:Y:S04]  /*0260*/  STS.64 [R30+0x8], R6 ;  /* 0x000008061e007388 */ /* 0x010fe80000000a00 */
[----:B-----5:R-:W-:Y:S04]  /*0270*/  STS.64 [R30+0x10], R8 ;  /* 0x000010081e007388 */ /* 0x020fe80000000a00 */
[----:B------:R-:W-:Y:S04]  /*0280*/  STS.64 [R30+0x18], R10 ;  /* 0x0000180a1e007388 */ /* 0x000fe80000000a00 */
        /* <DEDUP_REMOVED lines=15> */
[----:B------:R-:W-:Y:S02]  /*0380*/  IADD3 R22, PT, PT, R22, 0x2, RZ ;  /* 0x0000000216167810 */ /* 0x000fe40007ffe0ff */
[----:B------:R-:W-:Y:S01]  /*0390*/  VIMNMX.U32 R35, PT, PT, R35, 0x100, PT ;  /* 0x0000010023237848 */ /* 0x000fe20003fe0000 */
[----:B------:R-:W-:Y:S01]  /*03a0*/  VIADD R23, R27, 0x1 ;  /* 0x000000011b177836 */ /* 0x000fe20000000000 */
[----:B------:R-:W-:Y:S03]  /*03b0*/  BSSY.RECONVERGENT B0, `(.L_x_234) ;  /* 0x000003f000007945 */ /* 0x000fe60003800200 */
[----:B0-----:R-:W-:Y:S01]  /*03c0*/  IMAD.IADD R5, R22, 0x1, -R23 ;  /* 0x0000000116057824 */ /* 0x001fe200078e0a17 */
[----:B------:R-:W-:-:S04]  /*03d0*/  VIADDMNMX R26, R23, -R35, R24, PT ;  /* 0x80000023171a7246 */ /* 0x000fc80003800118 */
        /* <DEDUP_REMOVED lines=11> */
.L_x_239:
[----:B0-----:R-:W0:Y:S01]  /*0490*/  S2R R3, SR_CgaCtaId ;  /* 0x0000000000037919 */ /* 0x001e220000008800 */
[----:B------:R-:W-:Y:S01]  /*04a0*/  IMAD.IADD R2, R26, 0x1, -R29 ;  /* 0x000000011a027824 */ /* 0x000fe200078e0a1d */
[----:B------:R-:W-:Y:S04]  /*04b0*/  BSSY.RECONVERGENT B1, `(.L_x_236) ;  /* 0x000002b000017945 */ /* 0x000fe80003800200 */
[----:B------:R-:W-:Y:S02]  /*04c0*/  LEA.HI R28, R2, R2, RZ, 0x1 ;  /* 0x00000002021c7211 */ /* 0x000fe400078f08ff */
[----:B------:R-:W-:Y:S02]  /*04d0*/  MOV R2, 0x400 ;  /* 0x0000040000027802 */ /* 0x000fe40000000f00 */
[----:B------:R-:W-:-:S02]  /*04e0*/  LEA.HI.SX32 R28, R28, R29, 0x1f ;  /* 0x0000001d1c1c7211 */ /* 0x000fc400078ffaff */
[----:B0-----:R-:W-:Y:S02]  /*04f0*/  LEA R32, R3, R2, 0x18 ;  /* 0x0000000203207211 */ /* 0x001fe400078ec0ff */
[-C--:B------:R-:W-:Y:S02]  /*0500*/  LOP3.LUT R3, RZ, R28.reuse, RZ, 0x33, !PT ;  /* 0x0000001cff037212 */ /* 0x080fe400078e33ff */
[----:B------:R-:W-:Y:S02]  /*0510*/  IADD3 R2, PT, PT, R35, R28, RZ ;  /* 0x0000001c23027210 */ /* 0x000fe40007ffe0ff */
[----:B------:R-:W-:-:S03]  /*0520*/  IADD3 R3, PT, PT, R3, R27, R24 ;  /* 0x0000001b03037210 */ /* 0x000fc60007ffe018 */
        /* <DEDUP_REMOVED lines=24> */
.L_x_238:
        /* <DEDUP_REMOVED lines=11> */
.L_x_237:
[----:B------:R-:W-:Y:S05]  /*0760*/  BSYNC.RECONVERGENT B1 ;  /* 0x0000000000017941 */ /* 0x000fea0003800200 */
.L_x_236:
[----:B------:R-:W-:-:S05]  /*0770*/  @P0 VIADD R29, R28, 0x1 ;  /* 0x000000011c1d0836 */ /* 0x000fca0000000000 */
[----:B------:R-:W-:-:S13]  /*0780*/  ISETP.GE.AND P0, PT, R29, R26, PT ;  /* 0x0000001a1d00720c */ /* 0x000fda0003f06270 */
[----:B------:R-:W-:Y:S05]  /*0790*/  @!P0 BRA `(.L_x_239) ;  /* 0xfffffffc003c8947 */ /* 0x000fea000383ffff */
.L_x_235:
[----:B------:R-:W-:Y:S05]  /*07a0*/  BSYNC.RECONVERGENT B0 ;  /* 0x0000000000007941 */ /* 0x000fea0003800200 */
.L_x_234:
[----:B0-----:R-:W0:Y:S01]  /*07b0*/  S2R R3, SR_CgaCtaId ;  /* 0x0000000000037919 */ /* 0x001e220000008800 */
[----:B------:R-:W-:Y:S01]  /*07c0*/  MOV R2, 0x400 ;  /* 0x0000040000027802 */ /* 0x000fe20000000f00 */
[----:B------:R-:W-:Y:S01]  /*07d0*/  IMAD.IADD R35, R35, 0x1, R29 ;  /* 0x0000000123237824 */ /* 0x000fe200078e021d */
[C-C-:B------:R-:W-:Y:S01]  /*07e0*/  IADD3 R27, PT, PT, -R29.reuse, R27, R24.reuse ;  /* 0x0000001b1d1b7210 */ /* 0x140fe20007ffe118 */
[----:B------:R-:W-:Y:S01]  /*07f0*/  BSSY.RECONVERGENT B0, `(.L_x_240) ;  /* 0x0000056000007945 */ /* 0x000fe20003800200 */
[----:B------:R-:W-:Y:S02]  /*0800*/  IADD3 R23, PT, PT, -R29, R23, R24 ;  /* 0x000000171d177210 */ /* 0x000fe40007ffe118 */
[----:B------:R-:W-:Y:S02]  /*0810*/  PLOP3.LUT P0, PT, PT, PT, PT, 0x8, 0x80 ;  /* 0x000000000080781c */ /* 0x000fe40003f0e170 */
        /* <DEDUP_REMOVED lines=35> */
[----:B------:R-:W1:Y:S01]  /*0a50*/  S2R R36, SR_TID.X ;  /* 0x0000000000247919 */ /* 0x000e620000002100 */
[----:B------:R-:W-:Y:S01]  /*0a60*/  PLOP3.LUT P0, PT, PT, PT, PT, 0x80, 0x8 ;  /* 0x000000000008781c */ /* 0x000fe20003f0f070 */
        /* <DEDUP_REMOVED lines=8> */
[----:B-1----:R-:W-:-:S04]  /*0af0*/  LOP3.LUT R22, R36, 0x3fe, RZ, 0xc0, !PT ;  /* 0x000003fe24167812 */ /* 0x002fc800078ec0ff */
[----:B------:R-:W-:Y:S01]  /*0b00*/  VIMNMX.U32 R24, PT, PT, R22, 0xff, PT ;  /* 0x000000ff16187848 */ /* 0x000fe20003fe0000 */
[----:B------:R-:W-:-:S03]  /*0b10*/  IMAD.MOV.U32 R22, RZ, RZ, R12 ;  /* 0x000000ffff167224 */ /* 0x000fc600078e000c */
[----:B------:R-:W-:Y:S02]  /*0b20*/  ISETP.GT.AND P1, PT, R35, R24, PT ;  /* 0x000000182300720c */ /* 0x000fe40003f24270 */
[----:B------:R-:W-:-:S11]  /*0b30*/  MOV R24, R14 ;  /* 0x0000000e00187202 */ /* 0x000fd60000000f00 */
[----:B------:R-:W-:Y:S05]  /*0b40*/  @P1 BRA `(.L_x_241) ;  /* 0x0000000000801947 */ /* 0x000fea0003800000 */
[----:B------:R-:W-:-:S07]  /*0b50*/  IMAD.MOV.U32 R35, RZ, RZ, RZ ;  /* 0x000000ffff237224 */ /* 0x000fce00078e00ff */
.L_x_242:
[----:B------:R-:W-:-:S05]  /*0b60*/  LEA R32, R35, UR7, 0x2 ;  /* 0x0000000723207c11 */ /* 0x000fca000f8e10ff */
[----:B------:R-:W2:Y:S04]  /*0b70*/  LDL R36, [R32+0x28] ;  /* 0x0000280020247983 */ /* 0x000ea80000100800 */
[----:B------:R1:W2:Y:S01]  /*0b80*/  LDL R37, [R32] ;  /* 0x0000000020257983 */ /* 0x0002a20000100800 */
        /* <DEDUP_REMOVED lines=9> */
[----:B-1----:R-:W-:Y:S02]  /*0c20*/  IMAD.MOV.U32 R32, RZ, RZ, R20 ;  /* 0x000000ffff207224 */ /* 0x002fe400078e0014 */
        /* <DEDUP_REMOVED lines=18> */
.L_x_241:
[----:B------:R-:W-:Y:S05]  /*0d50*/  BSYNC.RECONVERGENT B0 ;  /* 0x0000000000007941 */ /* 0x000fea0003800200 */
.L_x_240:
[----:B------:R-:W1:Y:S01]  /*0d60*/  S2R R36, SR_TID.X ;  /* 0x0000000000247919 */ /* 0x000e620000002100 */
[----:B------:R-:W-:Y:S01]  /*0d70*/  BSSY.RECONVERGENT B0, `(.L_x_243) ;  /* 0x000004c000007945 */ /* 0x000fe20003800200 */
[----:B0-----:R-:W0:Y:S04]  /*0d80*/  @!P0 LDS.64 R4, [R34+0x28] ;  /* 0x0000280022048984 */ /* 0x001e280000000a00 */
[----:B------:R-:W2:Y:S01]  /*0d90*/  @!P0 LDS.64 R6, [R34+0x30] ;  /* 0x0000300022068984 */ /* 0x000ea20000000a00 */
[----:B------:R-:W-:Y:S01]  /*0da0*/  BAR.SYNC.DEFER_BLOCKING 0x0 ;  /* 0x0000000000007b1d */ /* 0x000fe20000010000 */
[----:B-1----:R-:W-:-:S04]  /*0db0*/  LOP3.LUT R35, R36, 0x3fc, RZ, 0xc0, !PT ;  /* 0x000003fc24237812 */ /* 0x002fc800078ec0ff */
[C---:B------:R-:W-:Y:S01]  /*0dc0*/  VIMNMX.U32 R2, PT, PT, R35.reuse, 0xfe, PT ;  /* 0x000000fe23027848 */ /* 0x040fe20003fe0000 */
[----:B------:R1:W-:Y:S01]  /*0dd0*/  STS.64 [R0], R22 ;  /* 0x0000001600007388 */ /* 0x0003e20000000a00 */
[C---:B------:R-:W-:Y:S02]  /*0de0*/  VIMNMX.U32 R3, PT, PT, R35.reuse, 0xfc, PT ;  /* 0x000000fc23037848 */ /* 0x040fe40003fe0000 */
[----:B------:R-:W-:Y:S01]  /*0df0*/  VIMNMX.U32 R35, PT, PT, R35, 0x100, PT ;  /* 0x0000010023237848 */ /* 0x000fe20003fe0000 */
[----:B------:R3:W-:Y:S04]  /*0e00*/  STS.64 [R0+0x8], R24 ;  /* 0x0000081800007388 */ /* 0x0007e80000000a00 */
[----:B0-----:R0:W-:Y:S01]  /*0e10*/  @!P0 STL.64 [R1], R4 ;  /* 0x0000000401008387 */ /* 0x0011e20000100a00 */
[----:B-1----:R-:W-:Y:S01]  /*0e20*/  IADD3 R22, PT, PT, R3, 0x4, RZ ;  /* 0x0000000403167810 */ /* 0x002fe20007ffe0ff */
[----:B------:R-:W-:-:S02]  /*0e30*/  VIADD R23, R2, 0x2 ;  /* 0x0000000202177836 */ /* 0x000fc40000000000 */
[----:B--2---:R-:W-:Y:S01]  /*0e40*/  @!P0 STL.64 [R1+0x8], R6 ;  /* 0x0000080601008387 */ /* 0x004fe20000100a00 */
[----:B---3--:R-:W-:Y:S01]  /*0e50*/  LOP3.LUT R24, R36, 0x3, RZ, 0xc0, !PT ;  /* 0x0000000324187812 */ /* 0x008fe200078ec0ff */
[----:B------:R-:W-:Y:S02]  /*0e60*/  IMAD.IADD R3, R22, 0x1, -R23 ;  /* 0x0000000116037824 */ /* 0x000fe400078e0a17 */
[----:B------:R1:W-:Y:S01]  /*0e70*/  STS.64 [R0+0x18], R28 ;  /* 0x0000181c00007388 */ /* 0x0003e20000000a00 */
[----:B0-----:R-:W-:Y:S02]  /*0e80*/  VIADDMNMX R4, R23, -R35, R24, PT ;  /* 0x8000002317047246 */ /* 0x001fe40003800118 */
[C---:B------:R-:W-:Y:S01]  /*0e90*/  ISETP.GE.AND P0, PT, R24.reuse, R3, PT ;  /* 0x000000031800720c */ /* 0x040fe20003f06270 */
[----:B------:R-:W-:Y:S01]  /*0ea0*/  IMAD.IADD R3, R24, 0x1, -R3 ;  /* 0x0000000118037824 */ /* 0x000fe200078e0a03 */
[----:B------:R0:W-:Y:S04]  /*0eb0*/  STS.64 [R0+0x10], R26 ;  /* 0x0000101a00007388 */ /* 0x0001e80000000a00 */
[----:B------:R0:W-:Y:S01]  /*0ec0*/  STS.64 [R0+0x20], R32 ;  /* 0x0000202000007388 */ /* 0x0001e20000000a00 */
[----:B-1----:R-:W-:Y:S01]  /*0ed0*/  SEL R29, R3, RZ, P0 ;  /* 0x000000ff031d7207 */ /* 0x002fe20000000000 */
[----:B------:R-:W-:Y:S03]  /*0ee0*/  BAR.SYNC.DEFER_BLOCKING 0x0 ;  /* 0x0000000000007b1d */ /* 0x000fe60000010000 */
[----:B------:R-:W-:-:S13]  /*0ef0*/  ISETP.GE.AND P0, PT, R29, R4, PT ;  /* 0x000000041d00720c */ /* 0x000fda0003f06270 */
[----:B0-----:R-:W-:Y:S05]  /*0f00*/  @P0 BRA `(.L_x_244) ;  /* 0x0000000000c80947 */ /* 0x001fea0003800000 */
[----:B------:R-:W-:-:S07]  /*0f10*/  IMAD.MOV.U32 R28, RZ, RZ, R4 ;  /* 0x000000ffff1c7224 */ /* 0x000fce00078e0004 */
.L_x_248:
[----:B------:R-:W0:Y:S01]  /*0f20*/  S2R R4, SR_CgaCtaId ;  /* 0x0000000000047919 */ /* 0x000e220000008800 */
[----:B------:R-:W-:Y:S01]  /*0f30*/  IADD3 R3, PT, PT, R28, -R29, RZ ;  /* 0x8000001d1c037210 */ /* 0x000fe20007ffe0ff */
[----:B------:R-:W-:Y:S03]  /*0f40*/  BSSY.RECONVERGENT B1, `(.L_x_245) ;  /* 0x000002b000017945 */ /* 0x000fe60003800200 */
        /* <DEDUP_REMOVED lines=16> */
[----:B----4-:R-:W-:-:S03]  /*1050*/  IMAD.MOV.U32 R3, RZ, RZ, RZ ;  /* 0x000000ffff037224 */ /* 0x010fc600078e00ff */
        /* <DEDUP_REMOVED lines=14> */
.L_x_247:
        /* <DEDUP_REMOVED lines=11> */
.L_x_246:
[----:B------:R-:W-:Y:S05]  /*11f0*/  BSYNC.RECONVERGENT B1 ;  /* 0x0000000000017941 */ /* 0x000fea0003800200 */
.L_x_245:
[----:B------:R-:W-:-:S05]  /*1200*/  @P0 VIADD R29, R32, 0x1 ;  /* 0x00000001201d0836 */ /* 0x000fca0000000000 */
[----:B------:R-:W-:-:S13]  /*1210*/  ISETP.GE.AND P0, PT, R29, R28, PT ;  /* 0x0000001c1d00720c */ /* 0x000fda0003f06270 */
[----:B------:R-:W-:Y:S05]  /*1220*/  @!P0 BRA `(.L_x_248) ;  /* 0xfffffffc003c8947 */ /* 0x000fea000383ffff */
.L_x_244:
[----:B------:R-:W-:Y:S05]  /*1230*/  BSYNC.RECONVERGENT B0 ;  /* 0x0000000000007941 */ /* 0x000fea0003800200 */
.L_x_243:
[----:B------:R-:W0:Y:S01]  /*1240*/  S2R R4, SR_CgaCtaId ;  /* 0x0000000000047919 */ /* 0x000e220000008800 */
        /* <DEDUP_REMOVED lines=52> */
[----:B------:R-:W-:-:S05]  /*1590*/  VIMNMX.U32 R22, PT, PT, R22, 0xfe, PT ;  /* 0x000000fe16167848 */ /* 0x000fca0003fe0000 */
[----:B------:R-:W-:Y:S01]  /*15a0*/  VIADD R24, R22, 0x2 ;  /* 0x0000000216187836 */ /* 0x000fe20000000000 */
[----:B------:R-:W-:-:S04]  /*15b0*/  MOV R22, R12 ;  /* 0x0000000c00167202 */ /* 0x000fc80000000f00 */
[----:B------:R-:W-:Y:S01]  /*15c0*/  ISETP.GE.AND P1, PT, R35, R24, PT ;  /* 0x000000182300720c */ /* 0x000fe20003f26270 */
[----:B------:R-:W-:-:S12]  /*15d0*/  IMAD.MOV.U32 R24, RZ, RZ, R14 ;  /* 0x000000ffff187224 */ /* 0x000fd800078e000e */
[----:B------:R-:W-:Y:S05]  /*15e0*/  @P1 BRA `(.L_x_250) ;  /* 0x0000000000801947 */ /* 0x000fea0003800000 */
[----:B------:R-:W-:-:S07]  /*15f0*/  HFMA2 R35, -RZ, RZ, 0, 0 ;  /* 0x00000000ff237431 */ /* 0x000fce00000001ff */
.L_x_251:
        /* <DEDUP_REMOVED lines=31> */
.L_x_250:
[----:B------:R-:W-:Y:S05]  /*17f0*/  BSYNC.RECONVERGENT B0 ;  /* 0x0000000000007941 */ /* 0x000fea0003800200 */
.L_x_249:
        /* <DEDUP_REMOVED lines=12> */
[----:B-1----:R-:W-:-:S03]  /*18c0*/  VIADD R22, R3, 0x8 ;  /* 0x0000000803167836 */ /* 0x002fc60000000000 */
[----:B--2---:R-:W-:Y:S01]  /*18d0*/  @!P0 STL.64 [R1+0x8], R6 ;  /* 0x0000080601008387 */ /* 0x004fe20000100a00 */
[----:B------:R-:W-:Y:S01]  /*18e0*/  VIADD R23, R2, 0x4 ;  /* 0x0000000402177836 */ /* 0x000fe20000000000 */
[----:B---3--:R-:W-:Y:S02]  /*18f0*/  LOP3.LUT R24, R36, 0x7, RZ, 0xc0, !PT ;  /* 0x0000000724187812 */ /* 0x008fe400078ec0ff */
[----:B------:R1:W-:Y:S01]  /*1900*/  STS.64 [R0+0x18], R28 ;  /* 0x0000181c00007388 */ /* 0x0003e20000000a00 */
[----:B------:R-:W-:Y:S01]  /*1910*/  IMAD.IADD R3, R22, 0x1, -R23 ;  /* 0x0000000116037824 */ /* 0x000fe200078e0a17 */
[----:B0-----:R-:W-:Y:S02]  /*1920*/  VIADDMNMX R4, R23, -R35, R24, PT ;  /* 0x8000002317047246 */ /* 0x001fe40003800118 */
[----:B------:R0:W-:Y:S02]  /*1930*/  STS.64 [R0+0x10], R26 ;  /* 0x0000101a00007388 */ /* 0x0001e40000000a00 */
[----:B------:R-:W-:-:S02]  /*1940*/  ISETP.GE.AND P0, PT, R24, R3, PT ;  /* 0x000000031800720c */ /* 0x000fc40003f06270 */
[----:B------:R-:W-:Y:S01]  /*1950*/  IADD3 R3, PT, PT, R24, -R3, RZ ;  /* 0x8000000318037210 */ /* 0x000fe20007ffe0ff */
[----:B------:R0:W-:Y:S03]  /*1960*/  STS.64 [R0+0x20], R32 ;  /* 0x0000202000007388 */ /* 0x0001e60000000a00 */
[----:B-1----:R-:W-:Y:S01]  /*1970*/  SEL R29, R3, RZ, P0 ;  /* 0x000000ff031d7207 */ /* 0x002fe20000000000 */
[----:B------:R-:W-:Y:S03]  /*1980*/  BAR.SYNC.DEFER_BLOCKING 0x0 ;  /* 0x0000000000007b1d */ /* 0x000fe60000010000 */
[----:B------:R-:W-:-:S13]  /*1990*/  ISETP.GE.AND P0, PT, R29, R4, PT ;  /* 0x000000041d00720c */ /* 0x000fda0003f06270 */
[----:B0-----:R-:W-:Y:S05]  /*19a0*/  @P0 BRA `(.L_x_253) ;  /* 0x0000000000c80947 */ /* 0x001fea0003800000 */
[----:B------:R-:W-:-:S07]  /*19b0*/  IMAD.MOV.U32 R28, RZ, RZ, R4 ;  /* 0x000000ffff1c7224 */ /* 0x000fce00078e0004 */
.L_x_257:
        /* <DEDUP_REMOVED lines=34> */
.L_x_256:
        /* <DEDUP_REMOVED lines=11> */
.L_x_255:
[----:B------:R-:W-:Y:S05]  /*1c90*/  BSYNC.RECONVERGENT B1 ;  /* 0x0000000000017941 */ /* 0x000fea0003800200 */
.L_x_254:
[----:B------:R-:W-:-:S05]  /*1ca0*/  @P0 VIADD R29, R32, 0x1 ;  /* 0x00000001201d0836 */ /* 0x000fca0000000000 */
[----:B------:R-:W-:-:S13]  /*1cb0*/  ISETP.GE.AND P0, PT, R29, R28, PT ;  /* 0x0000001c1d00720c */ /* 0x000fda0003f06270 */
[----:B------:R-:W-:Y:S05]  /*1cc0*/  @!P0 BRA `(.L_x_257) ;  /* 0xfffffffc003c8947 */ /* 0x000fea000383ffff */
.L_x_253:
[----:B------:R-:W-:Y:S05]  /*1cd0*/  BSYNC.RECONVERGENT B0 ;  /* 0x0000000000007941 */ /* 0x000fea0003800200 */
.L_x_252:
[----:B------:R-:W0:Y:S01]  /*1ce0*/  S2R R4, SR_CgaCtaId ;  /* 0x0000000000047919 */ /* 0x000e220000008800 */
[----:B------:R-:W-:Y:S01]  /*1cf0*/  MOV R3, 0x400 ;  /* 0x0000040000037802 */ /* 0x000fe20000000f00 */
[----:B------:R-:W-:Y:S01]  /*1d00*/  BSSY.RECONVERGENT B0, `(.L_x_258) ;  /* 0x0000059000007945 */ /* 0x000fe20003800200 */
[----:B------:R-:W-:Y:S02]  /*1d10*/  IADD3 R35, PT, PT, R35, R29, RZ ;  /* 0x0000001d23237210 */ /* 0x000fe40007ffe0ff */
[C-C-:B------:R-:W-:Y:S02]  /*1d20*/  IADD3 R2, PT, PT, -R29.reuse, R2, R24.reuse ;  /* 0x000000021d027210 */ /* 0x140fe40007ffe118 */
[----:B------:R-:W-:Y:S02]  /*1d30*/  IADD3 R23, PT, PT, -R29, R23, R24 ;  /* 0x000000171d177210 */ /* 0x000fe40007ffe118 */
[----:B------:R-:W-:Y:S02]  /*1d40*/  PLOP3.LUT P0, PT, PT, PT, PT, 0x8, 0x80 ;  /* 0x000000000080781c */ /* 0x000fe40003f0e170 */
[----:B------:R-:W-:-:S02]  /*1d50*/  ISETP.GE.AND P1, PT, R23, R22, PT ;  /* 0x000000161700720c */ /* 0x000fc40003f26270 */
        /* <DEDUP_REMOVED lines=17> */
[----:B------:R-:W-:Y:S02]  /*1e70*/  IMAD.MOV.U32 R24, RZ, RZ, R4 ;  /* 0x000000ffff187224 */ /* 0x000fe400078e0004 */
[----:B------:R-:W-:Y:S01]  /*1e80*/  IMAD.MOV.U32 R25, RZ, RZ, R5 ;  /* 0x000000ffff197224 */ /* 0x000fe200078e0005 */
[----:B--2---:R0:W-:Y:S01]  /*1e90*/  STL.64 [R1+0x10], R6 ;  /* 0x0000100601007387 */ /* 0x0041e20000100a00 */
[----:B------:R-:W-:Y:S01]  /*1ea0*/  MOV R26, R6 ;  /* 0x00000006001a7202 */ /* 0x000fe20000000f00 */
[----:B------:R-:W-:Y:S02]  /*1eb0*/  IMAD.MOV.U32 R27, RZ, RZ, R7 ;  /* 0x000000ffff1b7224 */ /* 0x000fe400078e0007 */
[----:B---3--:R0:W-:Y:S01]  /*1ec0*/  STL.64 [R1+0x18], R8 ;  /* 0x0000180801007387 */ /* 0x0081e20000100a00 */
[----:B------:R-:W-:-:S02]  /*1ed0*/  IMAD.MOV.U32 R28, RZ, RZ, R8 ;  /* 0x000000ffff1c7224 */ /* 0x000fc400078e0008 */
[----:B------:R-:W-:Y:S01]  /*1ee0*/  IMAD.MOV.U32 R29, RZ, RZ, R9 ;  /* 0x000000ffff1d7224 */ /* 0x000fe200078e0009 */
[----:B----4-:R0:W-:Y:S01]  /*1ef0*/  STL.64 [R1+0x20], R10 ;  /* 0x0000200a01007387 */ /* 0x0101e20000100a00 */
[----:B------:R-:W-:Y:S01]  /*1f00*/  IMAD.MOV.U32 R32, RZ, RZ, R10 ;  /* 0x000000ffff207224 */ /* 0x000fe200078e000a */
[----:B------:R-:W-:Y:S02]  /*1f10*/  MOV R33, R11 ;  /* 0x0000000b00217202 */ /* 0x000fe40000000f00 */
        /* <DEDUP_REMOVED lines=16> */
[----:B-1----:R-:W-:-:S04]  /*2020*/  LOP3.LUT R22, R36, 0x3f8, RZ, 0xc0, !PT ;  /* 0x000003f824167812 */ /* 0x002fc800078ec0ff */
[----:B------:R-:W-:-:S05]  /*2030*/  VIMNMX.U32 R22, PT, PT, R22, 0xfc, PT ;  /* 0x000000fc16167848 */ /* 0x000fca0003fe0000 */
[----:B------:R-:W-:Y:S02]  /*2040*/  VIADD R24, R22, 0x4 ;  /* 0x0000000416187836 */ /* 0x000fe40000000000 */
[----:B------:R-:W-:-:S03]  /*2050*/  IMAD.MOV.U32 R22, RZ, RZ, R12 ;  /* 0x000000ffff167224 */ /* 0x000fc600078e000c */
[----:B------:R-:W-:Y:S01]  /*2060*/  ISETP.GE.AND P1, PT, R35, R24, PT ;  /* 0x000000182300720c */ /* 0x000fe20003f26270 */
[----:B------:R-:W-:-:S12]  /*2070*/  IMAD.MOV.U32 R24, RZ, RZ, R14 ;  /* 0x000000ffff187224 */ /* 0x000fd800078e000e */
[----:B------:R-:W-:Y:S05]  /*2080*/  @P1 BRA `(.L_x_259) ;  /* 0x0000000000801947 */ /* 0x000fea0003800000 */
[----:B------:R-:W-:-:S07]  /*2090*/  IMAD.MOV.U32 R35, RZ, RZ, RZ ;  /* 0x000000ffff237224 */ /* 0x000fce00078e00ff */
.L_x_260:
        /* <DEDUP_REMOVED lines=31> */
.L_x_259:
[----:B------:R-:W-:Y:S05]  /*2290*/  BSYNC.RECONVERGENT B0 ;  /* 0x0000000000007941 */ /* 0x000fea0003800200 */
.L_x_258:
        /* <DEDUP_REMOVED lines=28> */
.L_x_266:
        /* <DEDUP_REMOVED lines=34> */
.L_x_265:
[----:B0-----:R-:W-:-:S05]  /*2680*/  LEA R4, R3, UR7, 0x2 ;  /* 0x0000000703047c11 */ /* 0x001fca000f8e10ff */
        /* <DEDUP_REMOVED lines=10> */
.L_x_264:
[----:B------:R-:W-:Y:S05]  /*2730*/  BSYNC.RECONVERGENT B1 ;  /* 0x0000000000017941 */ /* 0x000fea0003800200 */
.L_x_263:
[----:B------:R-:W-:-:S05]  /*2740*/  @P0 VIADD R29, R32, 0x1 ;  /* 0x00000001201d0836 */ /* 0x000fca0000000000 */
[----:B------:R-:W-:-:S13]  /*2750*/  ISETP.GE.AND P0, PT, R29, R28, PT ;  /* 0x0000001c1d00720c */ /* 0x000fda0003f06270 */
[----:B------:R-:W-:Y:S05]  /*2760*/  @!P0 BRA `(.L_x_266) ;  /* 0xfffffffc003c8947 */ /* 0x000fea000383ffff */
.L_x_262:
[----:B------:R-:W-:Y:S05]  /*2770*/  BSYNC.RECONVERGENT B0 ;  /* 0x0000000000007941 */ /* 0x000fea0003800200 */
.L_x_261:
        /* <DEDUP_REMOVED lines=60> */
.L_x_269:
        /* <DEDUP_REMOVED lines=31> */
.L_x_268:
[----:B------:R-:W-:Y:S05]  /*2d30*/  BSYNC.RECONVERGENT B0 ;  /* 0x0000000000007941 */ /* 0x000fea0003800200 */
.L_x_267:
[----:B------:R-:W1:Y:S01]  /*2d40*/  S2R R36, SR_TID.X ;  /* 0x0000000000247919 */ /* 0x000e620000002100 */
[----:B------:R-:W-:Y:S01]  /*2d50*/  BSSY.RECONVERGENT B0, `(.L_x_270) ;  /* 0x000004e000007945 */ /* 0x000fe20003800200 */
[----:B0-----:R-:W0:Y:S04]  /*2d60*/  @!P0 LDS.64 R4, [R34+0x28] ;  /* 0x0000280022048984 */ /* 0x001e280000000a00 */
[----:B------:R2:W3:Y:S01]  /*2d70*/  @!P0 LDS.64 R6, [R34+0x30] ;  /* 0x0000300022068984 */ /* 0x0004e20000000a00 */
[----:B------:R-:W-:Y:S01]  /*2d80*/  BAR.SYNC.DEFER_BLOCKING 0x0 ;  /* 0x0000000000007b1d */ /* 0x000fe20000010000 */
[C---:B-1----:R-:W-:Y:S02]  /*2d90*/  LOP3.LUT R37, R36.reuse, 0x3e0, RZ, 0xc0, !PT ;  /* 0x000003e024257812 */ /* 0x042fe400078ec0ff */
[----:B------:R-:W-:-:S02]  /*2da0*/  LOP3.LUT R36, R36, 0x1f, RZ, 0xc0, !PT ;  /* 0x0000001f24247812 */ /* 0x000fc400078ec0ff */
[C---:B------:R-:W-:Y:S01]  /*2db0*/  VIMNMX.U32 R3, PT, PT, R37.reuse, 0xe0, PT ;  /* 0x000000e025037848 */ /* 0x040fe20003fe0000 */
[----:B------:R1:W-:Y:S01]  /*2dc0*/  STS.64 [R0], R22 ;  /* 0x0000001600007388 */ /* 0x0003e20000000a00 */
[C---:B------:R-:W-:Y:S02]  /*2dd0*/  VIMNMX.U32 R2, PT, PT, R37.reuse, 0xf0, PT ;  /* 0x000000f025027848 */ /* 0x040fe40003fe0000 */
[----:B--2---:R-:W-:Y:S01]  /*2de0*/  VIMNMX.U32 R34, PT, PT, R37, 0x100, PT ;  /* 0x0000010025227848 */ /* 0x004fe20003fe0000 */
[----:B------:R-:W-:Y:S04]  /*2df0*/  STS.64 [R0+0x18], R28 ;  /* 0x0000181c00007388 */ /* 0x000fe80000000a00 */
[----:B0-----:R0:W-:Y:S01]  /*2e00*/  @!P0 STL.64 [R1], R4 ;  /* 0x0000000401008387 */ /* 0x0011e20000100a00 */
[----:B-1----:R-:W-:-:S03]  /*2e10*/  VIADD R22, R3, 0x20 ;  /* 0x0000002003167836 */ /* 0x002fc60000000000 */
[----:B---3--:R1:W-:Y:S01]  /*2e20*/  @!P0 STL.64 [R1+0x8], R6 ;  /* 0x0000080601008387 */ /* 0x0083e20000100a00 */
[----:B------:R-:W-:-:S03]  /*2e30*/  VIADD R23, R2, 0x10 ;  /* 0x0000001002177836 */ /* 0x000fc60000000000 */
[----:B------:R1:W-:Y:S01]  /*2e40*/  STS.64 [R0+0x8], R24 ;  /* 0x0000081800007388 */ /* 0x0003e20000000a00 */
[----:B------:R-:W-:Y:S01]  /*2e50*/  IMAD.IADD R3, R22, 0x1, -R23 ;  /* 0x0000000116037824 */ /* 0x000fe200078e0a17 */
[----:B0-----:R-:W-:Y:S02]  /*2e60*/  VIADDMNMX R5, R23, -R34, R36, PT ;  /* 0x8000002217057246 */ /* 0x001fe40003800124 */
        /* <DEDUP_REMOVED lines=9> */
.L_x_275:
[----:B------:R-:W0:Y:S01]  /*2f00*/  S2R R5, SR_TID.X ;  /* 0x0000000000057919 */ /* 0x000e220000002100 */
[----:B------:R-:W-:Y:S01]  /*2f10*/  IMAD.IADD R3, R27, 0x1, -R28 ;  /* 0x000000011b037824 */ /* 0x000fe200078e0a1c */
[----:B------:R-:W-:Y:S01]  /*2f20*/  BSSY.RECONVERGENT B1, `(.L_x_272) ;  /* 0x000002d000017945 */ /* 0x000fe20003800200 */
[----:B------:R-:W1:Y:S03]  /*2f30*/  S2R R4, SR_CgaCtaId ;  /* 0x0000000000047919 */ /* 0x000e660000008800 */
[----:B------:R-:W-:Y:S02]  /*2f40*/  LEA.HI R29, R3, R3, RZ, 0x1 ;  /* 0x00000003031d7211 */ /* 0x000fe400078f08ff */
[----:B------:R-:W-:Y:S02]  /*2f50*/  MOV R3, 0x400 ;  /* 0x0000040000037802 */ /* 0x000fe40000000f00 */
[----:B------:R-:W-:-:S02]  /*2f60*/  LEA.HI.SX32 R29, R29, R28, 0x1f ;  /* 0x0000001c1d1d7211 */ /* 0x000fc400078ffaff */
[----:B0-----:R-:W-:Y:S02]  /*2f70*/  LOP3.LUT R6, R5, 0x1f, RZ, 0xc0, !PT ;  /* 0x0000001f05067812 */ /* 0x001fe400078ec0ff */
[----:B------:R-:W-:Y:S02]  /*2f80*/  LOP3.LUT R5, RZ, R29, RZ, 0x33, !PT ;  /* 0x0000001dff057212 */ /* 0x000fe400078e33ff */
[----:B-1----:R-:W-:Y:S01]  /*2f90*/  LEA R4, R4, R3, 0x18 ;  /* 0x0000000304047211 */ /* 0x002fe200078ec0ff */
[----:B------:R-:W-:Y:S01]  /*2fa0*/  IMAD.IADD R3, R34, 0x1, R29 ;  /* 0x0000000122037824 */ /* 0x000fe200078e021d */
[----:B------:R-:W-:-:S03]  /*2fb0*/  IADD3 R5, PT, PT, R5, R2, R6 ;  /* 0x0000000205057210 */ /* 0x000fc60007ffe006 */
        /* <DEDUP_REMOVED lines=24> */
.L_x_274:
[----:B0-----:R-:W-:-:S05]  /*3140*/  LEA R4, R3, UR7, 0x2 ;  /* 0x0000000703047c11 */ /* 0x001fca000f8e10ff */
        /* <DEDUP_REMOVED lines=10> */
.L_x_273:
[----:B------:R-:W-:Y:S05]  /*31f0*/  BSYNC.RECONVERGENT B1 ;  /* 0x0000000000017941 */ /* 0x000fea0003800200 */
.L_x_272:
[----:B------:R-:W-:-:S05]  /*3200*/  @P0 VIADD R28, R29, 0x1 ;  /* 0x000000011d1c0836 */ /* 0x000fca0000000000 */
[----:B------:R-:W-:-:S13]  /*3210*/  ISETP.GE.AND P0, PT, R28, R27, PT ;  /* 0x0000001b1c00720c */ /* 0x000fda0003f06270 */
[----:B------:R-:W-:Y:S05]  /*3220*/  @!P0 BRA `(.L_x_275) ;  /* 0xfffffffc00348947 */ /* 0x000fea000383ffff */
.L_x_271:
[----:B------:R-:W-:Y:S05]  /*3230*/  BSYNC.RECONVERGENT B0 ;  /* 0x0000000000007941 */ /* 0x000fea0003800200 */
.L_x_270:
[----:B------:R-:W0:Y:S01]  /*3240*/  S2R R3, SR_TID.X ;  /* 0x0000000000037919 */ /* 0x000e220000002100 */
[----:B------:R-:W-:Y:S01]  /*3250*/  IMAD.IADD R35, R34, 0x1, R28 ;  /* 0x0000000122237824 */ /* 0x000fe200078e021c */
[----:B------:R-:W-:Y:S01]  /*3260*/  BSSY.RECONVERGENT B0, `(.L_x_276) ;  /* 0x000005b000007945 */ /* 0x000fe20003800200 */
[----:B------:R-:W-:Y:S01]  /*3270*/  PLOP3.LUT P0, PT, PT, PT, PT, 0x8, 0x80 ;  /* 0x000000000080781c */ /* 0x000fe20003f0e170 */
[----:B------:R-:W1:Y:S01]  /*3280*/  S2R R4, SR_CgaCtaId ;  /* 0x0000000000047919 */ /* 0x000e620000008800 */
[----:B0-----:R-:W-:Y:S02]  /*3290*/  LOP3.LUT R25, R3, 0x1f, RZ, 0xc0, !PT ;  /* 0x0000001f03197812 */ /* 0x001fe400078ec0ff */
[----:B------:R-:W-:Y:S02]  /*32a0*/  MOV R3, 0x400 ;  /* 0x0000040000037802 */ /* 0x000fe40000000f00 */
[----:B------:R-:W-:Y:S02]  /*32b0*/  IADD3 R2, PT, PT, -R28, R2, R25 ;  /* 0x000000021c027210 */ /* 0x000fe40007ffe119 */
[----:B-1----:R-:W-:-:S02]  /*32c0*/  LEA R3, R4, R3, 0x18 ;  /* 0x0000000304037211 */ /* 0x002fc400078ec0ff */
[----:B------:R-:W-:-:S03]  /*32d0*/  IADD3 R23, PT, PT, -R28, R23, R25 ;  /* 0x000000171c177210 */ /* 0x000fc60007ffe119 */
[--C-:B------:R-:W-:Y:S01]  /*32e0*/  IMAD R34, R35, 0x28, R3.reuse ;  /* 0x0000002823227824 */ /* 0x100fe200078e0203 */
[----:B------:R-:W-:Y:S01]  /*32f0*/  ISETP.GE.AND P1, PT, R23, R22, PT ;  /* 0x000000161700720c */ /* 0x000fe20003f26270 */
        /* <DEDUP_REMOVED lines=43> */
[----:B------:R-:W-:-:S04]  /*35b0*/  VIMNMX.U32 R22, PT, PT, R36, 0xf0, PT ;  /* 0x000000f024167848 */ /* 0x000fc80003fe0000 */
[----:B------:R-:W-:Y:S01]  /*35c0*/  IADD3 R24, PT, PT, R22, 0x10, RZ ;  /* 0x0000001016187810 */ /* 0x000fe20007ffe0ff */
[----:B------:R-:W-:-:S03]  /*35d0*/  IMAD.MOV.U32 R22, RZ, RZ, R12 ;  /* 0x000000ffff167224 */ /* 0x000fc600078e000c */
[----:B------:R-:W-:Y:S01]  /*35e0*/  ISETP.GE.AND P1, PT, R35, R24, PT ;  /* 0x000000182300720c */ /* 0x000fe20003f26270 */
[----:B------:R-:W-:-:S12]  /*35f0*/  IMAD.MOV.U32 R24, RZ, RZ, R14 ;  /* 0x000000ffff187224 */ /* 0x000fd800078e000e */
[----:B------:R-:W-:Y:S05]  /*3600*/  @P1 BRA `(.L_x_277) ;  /* 0x0000000000801947 */ /* 0x000fea0003800000 */
[----:B------:R-:W-:-:S07]  /*3610*/  IMAD.MOV.U32 R35, RZ, RZ, RZ ;  /* 0x000000ffff237224 */ /* 0x000fce00078e00ff */
.L_x_278:
[----:B------:R-:W-:-:S05]  /*3620*/  LEA R32, R35, UR7, 0x2 ;  /* 0x0000000723207c11 */ /* 0x000fca000f8e10ff */
[----:B------:R-:W2:Y:S04]  /*3630*/  LDL R36, [R32+0x28] ;  /* 0x0000280020247983 */ /* 0x000ea80000100800 */
[----:B------:R1:W2:Y:S01]  /*3640*/  LDL R37, [R32] ;  /* 0x0000000020257983 */ /* 0x0002a20000100800 */
[----:B------:R-:W-:Y:S01]  /*3650*/  PLOP3.LUT P0, PT, PT, PT, PT, 0x80, 0x8 ;  /* 0x000000000008781c */ /* 0x000fe20003f0f070 */
[----:B------:R-:W-:Y:S01]  /*3660*/  IMAD.MOV.U32 R22, RZ, RZ, R12 ;  /* 0x000000ffff167224 */ /* 0x000fe200078e000c */
[----:B------:R-:W-:Y:S01]  /*3670*/  MOV R25, R15 ;  /* 0x0000000f00197202 */ /* 0x000fe20000000f00 */
[----:B------:R-:W-:Y:S02]  /*3680*/  IMAD.MOV.U32 R23, RZ, RZ, R13 ;  /* 0x000000ffff177224 */ /* 0x000fe400078e000d */
[----:B------:R-:W-:-:S02]  /*3690*/  IMAD.MOV.U32 R24, RZ, RZ, R14 ;  /* 0x000000ffff187224 */ /* 0x000fc400078e000e */
[----:B------:R-:W-:Y:S01]  /*36a0*/  IMAD.MOV.U32 R26, RZ, RZ, R16 ;  /* 0x000000ffff1a7224 */ /* 0x000fe200078e0010 */
[----:B-1----:R-:W-:Y:S01]  /*36b0*/  MOV R32, R20 ;  /* 0x0000001400207202 */ /* 0x002fe20000000f00 */
        /* <DEDUP_REMOVED lines=21> */
.L_x_277:
[----:B------:R-:W-:Y:S05]  /*3810*/  BSYNC.RECONVERGENT B0 ;  /* 0x0000000000007941 */ /* 0x000fea0003800200 */
.L_x_276:
        /* <DEDUP_REMOVED lines=16> */
[----:B------:R1:W-:Y:S02]  /*3920*/  STS.64 [R0+0x18], R28 ;  /* 0x0000181c00007388 */ /* 0x0003e40000000a00 */
[C---:B------:R-:W-:Y:S02]  /*3930*/  IADD3 R3, PT, PT, -R23.reuse, R22, RZ ;  /* 0x0000001617037210 */ /* 0x040fe40007ffe1ff */
[----:B0-----:R-:W-:Y:S01]  /*3940*/  VIADDMNMX R4, R23, -R35, R24, PT ;  /* 0x8000002317047246 */ /* 0x001fe20003800118 */
[----:B------:R0:W-:Y:S01]  /*3950*/  STS.64 [R0+0x10], R26 ;  /* 0x0000101a00007388 */ /* 0x0001e20000000a00 */
[C---:B------:R-:W-:Y:S01]  /*3960*/  ISETP.GE.AND P0, PT, R24.reuse, R3, PT ;  /* 0x000000031800720c */ /* 0x040fe20003f06270 */
[----:B------:R-:W-:-:S02]  /*3970*/  IMAD.IADD R3, R24, 0x1, -R3 ;  /* 0x0000000118037824 */ /* 0x000fc400078e0a03 */
[----:B------:R0:W-:Y:S03]  /*3980*/  STS.64 [R0+0x20], R32 ;  /* 0x0000202000007388 */ /* 0x0001e60000000a00 */
[----:B-1----:R-:W-:Y:S01]  /*3990*/  SEL R29, R3, RZ, P0 ;  /* 0x000000ff031d7207 */ /* 0x002fe20000000000 */
[----:B------:R-:W-:Y:S03]  /*39a0*/  BAR.SYNC.DEFER_BLOCKING 0x0 ;  /* 0x0000000000007b1d */ /* 0x000fe60000010000 */
[----:B------:R-:W-:-:S13]  /*39b0*/  ISETP.GE.AND P0, PT, R29, R4, PT ;  /* 0x000000041d00720c */ /* 0x000fda0003f06270 */
[----:B0-----:R-:W-:Y:S05]  /*39c0*/  @P0 BRA `(.L_x_280) ;  /* 0x0000000000c80947 */ /* 0x001fea0003800000 */
[----:B------:R-:W-:-:S07]  /*39d0*/  IMAD.MOV.U32 R28, RZ, RZ, R4 ;  /* 0x000000ffff1c7224 */ /* 0x000fce00078e0004 */
.L_x_284:
        /* <DEDUP_REMOVED lines=25> */
[----:B------:R-:W-:-:S03]  /*3b70*/  MOV R25, R28 ;  /* 0x0000001c00197202 */ /* 0x000fc60000000f00 */
        /* <DEDUP_REMOVED lines=8> */
.L_x_283:
        /* <DEDUP_REMOVED lines=11> */
.L_x_282:
[----:B------:R-:W-:Y:S05]  /*3cb0*/  BSYNC.RECONVERGENT B1 ;  /* 0x0000000000017941 */ /* 0x000fea0003800200 */
.L_x_281:
[----:B------:R-:W-:-:S04]  /*3cc0*/  @P0 IADD3 R29, PT, PT, R32, 0x1, RZ ;  /* 0x00000001201d0810 */ /* 0x000fc80007ffe0ff */
[----:B------:R-:W-:-:S13]  /*3cd0*/  ISETP.GE.AND P0, PT, R29, R28, PT ;  /* 0x0000001c1d00720c */ /* 0x000fda0003f06270 */
[----:B------:R-:W-:Y:S05]  /*3ce0*/  @!P0 BRA `(.L_x_284) ;  /* 0xfffffffc003c8947 */ /* 0x000fea000383ffff */
.L_x_280:
[----:B------:R-:W-:Y:S05]  /*3cf0*/  BSYNC.RECONVERGENT B0 ;  /* 0x0000000000007941 */ /* 0x000fea0003800200 */
.L_x_279:
        /* <DEDUP_REMOVED lines=31> */
[----:B------:R-:W-:-:S02]  /*3ef0*/  IMAD.MOV.U32 R28, RZ, RZ, R8 ;  /* 0x000000ffff1c7224 */ /* 0x000fc400078e0008 */
[----:B------:R-:W-:Y:S01]  /*3f00*/  IMAD.MOV.U32 R29, RZ, RZ, R9 ;  /* 0x000000ffff1d7224 */ /* 0x000fe200078e0009 */
[----:B----4-:R0:W-:Y:S01]  /*3f10*/  STL.64 [R1+0x20], R10 ;  /* 0x0000200a01007387 */ /* 0x0101e20000100a00 */
[----:B------:R-:W-:Y:S01]  /*3f20*/  MOV R32, R10 ;  /* 0x0000000a00207202 */ /* 0x000fe20000000f00 */
[----:B------:R-:W-:Y:S02]  /*3f30*/  IMAD.MOV.U32 R33, RZ, RZ, R11 ;  /* 0x000000ffff217224 */ /* 0x000fe400078e000b */
        /* <DEDUP_REMOVED lines=18> */
[----:B------:R-:W-:Y:S02]  /*4060*/  VIADD R24, R22, 0x20 ;  /* 0x0000002016187836 */ /* 0x000fe40000000000 */
[----:B------:R-:W-:-:S03]  /*4070*/  IMAD.MOV.U32 R22, RZ, RZ, R12 ;  /* 0x000000ffff167224 */ /* 0x000fc600078e000c */
[----:B------:R-:W-:Y:S02]  /*4080*/  ISETP.GE.AND P1, PT, R35, R24, PT ;  /* 0x000000182300720c */ /* 0x000fe40003f26270 */
[----:B------:R-:W-:-:S11]  /*4090*/  MOV R24, R14 ;  /* 0x0000000e00187202 */ /* 0x000fd60000000f00 */
[----:B------:R-:W-:Y:S05]  /*40a0*/  @P1 BRA `(.L_x_286) ;  /* 0x0000000000801947 */ /* 0x000fea0003800000 */
[----:B------:R-:W-:-:S07]  /*40b0*/  IMAD.MOV.U32 R35, RZ, RZ, RZ ;  /* 0x000000ffff237224 */ /* 0x000fce00078e00ff */
.L_x_287:
        /* <DEDUP_REMOVED lines=31> */
.L_x_286:
[----:B------:R-:W-:Y:S05]  /*42b0*/  BSYNC.RECONVERGENT B0 ;  /* 0x0000000000007941 */ /* 0x000fea0003800200 */
.L_x_285:
        /* <DEDUP_REMOVED lines=28> */
.L_x_293:
        /* <DEDUP_REMOVED lines=34> */
.L_x_292:
        /* <DEDUP_REMOVED lines=11> */
.L_x_291:
[----:B------:R-:W-:Y:S05]  /*4750*/  BSYNC.RECONVERGENT B1 ;  /* 0x0000000000017941 */ /* 0x000fea0003800200 */
.L_x_290:
[----:B------:R-:W-:-:S05]  /*4760*/  @P0 VIADD R29, R32, 0x1 ;  /* 0x00000001201d0836 */ /* 0x000fca0000000000 */
[----:B------:R-:W-:-:S13]  /*4770*/  ISETP.GE.AND P0, PT, R29, R28, PT ;  /* 0x0000001c1d00720c */ /* 0x000fda0003f06270 */
[----:B------:R-:W-:Y:S05]  /*4780*/  @!P0 BRA `(.L_x_293) ;  /* 0xfffffffc003c8947 */ /* 0x000fea000383ffff */
.L_x_289:
[----:B------:R-:W-:Y:S05]  /*4790*/  BSYNC.RECONVERGENT B0 ;  /* 0x0000000000007941 */ /* 0x000fea0003800200 */
.L_x_288:
        /* <DEDUP_REMOVED lines=60> */
.L_x_296:
        /* <DEDUP_REMOVED lines=31> */
.L_x_295:
[----:B------:R-:W-:Y:S05]  /*4d50*/  BSYNC.RECONVERGENT B0 ;  /* 0x0000000000007941 */ /* 0x000fea0003800200 */
.L_x_294:
        /* <DEDUP_REMOVED lines=8> */
[----:B------:R1:W-:Y:S01]  /*4de0*/  STS.64 [R0+0x8], R24 ;  /* 0x0000081800007388 */ /* 0x0003e20000000a00 */
[----:B------:R-:W-:Y:S02]  /*4df0*/  VIMNMX.U32 R35, PT, PT, R35, 0x100, PT ;  /* 0x0000010023237848 */ /* 0x000fe40003fe0000 */
[C---:B------:R-:W-:Y:S01]  /*4e00*/  LOP3.LUT R8, R2.reuse, 0x80, RZ, 0x3c, !PT ;  /* 0x0000008002087812 */ /* 0x040fe200078e3cff */
[----:B--2---:R-:W-:Y:S01]  /*4e10*/  VIADD R34, R2, 0x80 ;  /* 0x0000008002227836 */ /* 0x004fe20000000000 */
[----:B------:R2:W-:Y:S02]  /*4e20*/  STS.64 [R0], R22 ;  /* 0x0000001600007388 */ /* 0x0005e40000000a00 */
[----:B------:R-:W-:Y:S02]  /*4e30*/  VIMNMX.U32 R3, PT, PT, R37, R8, !PT ;  /* 0x0000000825037248 */ /* 0x000fe40007fe0000 */
[----:B0-----:R2:W-:Y:S03]  /*4e40*/  @!P0 STL.64 [R1], R4 ;  /* 0x0000000401008387 */ /* 0x0015e60000100a00 */
[----:B-1----:R-:W-:Y:S01]  /*4e50*/  IMAD.IADD R25, R3, 0x1, -R8 ;  /* 0x0000000103197824 */ /* 0x002fe200078e0a08 */
[----:B------:R-:W-:Y:S01]  /*4e60*/  VIADDMNMX R24, R34, -R35, R37, PT ;  /* 0x8000002322187246 */ /* 0x000fe20003800125 */
[----:B---3--:R2:W-:Y:S03]  /*4e70*/  @!P0 STL.64 [R1+0x8], R6 ;  /* 0x0000080601008387 */ /* 0x0085e60000100a00 */
[----:B------:R-:W-:Y:S01]  /*4e80*/  ISETP.GE.AND P0, PT, R25, R24, PT ;  /* 0x000000181900720c */ /* 0x000fe20003f06270 */
[----:B------:R2:W-:Y:S04]  /*4e90*/  STS.64 [R0+0x10], R26 ;  /* 0x0000101a00007388 */ /* 0x0005e80000000a00 */
[----:B------:R2:W-:Y:S04]  /*4ea0*/  STS.64 [R0+0x18], R28 ;  /* 0x0000181c00007388 */ /* 0x0005e80000000a00 */
[----:B------:R2:W-:Y:S01]  /*4eb0*/  STS.64 [R0+0x20], R32 ;  /* 0x0000202000007388 */ /* 0x0005e20000000a00 */
[----:B------:R-:W-:Y:S06]  /*4ec0*/  BAR.SYNC.DEFER_BLOCKING 0x0 ;  /* 0x0000000000007b1d */ /* 0x000fec0000010000 */
[----:B------:R-:W-:Y:S05]  /*4ed0*/  @P0 BRA `(.L_x_298) ;  /* 0x0000000000c40947 */ /* 0x000fea0003800000 */
.L_x_302:
[----:B------:R-:W0:Y:S01]  /*4ee0*/  S2R R3, SR_CgaCtaId ;  /* 0x0000000000037919 */ /* 0x000e220000008800 */
[----:B--2---:R-:W-:Y:S01]  /*4ef0*/  IMAD.IADD R0, R24, 0x1, -R25 ;  /* 0x0000000118007824 */ /* 0x004fe200078e0a19 */
        /* <DEDUP_REMOVED lines=32> */
.L_x_301:
        /* <DEDUP_REMOVED lines=11> */
.L_x_300:
[----:B------:R-:W-:Y:S05]  /*51b0*/  BSYNC.RECONVERGENT B1 ;  /* 0x0000000000017941 */ /* 0x000fea0003800200 */
.L_x_299:
[----:B------:R-:W-:-:S05]  /*51c0*/  @P0 VIADD R25, R26, 0x1 ;  /* 0x000000011a190836 */ /* 0x000fca0000000000 */
[----:B------:R-:W-:-:S13]  /*51d0*/  ISETP.GE.AND P0, PT, R25, R24, PT ;  /* 0x000000181900720c */ /* 0x000fda0003f06270 */
[----:B------:R-:W-:Y:S05]  /*51e0*/  @!P0 BRA `(.L_x_302) ;  /* 0xfffffffc003c8947 */ /* 0x000fea000383ffff */
.L_x_298:
[----:B------:R-:W-:Y:S05]  /*51f0*/  BSYNC.RECONVERGENT B0 ;  /* 0x0000000000007941 */ /* 0x000fea0003800200 */
.L_x_297:
[----:B------:R-:W0:Y:S01]  /*5200*/  S2R R3, SR_CgaCtaId ;  /* 0x0000000000037919 */ /* 0x000e220000008800 */
[----:B--2---:R-:W-:Y:S01]  /*5210*/  MOV R0, 0x400 ;  /* 0x0000040000007802 */ /* 0x004fe20000000f00 */
        /* <DEDUP_REMOVED lines=19> */
[----:B------:R-:W-:-:S03]  /*5350*/  IMAD.MOV.U32 R23, RZ, RZ, R3 ;  /* 0x000000ffff177224 */ /* 0x000fc600078e0003 */
[----:B-1----:R0:W-:Y:S01]  /*5360*/  STL.64 [R1+0x8], R4 ;  /* 0x0000080401007387 */ /* 0x0021e20000100a00 */
[----:B------:R-:W-:Y:S01]  /*5370*/  IMAD.MOV.U32 R22, RZ, RZ, R2 ;  /* 0x000000ffff167224 */ /* 0x000fe200078e0002 */
[----:B------:R-:W-:Y:S01]  /*5380*/  MOV R24, R4 ;  /* 0x0000000400187202 */ /* 0x000fe20000000f00 */
[----:B------:R-:W-:Y:S01]  /*5390*/  IMAD.MOV.U32 R25, RZ, RZ, R5 ;  /* 0x000000ffff197224 */ /* 0x000fe200078e0005 */
        /* <DEDUP_REMOVED lines=28> */
.L_x_305:
        /* <DEDUP_REMOVED lines=29> */
.L_x_304:
[----:B------:R-:W-:Y:S05]  /*5730*/  BSYNC.RECONVERGENT B0 ;  /* 0x0000000000007941 */ /* 0x000fea0003800200 */
.L_x_303:
[----:B------:R-:W1:Y:S02]  /*5740*/  LDCU.U8 UR4, c[0x0][0x380] ;  /* 0x00007000ff0477ac */ /* 0x000e640008000000 */
[----:B-1----:R-:W-:-:S04]  /*5750*/  UPRMT UR4, UR4, 0x8880, URZ ;  /* 0x0000888004047896 */ /* 0x002fc800080000ff */
[----:B------:R-:W-:Y:S01]  /*5760*/  UISETP.NE.AND UP0, UPT, UR4, URZ, UPT ;  /* 0x000000ff0400728c */ /* 0x000fe2000bf05270 */
[----:B------:R-:W-:Y:S08]  /*5770*/  BAR.SYNC.DEFER_BLOCKING 0x0 ;  /* 0x0000000000007b1d */ /* 0x000ff00000010000 */
[----:B------:R-:W-:Y:S05]  /*5780*/  BRA.U !UP0, `(.L_x_306) ;  /* 0x00000001087c7547 */ /* 0x000fea000b800000 */
[----:B------:R-:W1:Y:S01]  /*5790*/  S2R R35, SR_TID.X ;  /* 0x0000000000237919 */ /* 0x000e620000002100 */
[----:B0-----:R-:W0:Y:S01]  /*57a0*/  LDC.64 R2, c[0x0][0x398] ;  /* 0x0000e600ff027b82 */ /* 0x001e220000000a00 */
[----:B------:R-:W-:Y:S04]  /*57b0*/  STS.64 [R30], R22 ;  /* 0x000000161e007388 */ /* 0x000fe80000000a00 */
[----:B------:R-:W-:Y:S04]  /*57c0*/  STS.64 [R30+0x8], R24 ;  /* 0x000008181e007388 */ /* 0x000fe80000000a00 */
[----:B------:R-:W-:Y:S04]  /*57d0*/  STS.64 [R30+0x10], R26 ;  /* 0x0000101a1e007388 */ /* 0x000fe80000000a00 */
[----:B------:R-:W-:Y:S04]  /*57e0*/  STS.64 [R30+0x18], R28 ;  /* 0x0000181c1e007388 */ /* 0x000fe80000000a00 */
[----:B------:R-:W-:Y:S01]  /*57f0*/  STS.64 [R30+0x20], R32 ;  /* 0x000020201e007388 */ /* 0x000fe20000000a00 */
[----:B------:R-:W-:-:S03]  /*5800*/  NOP ;  /* 0x0000000000007918 */ /* 0x000fc60000000000 */
[----:B------:R-:W2:Y:S04]  /*5810*/  LDS.64 R4, [R30] ;  /* 0x000000001e047984 */ /* 0x000ea80000000a00 */
[----:B------:R-:W3:Y:S01]  /*5820*/  LDS.64 R6, [R30+0x8] ;  /* 0x000008001e067984 */ /* 0x000ee20000000a00 */
[C---:B-1----:R-:W-:Y:S02]  /*5830*/  LOP3.LUT R34, R35.reuse, 0x1f, RZ, 0xc0, !PT ;  /* 0x0000001f23227812 */ /* 0x042fe400078ec0ff */
[----:B------:R-:W-:Y:S01]  /*5840*/  LOP3.LUT R35, R35, 0x3e0, RZ, 0xc0, !PT ;  /* 0x000003e023237812 */ /* 0x000fe200078ec0ff */
[----:B------:R-:W1:Y:S03]  /*5850*/  LDS.64 R8, [R30+0x10] ;  /* 0x000010001e087984 */ /* 0x000e660000000a00 */
[----:B------:R-:W-:Y:S01]  /*5860*/  IADD3 R15, P0, P1, R34, UR6, R35 ;  /* 0x00000006220f7c10 */ /* 0x000fe2000f91e023 */
[----:B------:R-:W4:Y:S03]  /*5870*/  LDS.64 R10, [R30+0x18] ;  /* 0x000018001e0a7984 */ /* 0x000f260000000a00 */
[----:B------:R-:W-:Y:S01]  /*5880*/  IADD3.X R0, PT, PT, RZ, RZ, RZ, P0, P1 ;  /* 0x000000ffff007210 */ /* 0x000fe200007e24ff */
[----:B------:R-:W5:Y:S01]  /*5890*/  LDS.64 R12, [R30+0x20] ;  /* 0x000020001e0c7984 */ /* 0x000f620000000a00 */
[----:B0-----:R-:W-:-:S04]  /*58a0*/  IMAD.WIDE.U32 R2, R15, 0x28, R2 ;  /* 0x000000280f027825 */ /* 0x001fc800078e0002 */
[----:B------:R-:W-:-:S05]  /*58b0*/  IMAD R15, R0, 0x28, RZ ;  /* 0x00000028000f7824 */ /* 0x000fca00078e02ff */
[----:B------:R-:W-:-:S05]  /*58c0*/  IADD3 R3, PT, PT, R3, R15, RZ ;  /* 0x0000000f03037210 */ /* 0x000fca0007ffe0ff */
[----:B--2---:R-:W-:Y:S04]  /*58d0*/  STG.E desc[UR8][R2.64], R4 ;  /* 0x0000000402007986 */ /* 0x004fe8000c101908 */
[----:B------:R-:W-:Y:S04]  /*58e0*/  STG.E desc[UR8][R2.64+0x4], R5 ;  /* 0x0000040502007986 */ /* 0x000fe8000c101908 */
[----:B---3--:R-:W-:Y:S04]  /*58f0*/  STG.E desc[UR8][R2.64+0x8], R6 ;  /* 0x0000080602007986 */ /* 0x008fe8000c101908 */
[----:B------:R-:W-:Y:S04]  /*5900*/  STG.E desc[UR8][R2.64+0xc], R7 ;  /* 0x00000c0702007986 */ /* 0x000fe8000c101908 */
[----:B-1----:R-:W-:Y:S04]  /*5910*/  STG.E desc[UR8][R2.64+0x10], R8 ;  /* 0x0000100802007986 */ /* 0x002fe8000c101908 */
[----:B------:R-:W-:Y:S04]  /*5920*/  STG.E desc[UR8][R2.64+0x14], R9 ;  /* 0x0000140902007986 */ /* 0x000fe8000c101908 */
[----:B----4-:R-:W-:Y:S04]  /*5930*/  STG.E desc[UR8][R2.64+0x18], R10 ;  /* 0x0000180a02007986 */ /* 0x010fe8000c101908 */
[----:B------:R-:W-:Y:S04]  /*5940*/  STG.E desc[UR8][R2.64+0x1c], R11 ;  /* 0x00001c0b02007986 */ /* 0x000fe8000c101908 */
[----:B-----5:R-:W-:Y:S04]  /*5950*/  STG.E desc[UR8][R2.64+0x20], R12 ;  /* 0x0000200c02007986 */ /* 0x020fe8000c101908 */
[----:B------:R-:W-:Y:S01]  /*5960*/  STG.E desc[UR8][R2.64+0x24], R13 ;  /* 0x0000240d02007986 */ /* 0x000fe2000c101908 */
[----:B------:R-:W-:Y:S05]  /*5970*/  EXIT ;  /* 0x000000000000794d */ /* 0x000fea0003800000 */
.L_x_306:
[----:B------:R-:W2:Y:S01]  /*5980*/  LDL.LU R0, [R1+0x50] ;  /* 0x0000500001007983 */ /* 0x000ea20000300800 */
[----:B0-----:R-:W0:Y:S03]  /*5990*/  LDC.64 R2, c[0x0][0x3b0] ;  /* 0x0000ec00ff027b82 */ /* 0x001e260000000a00 */
        /* <DEDUP_REMOVED lines=8> */
[----:B------:R-:W0:Y:S04]  /*5a20*/  LDS.64 R6, [R30+0x8] ;  /* 0x000008001e067984 */ /* 0x000e280000000a00 */
[----:B------:R-:W3:Y:S04]  /*5a30*/  LDS.64 R8, [R30+0x10] ;  /* 0x000010001e087984 */ /* 0x000ee80000000a00 */
[----:B------:R-:W4:Y:S04]  /*5a40*/  LDS.64 R10, [R30+0x18] ;  /* 0x000018001e0a7984 */ /* 0x000f280000000a00 */
[----:B------:R-:W5:Y:S01]  /*5a50*/  LDS.64 R12, [R30+0x20] ;  /* 0x000020001e0c7984 */ /* 0x000f620000000a00 */
[----:B--2---:R-:W-:-:S04]  /*5a60*/  IMAD R15, R0, 0x28, RZ ;  /* 0x00000028000f7824 */ /* 0x004fc800078e02ff */
[----:B------:R-:W-:-:S05]  /*5a70*/  IMAD.IADD R3, R15, 0x1, R3 ;  /* 0x000000010f037824 */ /* 0x000fca00078e0203 */
[----:B-1----:R-:W-:Y:S04]  /*5a80*/  STG.E desc[UR8][R2.64], R4 ;  /* 0x0000000402007986 */ /* 0x002fe8000c101908 */
[----:B------:R-:W-:Y:S04]  /*5a90*/  STG.E desc[UR8][R2.64+0x4], R5 ;  /* 0x0000040502007986 */ /* 0x000fe8000c101908 */
[----:B0-----:R-:W-:Y:S04]  /*5aa0*/  STG.E desc[UR8][R2.64+0x8], R6 ;  /* 0x0000080602007986 */ /* 0x001fe8000c101908 */
[----:B------:R-:W-:Y:S04]  /*5ab0*/  STG.E desc[UR8][R2.64+0xc], R7 ;  /* 0x00000c0702007986 */ /* 0x000fe8000c101908 */
[----:B---3--:R-:W-:Y:S04]  /*5ac0*/  STG.E desc[UR8][R2.64+0x10], R8 ;  /* 0x0000100802007986 */ /* 0x008fe8000c101908 */
[----:B------:R-:W-:Y:S04]  /*5ad0*/  STG.E desc[UR8][R2.64+0x14], R9 ;  /* 0x0000140902007986 */ /* 0x000fe8000c101908 */
[----:B----4-:R-:W-:Y:S04]  /*5ae0*/  STG.E desc[UR8][R2.64+0x18], R10 ;  /* 0x0000180a02007986 */ /* 0x010fe8000c101908 */
[----:B------:R-:W-:Y:S04]  /*5af0*/  STG.E desc[UR8][R2.64+0x1c], R11 ;  /* 0x00001c0b02007986 */ /* 0x000fe8000c101908 */
[----:B-----5:R-:W-:Y:S04]  /*5b00*/  STG.E desc[UR8][R2.64+0x20], R12 ;  /* 0x0000200c02007986 */ /* 0x020fe8000c101908 */
[----:B------:R-:W-:Y:S01]  /*5b10*/  STG.E desc[UR8][R2.64+0x24], R13 ;  /* 0x0000240d02007986 */ /* 0x000fe2000c101908 */
[----:B------:R-:W-:Y:S05]  /*5b20*/  EXIT ;  /* 0x000000000000794d */ /* 0x000fea0003800000 */
.L_x_233:
[----:B------:R-:W0:Y:S01]  /*5b30*/  LDCU.64 UR4, c[0x0][0x388] ;  /* 0x00007100ff0477ac */ /* 0x000e220008000a00 */
[----:B------:R-:W-:Y:S01]  /*5b40*/  ACQBULK ;  /* 0x000000000000782e */ /* 0x000fe20000000000 */
[----:B------:R-:W1:Y:S01]  /*5b50*/  S2R R22, SR_TID.X ;  /* 0x0000000000167919 */ /* 0x000e620000002100 */
[----:B------:R-:W2:Y:S01]  /*5b60*/  LDC R0, c[0x0][0x3a8] ;  /* 0x0000ea00ff007b82 */ /* 0x000ea20000000800 */
[----:B0-----:R-:W-:-:S06]  /*5b70*/  UIMAD.WIDE.U32 UR4, UR6, 0x28, UR4 ;  /* 0x00000028060478a5 */ /* 0x001fcc000f8e0004 */
[----:B------:R-:W-:Y:S02]  /*5b80*/  IMAD.U32 R14, RZ, RZ, UR4 ;  /* 0x00000004ff0e7e24 */ /* 0x000fe4000f8e00ff */
[----:B------:R-:W-:-:S05]  /*5b90*/  IMAD.U32 R15, RZ, RZ, UR5 ;  /* 0x00000005ff0f7e24 */ /* 0x000fca000f8e00ff */
        /* <DEDUP_REMOVED lines=10> */
[----:B------:R-:W-:Y:S01]  /*5c40*/  IMAD R31, RZ, RZ, -UR6 ;  /* 0x80000006ff1f7e24 */ /* 0x000fe2000f8e02ff */
[----:B-1----:R-:W-:Y:S01]  /*5c50*/  LOP3.LUT R16, R22, 0x3e0, RZ, 0xc0, !PT ;  /* 0x000003e016107812 */ /* 0x002fe200078ec0ff */
[----:B------:R-:W-:Y:S01]  /*5c60*/  IMAD.U32 R13, RZ, RZ, UR5 ;  /* 0x00000005ff0d7e24 */ /* 0x000fe2000f8e00ff */
[----:B------:R-:W-:-:S02]  /*5c70*/  MOV R12, UR4 ;  /* 0x00000004000c7c02 */ /* 0x000fc40008000f00 */
[----:B--2---:R-:W-:Y:S02]  /*5c80*/  VIADDMNMX R31, R31, R0, 0x100, PT ;  /* 0x000001001f1f7446 */ /* 0x004fe40003800100 */
[----:B------:R-:W-:-:S04]  /*5c90*/  LOP3.LUT R0, R16, 0x1f, R22, 0xf8, !PT ;  /* 0x0000001f10007812 */ /* 0x000fc800078ef816 */
[----:B------:R-:W-:-:S13]  /*5ca0*/  ISETP.GE.AND P0, PT, R0, R31, PT ;  /* 0x0000001f0000720c */ /* 0x000fda0003f06270 */
[----:B------:R-:W-:-:S05]  /*5cb0*/  @!P0 IMAD R17, R0, 0x28, RZ ;  /* 0x0000002800118824 */ /* 0x000fca00078e02ff */
[----:B------:R-:W-:-:S05]  /*5cc0*/  @!P0 IADD3 R12, P1, PT, R17, R12, RZ ;  /* 0x0000000c110c8210 */ /* 0x000fca0007f3e0ff */
[----:B------:R-:W-:-:S05]  /*5cd0*/  @!P0 IMAD.X R13, RZ, RZ, UR5, P1 ;  /* 0x00000005ff0d8e24 */ /* 0x000fca00088e06ff */
        /* <DEDUP_REMOVED lines=10> */
[----:B0-----:R-:W-:Y:S01]  /*5d80*/  MOV R14, 0x400 ;  /* 0x00000400000e7802 */ /* 0x001fe20000000f00 */
[----:B------:R-:W0:Y:S01]  /*5d90*/  S2R R15, SR_CgaCtaId ;  /* 0x00000000000f7919 */ /* 0x000e220000008800 */
[----:B------:R-:W1:Y:S02]  /*5da0*/  S2R R0, SR_LANEID ;  /* 0x0000000000007919 */ /* 0x000e640000000000 */
[----:B0-----:R-:W-:Y:S01]  /*5db0*/  LEA R23, R15, R14, 0x18 ;  /* 0x0000000e0f177211 */ /* 0x001fe200078ec0ff */
[----:B-1----:R-:W-:-:S04]  /*5dc0*/  IMAD.IADD R0, R16, 0x1, R0 ;  /* 0x0000000110007824 */ /* 0x002fc800078e0200 */
[----:B------:R-:W-:-:S05]  /*5dd0*/  IMAD R30, R0, 0x28, R23 ;  /* 0x00000028001e7824 */ /* 0x000fca00078e0217 */
[----:B--2---:R-:W-:Y:S04]  /*5de0*/  STS.64 [R30], R10 ;  /* 0x0000000a1e007388 */ /* 0x004fe80000000a00 */
[----:B---3--:R-:W-:Y:S04]  /*5df0*/  STS.64 [R30+0x8], R8 ;  /* 0x000008081e007388 */ /* 0x008fe80000000a00 */
[----:B----4-:R-:W-:Y:S04]  /*5e00*/  STS.64 [R30+0x10], R6 ;  /* 0x000010061e007388 */ /* 0x010fe80000000a00 */
[----:B-----5:R-:W-:Y:S04]  /*5e10*/  STS.64 [R30+0x18], R4 ;  /* 0x000018041e007388 */ /* 0x020fe80000000a00 */
[----:B------:R0:W-:Y:S01]  /*5e20*/  STS.64 [R30+0x20], R2 ;  /* 0x000020021e007388 */ /* 0x0001e20000000a00 */
[----:B------:R-:W-:-:S03]  /*5e30*/  NOP ;  /* 0x0000000000007918 */ /* 0x000fc60000000000 */
[----:B------:R-:W1:Y:S04]  /*5e40*/  LDS.64 R14, [R30] ;  /* 0x000000001e0e7984 */ /* 0x000e680000000a00 */
[----:B------:R-:W2:Y:S04]  /*5e50*/  LDS.64 R16, [R30+0x8] ;  /* 0x000008001e107984 */ /* 0x000ea80000000a00 */
[----:B------:R-:W3:Y:S04]  /*5e60*/  LDS.64 R18, [R30+0x10] ;  /* 0x000010001e127984 */ /* 0x000ee80000000a00 */
[----:B------:R-:W4:Y:S04]  /*5e70*/  LDS.64 R20, [R30+0x18] ;  /* 0x000018001e147984 */ /* 0x000f280000000a00 */
[----:B------:R-:W5:Y:S01]  /*5e80*/  LDS.64 R12, [R30+0x20] ;  /* 0x000020001e0c7984 */ /* 0x000f620000000a00 */
[----:B------:R-:W-:Y:S01]  /*5e90*/  BAR.SYNC.DEFER_BLOCKING 0x0 ;  /* 0x0000000000007b1d */ /* 0x000fe20000010000 */
[C---:B------:R-:W-:Y:S01]  /*5ea0*/  LOP3.LUT R26, R22.reuse, 0x3fe, RZ, 0xc0, !PT ;  /* 0x000003fe161a7812 */ /* 0x040fe200078ec0ff */
[C---:B------:R-:W-:Y:S01]  /*5eb0*/  IMAD R0, R22.reuse, 0x28, R23 ;  /* 0x0000002816007824 */ /* 0x040fe200078e0217 */
[----:B0-----:R-:W-:-:S05]  /*5ec0*/  LOP3.LUT R2, R22, 0x1, RZ, 0xc0, !PT ;  /* 0x0000000116027812 */ /* 0x001fca00078ec0ff */
[----:B------:R-:W-:Y:S01]  /*5ed0*/  PREEXIT ;  /* 0x000000000000782d */ /* 0x000fe20000000000 */
[----:B------:R-:W-:-:S07]  /*5ee0*/  VIMNMX R26, PT, PT, R26, R31, PT ;  /* 0x0000001f1a1a7248 */ /* 0x000fce0003fe0100 */
[----:B------:R-:W-:Y:S01]  /*5ef0*/  BAR.SYNC.DEFER_BLOCKING 0x0 ;  /* 0x0000000000007b1d */ /* 0x000fe20000010000 */
[----:B------:R-:W-:Y:S02]  /*5f00*/  VIMNMX R25, PT, PT, R2, R31, PT ;  /* 0x0000001f02197248 */ /* 0x000fe40003fe0100 */
[----:B------:R-:W-:-:S03]  /*5f10*/  VIADDMNMX R24, R26, 0x1, R31, PT ;  /* 0x000000011a187846 */ /* 0x000fc6000380011f */
[----:B------:R-:W-:Y:S01]  /*5f20*/  BSSY.RECONVERGENT B0, `(.L_x_307) ;  /* 0x0000041000007945 */ /* 0x000fe20003800200 */
[C---:B------:R-:W-:Y:S02]  /*5f30*/  VIADDMNMX R22, R24.reuse, 0x1, R31, PT ;  /* 0x0000000118167846 */ /* 0x040fe4000380011f */
[----:B------:R-:W-:-:S03]  /*5f40*/  VIADDMNMX R28, R24, -R26, R25, PT ;  /* 0x8000001a181c7246 */ /* 0x000fc60003800119 */
[----:B------:R-:W-:-:S05]  /*5f50*/  IMAD.IADD R2, R22, 0x1, -R24 ;  /* 0x0000000116027824 */ /* 0x000fca00078e0a18 */
[CC--:B------:R-:W-:Y:S02]  /*5f60*/  ISETP.GE.AND P0, PT, R25.reuse, R2.reuse, PT ;  /* 0x000000021900720c */ /* 0x0c0fe40003f06270 */
[----:B------:R-:W-:-:S04]  /*5f70*/  IADD3 R2, PT, PT, R25, -R2, RZ ;  /* 0x8000000219027210 */ /* 0x000fc80007ffe0ff */
        /* <DEDUP_REMOVED lines=9> */
[----:B------:R-:W-:-:S07]  /*6010*/  IMAD.IADD R27, R25, 0x1, R24 ;  /* 0x00000001191b7824 */ /* 0x000fce00078e0218 */
.L_x_312:
[----:B------:R-:W1:Y:S01]  /*6020*/  S2R R4, SR_CgaCtaId ;  /* 0x0000000000047919 */ /* 0x000e620000008800 */
[----:B------:R-:W-:Y:S01]  /*6030*/  IMAD.IADD R2, R28, 0x1, -R29 ;  /* 0x000000011c027824 */ /* 0x000fe200078e0a1d */
[----:B------:R-:W-:Y:S01]  /*6040*/  MOV R3, 0x400 ;  /* 0x0000040000037802 */ /* 0x000fe20000000f00 */
[----:B------:R-:W-:Y:S03]  /*6050*/  BSSY.RECONVERGENT B1, `(.L_x_309) ;  /* 0x000002a000017945 */ /* 0x000fe60003800200 */
[----:B------:R-:W-:-:S04]  /*6060*/  LEA.HI R2, R2, R2, RZ, 0x1 ;  /* 0x0000000202027211 */ /* 0x000fc800078f08ff */
[----:B------:R-:W-:-:S05]  /*6070*/  LEA.HI.SX32 R33, R2, R29, 0x1f ;  /* 0x0000001d02217211 */ /* 0x000fca00078ffaff */
[----:B------:R-:W-:Y:S01]  /*6080*/  IMAD.IADD R2, R26, 0x1, R33 ;  /* 0x000000011a027824 */ /* 0x000fe200078e0221 */
[----:B-1----:R-:W-:Y:S02]  /*6090*/  LEA R3, R4, R3, 0x18 ;  /* 0x0000000304037211 */ /* 0x002fe400078ec0ff */
[----:B------:R-:W-:-:S03]  /*60a0*/  LOP3.LUT R4, RZ, R33, RZ, 0x33, !PT ;  /* 0x00000021ff047212 */ /* 0x000fc600078e33ff */
[----:B------:R-:W-:Y:S02]  /*60b0*/  IMAD R23, R2, 0x28, R3 ;  /* 0x0000002802177824 */ /* 0x000fe400078e0203 */
[----:B------:R-:W-:-:S03]  /*60c0*/  IMAD.IADD R4, R27, 0x1, R4 ;  /* 0x000000011b047824 */ /* 0x000fc600078e0204 */
[----:B------:R-:W1:Y:S01]  /*60d0*/  LDS.64 R6, [R23+0x10] ;  /* 0x0000100017067984 */ /* 0x000e620000000a00 */
[----:B------:R-:W-:-:S03]  /*60e0*/  IMAD R32, R4, 0x28, R3 ;  /* 0x0000002804207824 */ /* 0x000fc600078e0203 */
[----:B------:R-:W2:Y:S04]  /*60f0*/  LDS.64 R4, [R23+0x8] ;  /* 0x0000080017047984 */ /* 0x000ea80000000a00 */
[----:B------:R-:W3:Y:S04]  /*6100*/  LDS.64 R8, [R23+0x18] ;  /* 0x0000180017087984 */ /* 0x000ee80000000a00 */
[----:B------:R-:W4:Y:S04]  /*6110*/  LDS.64 R10, [R23+0x20] ;  /* 0x00002000170a7984 */ /* 0x000f280000000a00 */
[----:B0-----:R-:W0:Y:S04]  /*6120*/  LDS.64 R12, [R32] ;  /* 0x00000000200c7984 */ /* 0x001e280000000a00 */
[----:B------:R-:W5:Y:S04]  /*6130*/  LDS.64 R14, [R32+0x8] ;  /* 0x00000800200e7984 */ /* 0x000f680000000a00 */
[----:B------:R-:W5:Y:S04]  /*6140*/  LDS.64 R16, [R32+0x10] ;  /* 0x0000100020107984 */ /* 0x000f680000000a00 */
[----:B------:R-:W5:Y:S04]  /*6150*/  LDS.64 R18, [R32+0x18] ;  /* 0x0000180020127984 */ /* 0x000f680000000a00 */
[----:B------:R-:W5:Y:S04]  /*6160*/  LDS.64 R20, [R32+0x20] ;  /* 0x0000200020147984 */ /* 0x000f680000000a00 */
[----:B------:R2:W5:Y:S04]  /*6170*/  LDS.64 R2, [R23] ;  /* 0x0000000017027984 */ /* 0x0005680000000a00 */
[----:B-1----:R-:W-:Y:S04]  /*6180*/  STL.64 [R1+0x10], R6 ;  /* 0x0000100601007387 */ /* 0x002fe80000100a00 */
[----:B--2---:R-:W-:Y:S01]  /*6190*/  STL.64 [R1+0x8], R4 ;  /* 0x0000080401007387 */ /* 0x004fe20000100a00 */
[----:B------:R-:W-:-:S03]  /*61a0*/  MOV R23, R28 ;  /* 0x0000001c00177202 */ /* 0x000fc60000000f00 */
[----:B---3--:R-:W-:Y:S04]  /*61b0*/  STL.64 [R1+0x18], R8 ;  /* 0x0000180801007387 */ /* 0x008fe80000100a00 */
[----:B----4-:R-:W-:Y:S04]  /*61c0*/  STL.64 [R1+0x20], R10 ;  /* 0x0000200a01007387 */ /* 0x010fe80000100a00 */
[----:B0-----:R-:W-:Y:S04]  /*61d0*/  STL.64 [R1+0x28], R12 ;  /* 0x0000280c01007387 */ /* 0x001fe80000100a00 */
[----:B-----5:R-:W-:Y:S04]  /*61e0*/  STL.64 [R1+0x30], R14 ;  /* 0x0000300e01007387 */ /* 0x020fe80000100a00 */
[----:B------:R-:W-:Y:S04]  /*61f0*/  STL.64 [R1+0x38], R16 ;  /* 0x0000381001007387 */ /* 0x000fe80000100a00 */
[----:B------:R-:W-:Y:S04]  /*6200*/  STL.64 [R1+0x40], R18 ;  /* 0x0000401201007387 */ /* 0x000fe80000100a00 */
[----:B------:R-:W-:Y:S04]  /*6210*/  STL.64 [R1+0x48], R20 ;  /* 0x0000481401007387 */ /* 0x000fe80000100a00 */
[----:B------:R0:W-:Y:S02]  /*6220*/  STL.64 [R1], R2 ;  /* 0x0000000201007387 */ /* 0x0001e40000100a00 */
[----:B0-----:R-:W-:-:S07]  /*6230*/  IMAD.MOV.U32 R2, RZ, RZ, RZ ;  /* 0x000000ffff027224 */ /* 0x001fce00078e00ff */
.L_x_311:
        /* <DEDUP_REMOVED lines=11> */
.L_x_310:
[----:B------:R-:W-:Y:S05]  /*62f0*/  BSYNC.RECONVERGENT B1 ;  /* 0x0000000000017941 */ /* 0x000fea0003800200 */
.L_x_309:
[----:B------:R-:W-:-:S04]  /*6300*/  @P0 IADD3 R29, PT, PT, R33, 0x1, RZ ;  /* 0x00000001211d0810 */ /* 0x000fc80007ffe0ff */
[----:B------:R-:W-:-:S13]  /*6310*/  ISETP.GE.AND P0, PT, R29, R28, PT ;  /* 0x0000001c1d00720c */ /* 0x000fda0003f06270 */
[----:B------:R-:W-:Y:S05]  /*6320*/  @!P0 BRA `(.L_x_312) ;  /* 0xfffffffc003c8947 */ /* 0x000fea000383ffff */
.L_x_308:
[----:B------:R-:W-:Y:S05]  /*6330*/  BSYNC.RECONVERGENT B0 ;  /* 0x0000000000007941 */ /* 0x000fea0003800200 */
.L_x_307:
[----:B------:R-:W1:Y:S01]  /*6340*/  S2R R3, SR_CgaCtaId ;  /* 0x0000000000037919 */ /* 0x000e620000008800 */
[----:B------:R-:W-:Y:S01]  /*6350*/  MOV R2, 0x400 ;  /* 0x0000040000027802 */ /* 0x000fe20000000f00 */
[----:B------:R-:W-:Y:S01]  /*6360*/  IMAD.IADD R35, R26, 0x1, R29 ;  /* 0x000000011a237824 */ /* 0x000fe200078e021d */
[----:B------:R-:W-:Y:S01]  /*6370*/  IADD3 R25, PT, PT, -R29, R24, R25 ;  /* 0x000000181d197210 */ /* 0x000fe20007ffe119 */
[----:B------:R-:W-:Y:S01]  /*6380*/  BSSY.RECONVERGENT B0, `(.L_x_313) ;  /* 0x0000056000007945 */ /* 0x000fe20003800200 */
[----:B------:R-:W-:Y:S02]  /*6390*/  PLOP3.LUT P0, PT, PT, PT, PT, 0x8, 0x80 ;  /* 0x000000000080781c */ /* 0x000fe40003f0e170 */
[----:B------:R-:W-:Y:S02]  /*63a0*/  ISETP.GE.AND P1, PT, R25, R22, PT ;  /* 0x000000161900720c */ /* 0x000fe40003f26270 */
[----:B-1----:R-:W-:-:S05]  /*63b0*/  LEA R2, R3, R2, 0x18 ;  /* 0x0000000203027211 */ /* 0x002fca00078ec0ff */
[--C-:B------:R-:W-:Y:S02]  /*63c0*/  IMAD R34, R35, 0x28, R2.reuse ;  /* 0x0000002823227824 */ /* 0x100fe400078e0202 */
[----:B------:R-:W-:-:S03]  /*63d0*/  IMAD R23, R25, 0x28, R2 ;  /* 0x0000002819177824 */ /* 0x000fc600078e0202 */
[----:B------:R-:W1:Y:S04]  /*63e0*/  LDS.64 R2, [R34] ;  /* 0x0000000022027984 */ /* 0x000e680000000a00 */
[----:B------:R-:W2:Y:S04]  /*63f0*/  LDS.64 R4, [R34+0x8] ;  /* 0x0000080022047984 */ /* 0x000ea80000000a00 */
[----:B------:R-:W3:Y:S04]  /*6400*/  LDS.64 R6, [R34+0x10] ;  /* 0x0000100022067984 */ /* 0x000ee80000000a00 */
[----:B------:R-:W4:Y:S04]  /*6410*/  LDS.64 R8, [R34+0x18] ;  /* 0x0000180022087984 */ /* 0x000f280000000a00 */
[----:B------:R-:W5:Y:S04]  /*6420*/  LDS.64 R10, [R34+0x20] ;  /* 0x00002000220a7984 */ /* 0x000f680000000a00 */
[----:B0-----:R-:W0:Y:S04]  /*6430*/  LDS.64 R12, [R23] ;  /* 0x00000000170c7984 */ /* 0x001e280000000a00 */
[----:B------:R-:W0:Y:S04]  /*6440*/  LDS.64 R14, [R23+0x8] ;  /* 0x00000800170e7984 */ /* 0x000e280000000a00 */
[----:B------:R-:W0:Y:S04]  /*6450*/  LDS.64 R16, [R23+0x10] ;  /* 0x0000100017107984 */ /* 0x000e280000000a00 */
[----:B------:R-:W0:Y:S04]  /*6460*/  LDS.64 R18, [R23+0x18] ;  /* 0x0000180017127984 */ /* 0x000e280000000a00 */
[----:B------:R2:W0:Y:S04]  /*6470*/  LDS.64 R20, [R23+0x20] ;  /* 0x0000200017147984 */ /* 0x0004280000000a00 */
[----:B-1----:R1:W-:Y:S01]  /*6480*/  STL.64 [R1], R2 ;  /* 0x0000000201007387 */ /* 0x0023e20000100a00 */
[----:B------:R-:W-:-:S03]  /*6490*/  IMAD.MOV.U32 R22, RZ, RZ, R2 ;  /* 0x000000ffff167224 */ /* 0x000fc600078e0002 */
[----:B--2---:R1:W-:Y:S01]  /*64a0*/  STL.64 [R1+0x8], R4 ;  /* 0x0000080401007387 */ /* 0x0043e20000100a00 */
[----:B------:R-:W-:Y:S01]  /*64b0*/  IMAD.MOV.U32 R23, RZ, RZ, R3 ;  /* 0x000000ffff177224 */ /* 0x000fe200078e0003 */
[----:B------:R-:W-:Y:S01]  /*64c0*/  MOV R25, R5 ;  /* 0x0000000500197202 */ /* 0x000fe20000000f00 */
[----:B------:R-:W-:Y:S01]  /*64d0*/  IMAD.MOV.U32 R24, RZ, RZ, R4 ;  /* 0x000000ffff187224 */ /* 0x000fe200078e0004 */
[----:B---3--:R1:W-:Y:S01]  /*64e0*/  STL.64 [R1+0x10], R6 ;  /* 0x0000100601007387 */ /* 0x0083e20000100a00 */
[----:B------:R-:W-:Y:S02]  /*64f0*/  IMAD.MOV.U32 R26, RZ, RZ, R6 ;  /* 0x000000ffff1a7224 */ /* 0x000fe400078e0006 */
[----:B------:R-:W-:Y:S01]  /*6500*/  IMAD.MOV.U32 R27, RZ, RZ, R7 ;  /* 0x000000ffff1b7224 */ /* 0x000fe200078e0007 */
[----:B----4-:R1:W-:Y:S01]  /*6510*/  STL.64 [R1+0x18], R8 ;  /* 0x0000180801007387 */ /* 0x0103e20000100a00 */
[----:B------:R-:W-:Y:S02]  /*6520*/  IMAD.MOV.U32 R28, RZ, RZ, R8 ;  /* 0x000000ffff1c7224 */ /* 0x000fe400078e0008 */
[----:B------:R-:W-:Y:S01]  /*6530*/  IMAD.MOV.U32 R29, RZ, RZ, R9 ;  /* 0x000000ffff1d7224 */ /* 0x000fe200078e0009 */
[----:B-----5:R1:W-:Y:S01]  /*6540*/  STL.64 [R1+0x20], R10 ;  /* 0x0000200a01007387 */ /* 0x0203e20000100a00 */
[----:B------:R-:W-:Y:S01]  /*6550*/  MOV R32, R10 ;  /* 0x0000000a00207202 */ /* 0x000fe20000000f00 */
[----:B------:R-:W-:-:S02]  /*6560*/  IMAD.MOV.U32 R33, RZ, RZ, R11 ;  /* 0x000000ffff217224 */ /* 0x000fc400078e000b */
[----:B0-----:R1:W-:Y:S04]  /*6570*/  STL.64 [R1+0x28], R12 ;  /* 0x0000280c01007387 */ /* 0x0013e80000100a00 */
[----:B------:R1:W-:Y:S04]  /*6580*/  STL.64 [R1+0x30], R14 ;  /* 0x0000300e01007387 */ /* 0x0003e80000100a00 */
[----:B------:R1:W-:Y:S04]  /*6590*/  STL.64 [R1+0x38], R16 ;  /* 0x0000381001007387 */ /* 0x0003e80000100a00 */
[----:B------:R1:W-:Y:S04]  /*65a0*/  STL.64 [R1+0x40], R18 ;  /* 0x0000401201007387 */ /* 0x0003e80000100a00 */
[----:B------:R1:W-:Y:S01]  /*65b0*/  STL.64 [R1+0x48], R20 ;  /* 0x0000481401007387 */ /* 0x0003e20000100a00 */
[----:B------:R-:W-:Y:S05]  /*65c0*/  @P1 BRA `(.L_x_314) ;  /* 0x0000000000c41947 */ /* 0x000fea0003800000 */
[----:B------:R-:W0:Y:S01]  /*65d0*/  S2R R36, SR_TID.X ;  /* 0x0000000000247919 */ /* 0x000e220000002100 */
        /* <DEDUP_REMOVED lines=9> */
[----:B0-----:R-:W-:-:S04]  /*6670*/  LOP3.LUT R22, R36, 0x3fe, RZ, 0xc0, !PT ;  /* 0x000003fe24167812 */ /* 0x001fc800078ec0ff */
[----:B------:R-:W-:-:S04]  /*6680*/  VIMNMX R22, PT, PT, R22, R31, PT ;  /* 0x0000001f16167248 */ /* 0x000fc80003fe0100 */
[----:B------:R-:W-:Y:S01]  /*6690*/  VIADDMNMX R24, R22, 0x1, R31, PT ;  /* 0x0000000116187846 */ /* 0x000fe2000380011f */
[----:B------:R-:W-:-:S03]  /*66a0*/  IMAD.MOV.U32 R22, RZ, RZ, R12 ;  /* 0x000000ffff167224 */ /* 0x000fc600078e000c */
[----:B------:R-:W-:Y:S01]  /*66b0*/  ISETP.GE.AND P1, PT, R35, R24, PT ;  /* 0x000000182300720c */ /* 0x000fe20003f26270 */
[----:B------:R-:W-:-:S12]  /*66c0*/  IMAD.MOV.U32 R24, RZ, RZ, R14 ;  /* 0x000000ffff187224 */ /* 0x000fd800078e000e */
[----:B------:R-:W-:Y:S05]  /*66d0*/  @P1 BRA `(.L_x_314) ;  /* 0x0000000000801947 */ /* 0x000fea0003800000 */
[----:B------:R-:W-:-:S07]  /*66e0*/  IMAD.MOV.U32 R35, RZ, RZ, RZ ;  /* 0x000000ffff237224 */ /* 0x000fce00078e00ff */
.L_x_315:
        /* <DEDUP_REMOVED lines=12> */
[----:B0-----:R-:W-:Y:S02]  /*67b0*/  IMAD.MOV.U32 R32, RZ, RZ, R20 ;  /* 0x000000ffff207224 */ /* 0x001fe400078e0014 */
        /* <DEDUP_REMOVED lines=18> */
.L_x_314:
[----:B------:R-:W-:Y:S05]  /*68e0*/  BSYNC.RECONVERGENT B0 ;  /* 0x0000000000007941 */ /* 0x000fea0003800200 */
.L_x_313:
[----:B------:R-:W0:Y:S01]  /*68f0*/  S2R R36, SR_TID.X ;  /* 0x0000000000247919 */ /* 0x000e220000002100 */
[----:B------:R-:W-:Y:S01]  /*6900*/  BSSY.RECONVERGENT B0, `(.L_x_316) ;  /* 0x000004c000007945 */ /* 0x000fe20003800200 */
[----:B-1----:R-:W1:Y:S04]  /*6910*/  @!P0 LDS.64 R4, [R34+0x28] ;  /* 0x0000280022048984 */ /* 0x002e680000000a00 */
[----:B------:R-:W2:Y:S01]  /*6920*/  @!P0 LDS.64 R6, [R34+0x30] ;  /* 0x0000300022068984 */ /* 0x000ea20000000a00 */
[----:B------:R-:W-:Y:S01]  /*6930*/  BAR.SYNC.DEFER_BLOCKING 0x0 ;  /* 0x0000000000007b1d */ /* 0x000fe20000010000 */
[C---:B0-----:R-:W-:Y:S02]  /*6940*/  LOP3.LUT R2, R36.reuse, 0x3fc, RZ, 0xc0, !PT ;  /* 0x000003fc24027812 */ /* 0x041fe400078ec0ff */
[----:B------:R-:W-:-:S02]  /*6950*/  LOP3.LUT R8, R36, 0x3, RZ, 0xc0, !PT ;  /* 0x0000000324087812 */ /* 0x000fc400078ec0ff */
[-C--:B------:R-:W-:Y:S01]  /*6960*/  VIMNMX R35, PT, PT, R2, R31.reuse, PT ;  /* 0x0000001f02237248 */ /* 0x080fe20003fe0100 */
[----:B------:R0:W-:Y:S01]  /*6970*/  STS.64 [R0], R22 ;  /* 0x0000001600007388 */ /* 0x0001e20000000a00 */
[----:B------:R-:W-:Y:S02]  /*6980*/  VIMNMX R3, PT, PT, R8, R31, PT ;  /* 0x0000001f08037248 */ /* 0x000fe40003fe0100 */
[--C-:B------:R-:W-:Y:S01]  /*6990*/  VIADDMNMX R2, R35, 0x2, R31.reuse, PT ;  /* 0x0000000223027846 */ /* 0x100fe2000380011f */
[----:B------:R-:W-:Y:S04]  /*69a0*/  STS.64 [R0+0x18], R28 ;  /* 0x0000181c00007388 */ /* 0x000fe80000000a00 */
[----:B-1----:R1:W-:Y:S01]  /*69b0*/  @!P0 STL.64 [R1], R4 ;  /* 0x0000000401008387 */ /* 0x0023e20000100a00 */
[----:B0-----:R-:W-:-:S03]  /*69c0*/  VIADDMNMX R22, R2, 0x2, R31, PT ;  /* 0x0000000202167846 */ /* 0x001fc6000380011f */
[----:B--2---:R0:W-:Y:S04]  /*69d0*/  @!P0 STL.64 [R1+0x8], R6 ;  /* 0x0000080601008387 */ /* 0x0041e80000100a00 */
[----:B------:R0:W-:Y:S01]  /*69e0*/  STS.64 [R0+0x8], R24 ;  /* 0x0000081800007388 */ /* 0x0001e20000000a00 */
[----:B-1----:R-:W-:Y:S01]  /*69f0*/  IMAD.IADD R4, R22, 0x1, -R2 ;  /* 0x0000000116047824 */ /* 0x002fe200078e0a02 */
[----:B------:R-:W-:Y:S02]  /*6a00*/  VIADDMNMX R5, R2, -R35, R3, PT ;  /* 0x8000002302057246 */ /* 0x000fe40003800103 */
[----:B------:R0:W-:Y:S02]  /*6a10*/  STS.64 [R0+0x10], R26 ;  /* 0x0000101a00007388 */ /* 0x0001e40000000a00 */
[----:B------:R-:W-:-:S02]  /*6a20*/  ISETP.GE.AND P0, PT, R3, R4, PT ;  /* 0x000000040300720c */ /* 0x000fc40003f06270 */
[----:B------:R0:W-:Y:S01]  /*6a30*/  STS.64 [R0+0x20], R32 ;  /* 0x0000202000007388 */ /* 0x0001e20000000a00 */
[----:B------:R-:W-:-:S04]  /*6a40*/  IADD3 R4, PT, PT, R3, -R4, RZ ;  /* 0x8000000403047210 */ /* 0x000fc80007ffe0ff */
[----:B------:R-:W-:Y:S01]  /*6a50*/  SEL R28, R4, RZ, P0 ;  /* 0x000000ff041c7207 */ /* 0x000fe20000000000 */
[----:B------:R-:W-:Y:S03]  /*6a60*/  BAR.SYNC.DEFER_BLOCKING 0x0 ;  /* 0x0000000000007b1d */ /* 0x000fe60000010000 */
[----:B------:R-:W-:-:S13]  /*6a70*/  ISETP.GE.AND P0, PT, R28, R5, PT ;  /* 0x000000051c00720c */ /* 0x000fda0003f06270 */
[----:B0-----:R-:W-:Y:S05]  /*6a80*/  @P0 BRA `(.L_x_317) ;  /* 0x0000000000cc0947 */ /* 0x001fea0003800000 */
[----:B------:R-:W-:Y:S02]  /*6a90*/  IMAD.MOV.U32 R27, RZ, RZ, R5 ;  /* 0x000000ffff1b7224 */ /* 0x000fe400078e0005 */
[----:B------:R-:W-:-:S07]  /*6aa0*/  IMAD.IADD R26, R3, 0x1, R2 ;  /* 0x00000001031a7824 */ /* 0x000fce00078e0202 */
.L_x_321:
        /* <DEDUP_REMOVED lines=34> */
.L_x_320:
        /* <DEDUP_REMOVED lines=11> */
.L_x_319:
[----:B------:R-:W-:Y:S05]  /*6d80*/  BSYNC.RECONVERGENT B1 ;  /* 0x0000000000017941 */ /* 0x000fea0003800200 */
.L_x_318:
[----:B------:R-:W-:-:S05]  /*6d90*/  @P0 VIADD R28, R32, 0x1 ;  /* 0x00000001201c0836 */ /* 0x000fca0000000000 */
[----:B------:R-:W-:-:S13]  /*6da0*/  ISETP.GE.AND P0, PT, R28, R27, PT ;  /* 0x0000001b1c00720c */ /* 0x000fda0003f06270 */
[----:B------:R-:W-:Y:S05]  /*6db0*/  @!P0 BRA `(.L_x_321) ;  /* 0xfffffffc003c8947 */ /* 0x000fea000383ffff */
.L_x_317:
[----:B------:R-:W-:Y:S05]  /*6dc0*/  BSYNC.RECONVERGENT B0 ;  /* 0x0000000000007941 */ /* 0x000fea0003800200 */
.L_x_316:
[----:B------:R-:W0:Y:S01]  /*6dd0*/  S2R R5, SR_CgaCtaId ;  /* 0x0000000000057919 */ /* 0x000e220000008800 */
[----:B------:R-:W-:Y:S01]  /*6de0*/  MOV R4, 0x400 ;  /* 0x0000040000047802 */ /* 0x000fe20000000f00 */
[----:B------:R-:W-:Y:S01]  /*6df0*/  IMAD.IADD R35, R35, 0x1, R28 ;  /* 0x0000000123237824 */ /* 0x000fe200078e021c */
[----:B------:R-:W-:Y:S01]  /*6e00*/  IADD3 R23, PT, PT, -R28, R2, R3 ;  /* 0x000000021c177210 */ /* 0x000fe20007ffe103 */
[----:B------:R-:W-:Y:S01]  /*6e10*/  BSSY.RECONVERGENT B0, `(.L_x_322) ;  /* 0x0000056000007945 */ /* 0x000fe20003800200 */
        /* <DEDUP_REMOVED lines=47> */
[----:B------:R-:W-:-:S04]  /*7110*/  VIMNMX R22, PT, PT, R22, R31, PT ;  /* 0x0000001f16167248 */ /* 0x000fc80003fe0100 */
[----:B------:R-:W-:Y:S01]  /*7120*/  VIADDMNMX R24, R22, 0x2, R31, PT ;  /* 0x0000000216187846 */ /* 0x000fe2000380011f */
[----:B------:R-:W-:-:S03]  /*7130*/  IMAD.MOV.U32 R22, RZ, RZ, R12 ;  /* 0x000000ffff167224 */ /* 0x000fc600078e000c */
[----:B------:R-:W-:Y:S02]  /*7140*/  ISETP.GE.AND P1, PT, R35, R24, PT ;  /* 0x000000182300720c */ /* 0x000fe40003f26270 */
[----:B------:R-:W-:-:S11]  /*7150*/  MOV R24, R14 ;  /* 0x0000000e00187202 */ /* 0x000fd60000000f00 */
[----:B------:R-:W-:Y:S05]  /*7160*/  @P1 BRA `(.L_x_323) ;  /* 0x0000000000801947 */ /* 0x000fea0003800000 */
[----:B------:R-:W-:-:S07]  /*7170*/  IMAD.MOV.U32 R35, RZ, RZ, RZ ;  /* 0x000000ffff237224 */ /* 0x000fce00078e00ff */
.L_x_324:
        /* <DEDUP_REMOVED lines=31> */
.L_x_323:
[----:B------:R-:W-:Y:S05]  /*7370*/  BSYNC.RECONVERGENT B0 ;  /* 0x0000000000007941 */ /* 0x000fea0003800200 */
.L_x_322:
[----:B------:R-:W1:Y:S01]  /*7380*/  S2R R36, SR_TID.X ;  /* 0x0000000000247919 */ /* 0x000e620000002100 */
[----:B------:R-:W-:Y:S01]  /*7390*/  BSSY.RECONVERGENT B0, `(.L_x_325) ;  /* 0x000004c000007945 */ /* 0x000fe20003800200 */
[----:B0-----:R-:W0:Y:S04]  /*73a0*/  @!P0 LDS.64 R4, [R34+0x28] ;  /* 0x0000280022048984 */ /* 0x001e280000000a00 */
[----:B------:R-:W2:Y:S01]  /*73b0*/  @!P0 LDS.64 R6, [R34+0x30] ;  /* 0x0000300022068984 */ /* 0x000ea20000000a00 */
[----:B------:R-:W-:Y:S01]  /*73c0*/  BAR.SYNC.DEFER_BLOCKING 0x0 ;  /* 0x0000000000007b1d */ /* 0x000fe20000010000 */
[C---:B-1----:R-:W-:Y:S02]  /*73d0*/  LOP3.LUT R2, R36.reuse, 0x3f8, RZ, 0xc0, !PT ;  /* 0x000003f824027812 */ /* 0x042fe400078ec0ff */
[----:B------:R-:W-:-:S02]  /*73e0*/  LOP3.LUT R8, R36, 0x7, RZ, 0xc0, !PT ;  /* 0x0000000724087812 */ /* 0x000fc400078ec0ff */
[-C--:B------:R-:W-:Y:S01]  /*73f0*/  VIMNMX R35, PT, PT, R2, R31.reuse, PT ;  /* 0x0000001f02237248 */ /* 0x080fe20003fe0100 */
[----:B------:R1:W-:Y:S01]  /*7400*/  STS.64 [R0], R22 ;  /* 0x0000001600007388 */ /* 0x0003e20000000a00 */
[----:B------:R-:W-:Y:S02]  /*7410*/  VIMNMX R3, PT, PT, R8, R31, PT ;  /* 0x0000001f08037248 */ /* 0x000fe40003fe0100 */
[--C-:B------:R-:W-:Y:S01]  /*7420*/  VIADDMNMX R2, R35, 0x4, R31.reuse, PT ;  /* 0x0000000423027846 */ /* 0x100fe2000380011f */
[----:B------:R-:W-:Y:S04]  /*7430*/  STS.64 [R0+0x18], R28 ;  /* 0x0000181c00007388 */ /* 0x000fe80000000a00 */
[----:B0-----:R0:W-:Y:S01]  /*7440*/  @!P0 STL.64 [R1], R4 ;  /* 0x0000000401008387 */ /* 0x0011e20000100a00 */
[----:B-1----:R-:W-:-:S03]  /*7450*/  VIADDMNMX R22, R2, 0x4, R31, PT ;  /* 0x0000000402167846 */ /* 0x002fc6000380011f */
[----:B--2---:R1:W-:Y:S04]  /*7460*/  @!P0 STL.64 [R1+0x8], R6 ;  /* 0x0000080601008387 */ /* 0x0043e80000100a00 */
[----:B------:R1:W-:Y:S01]  /*7470*/  STS.64 [R0+0x8], R24 ;  /* 0x0000081800007388 */ /* 0x0003e20000000a00 */
[----:B0-----:R-:W-:-:S03]  /*7480*/  IADD3 R4, PT, PT, -R2, R22, RZ ;  /* 0x0000001602047210 */ /* 0x001fc60007ffe1ff */
[----:B------:R1:W-:Y:S01]  /*7490*/  STS.64 [R0+0x10], R26 ;  /* 0x0000101a00007388 */ /* 0x0003e20000000a00 */
[----:B------:R-:W-:Y:S02]  /*74a0*/  VIADDMNMX R5, R2, -R35, R3, PT ;  /* 0x8000002302057246 */ /* 0x000fe40003800103 */
[C---:B------:R-:W-:Y:S01]  /*74b0*/  ISETP.GE.AND P0, PT, R3.reuse, R4, PT ;  /* 0x000000040300720c */ /* 0x040fe20003f06270 */
[----:B------:R-:W-:Y:S01]  /*74c0*/  IMAD.IADD R4, R3, 0x1, -R4 ;  /* 0x0000000103047824 */ /* 0x000fe200078e0a04 */
[----:B------:R1:W-:Y:S04]  /*74d0*/  STS.64 [R0+0x20], R32 ;  /* 0x0000202000007388 */ /* 0x0003e80000000a00 */
[----:B------:R-:W-:Y:S01]  /*74e0*/  SEL R28, R4, RZ, P0 ;  /* 0x000000ff041c7207 */ /* 0x000fe20000000000 */
[----:B------:R-:W-:Y:S03]  /*74f0*/  BAR.SYNC.DEFER_BLOCKING 0x0 ;  /* 0x0000000000007b1d */ /* 0x000fe60000010000 */
[----:B------:R-:W-:-:S13]  /*7500*/  ISETP.GE.AND P0, PT, R28, R5, PT ;  /* 0x000000051c00720c */ /* 0x000fda0003f06270 */
[----:B-1----:R-:W-:Y:S05]  /*7510*/  @P0 BRA `(.L_x_326) ;  /* 0x0000000000cc0947 */ /* 0x002fea0003800000 */
[----:B------:R-:W-:Y:S02]  /*7520*/  IMAD.MOV.U32 R27, RZ, RZ, R5 ;  /* 0x000000ffff1b7224 */ /* 0x000fe400078e0005 */
[----:B------:R-:W-:-:S07]  /*7530*/  IMAD.IADD R26, R3, 0x1, R2 ;  /* 0x00000001031a7824 */ /* 0x000fce00078e0202 */
.L_x_330:
[----:B------:R-:W0:Y:S01]  /*7540*/  S2R R7, SR_CgaCtaId ;  /* 0x0000000000077919 */ /* 0x000e220000008800 */
[----:B------:R-:W-:Y:S01]  /*7550*/  IADD3 R4, PT, PT, R27, -R28, RZ ;  /* 0x8000001c1b047210 */ /* 0x000fe20007ffe0ff */
[----:B------:R-:W-:Y:S03]  /*7560*/  BSSY.RECONVERGENT B1, `(.L_x_327) ;  /* 0x000002b000017945 */ /* 0x000fe60003800200 */
[----:B------:R-:W-:Y:S02]  /*7570*/  LEA.HI R5, R4, R4, RZ, 0x1 ;  /* 0x0000000404057211 */ /* 0x000fe400078f08ff */
[----:B------:R-:W-:Y:S02]  /*7580*/  MOV R4, 0x400 ;  /* 0x0000040000047802 */ /* 0x000fe40000000f00 */
[----:B------:R-:W-:-:S04]  /*7590*/  LEA.HI.SX32 R32, R5, R28, 0x1f ;  /* 0x0000001c05207211 */ /* 0x000fc800078ffaff */
[----:B------:R-:W-:-:S05]  /*75a0*/  LOP3.LUT R5, RZ, R32, RZ, 0x33, !PT ;  /* 0x00000020ff057212 */ /* 0x000fca00078e33ff */
[----:B------:R-:W-:Y:S01]  /*75b0*/  IMAD.IADD R5, R26, 0x1, R5 ;  /* 0x000000011a057824 */ /* 0x000fe200078e0205 */
        /* <DEDUP_REMOVED lines=26> */
.L_x_329:
        /* <DEDUP_REMOVED lines=11> */
.L_x_328:
[----:B------:R-:W-:Y:S05]  /*7810*/  BSYNC.RECONVERGENT B1 ;  /* 0x0000000000017941 */ /* 0x000fea0003800200 */
.L_x_327:
[----:B------:R-:W-:-:S04]  /*7820*/  @P0 IADD3 R28, PT, PT, R32, 0x1, RZ ;  /* 0x00000001201c0810 */ /* 0x000fc80007ffe0ff */
[----:B------:R-:W-:-:S13]  /*7830*/  ISETP.GE.AND P0, PT, R28, R27, PT ;  /* 0x0000001b1c00720c */ /* 0x000fda0003f06270 */
[----:B------:R-:W-:Y:S05]  /*7840*/  @!P0 BRA `(.L_x_330) ;  /* 0xfffffffc003c8947 */ /* 0x000fea000383ffff */
.L_x_326:
[----:B------:R-:W-:Y:S05]  /*7850*/  BSYNC.RECONVERGENT B0 ;  /* 0x0000000000007941 */ /* 0x000fea0003800200 */
.L_x_325:
        /* <DEDUP_REMOVED lines=52> */
[----:B------:R-:W-:-:S04]  /*7ba0*/  VIMNMX R22, PT, PT, R22, R31, PT ;  /* 0x0000001f16167248 */ /* 0x000fc80003fe0100 */
[----:B------:R-:W-:Y:S02]  /*7bb0*/  VIADDMNMX R24, R22, 0x4, R31, PT ;  /* 0x0000000416187846 */ /* 0x000fe4000380011f */
[----:B------:R-:W-:Y:S02]  /*7bc0*/  MOV R22, R12 ;  /* 0x0000000c00167202 */ /* 0x000fe40000000f00 */
[----:B------:R-:W-:Y:S01]  /*7bd0*/  ISETP.GE.AND P1, PT, R35, R24, PT ;  /* 0x000000182300720c */ /* 0x000fe20003f26270 */
[----:B------:R-:W-:-:S12]  /*7be0*/  IMAD.MOV.U32 R24, RZ, RZ, R14 ;  /* 0x000000ffff187224 */ /* 0x000fd800078e000e */
[----:B------:R-:W-:Y:S05]  /*7bf0*/  @P1 BRA `(.L_x_332) ;  /* 0x0000000000801947 */ /* 0x000fea0003800000 */
[----:B------:R-:W-:-:S07]  /*7c00*/  IMAD.MOV.U32 R35, RZ, RZ, RZ ;  /* 0x000000ffff237224 */ /* 0x000fce00078e00ff */
.L_x_333:
        /* <DEDUP_REMOVED lines=31> */
.L_x_332:
[----:B------:R-:W-:Y:S05]  /*7e00*/  BSYNC.RECONVERGENT B0 ;  /* 0x0000000000007941 */ /* 0x000fea0003800200 */
.L_x_331:
        /* <DEDUP_REMOVED lines=28> */
.L_x_339:
        /* <DEDUP_REMOVED lines=34> */
.L_x_338:
        /* <DEDUP_REMOVED lines=11> */
.L_x_337:
[----:B------:R-:W-:Y:S05]  /*82a0*/  BSYNC.RECONVERGENT B1 ;  /* 0x0000000000017941 */ /* 0x000fea0003800200 */
.L_x_336:
[----:B------:R-:W-:-:S04]  /*82b0*/  @P0 IADD3 R28, PT, PT, R32, 0x1, RZ ;  /* 0x00000001201c0810 */ /* 0x000fc80007ffe0ff */
[----:B------:R-:W-:-:S13]  /*82c0*/  ISETP.GE.AND P0, PT, R28, R27, PT ;  /* 0x0000001b1c00720c */ /* 0x000fda0003f06270 */
[----:B------:R-:W-:Y:S05]  /*82d0*/  @!P0 BRA `(.L_x_339) ;  /* 0xfffffffc003c8947 */ /* 0x000fea000383ffff */
.L_x_335:
[----:B------:R-:W-:Y:S05]  /*82e0*/  BSYNC.RECONVERGENT B0 ;  /* 0x0000000000007941 */ /* 0x000fea0003800200 */
.L_x_334:
        /* <DEDUP_REMOVED lines=59> */
.L_x_342:
        /* <DEDUP_REMOVED lines=31> */
.L_x_341:
[----:B------:R-:W-:Y:S05]  /*8890*/  BSYNC.RECONVERGENT B0 ;  /* 0x0000000000007941 */ /* 0x000fea0003800200 */
.L_x_340:
[----:B------:R-:W1:Y:S01]  /*88a0*/  S2R R36, SR_TID.X ;  /* 0x0000000000247919 */ /* 0x000e620000002100 */
[----:B------:R-:W-:Y:S01]  /*88b0*/  BSSY.RECONVERGENT B0, `(.L_x_343) ;  /* 0x000004d000007945 */ /* 0x000fe20003800200 */
[----:B0-----:R-:W0:Y:S04]  /*88c0*/  @!P0 LDS.64 R4, [R34+0x28] ;  /* 0x0000280022048984 */ /* 0x001e280000000a00 */
[----:B------:R-:W2:Y:S01]  /*88d0*/  @!P0 LDS.64 R6, [R34+0x30] ;  /* 0x0000300022068984 */ /* 0x000ea20000000a00 */
[----:B------:R-:W-:Y:S01]  /*88e0*/  BAR.SYNC.DEFER_BLOCKING 0x0 ;  /* 0x0000000000007b1d */ /* 0x000fe20000010000 */
[----:B-1----:R-:W-:-:S04]  /*88f0*/  LOP3.LUT R36, R36, 0x3e0, RZ, 0xc0, !PT ;  /* 0x000003e024247812 */ /* 0x002fc800078ec0ff */
[----:B------:R-:W-:Y:S01]  /*8900*/  VIMNMX R35, PT, PT, R36, R31, PT ;  /* 0x0000001f24237248 */ /* 0x000fe20003fe0100 */
[----:B------:R1:W-:Y:S03]  /*8910*/  STS.64 [R0], R22 ;  /* 0x0000001600007388 */ /* 0x0003e60000000a00 */
[--C-:B------:R-:W-:Y:S01]  /*8920*/  VIADDMNMX R2, R35, 0x10, R31.reuse, PT ;  /* 0x0000001023027846 */ /* 0x100fe2000380011f */
[----:B------:R-:W3:Y:S01]  /*8930*/  S2R R36, SR_TID.X ;  /* 0x0000000000247919 */ /* 0x000ee20000002100 */
[----:B0-----:R0:W-:Y:S02]  /*8940*/  @!P0 STL.64 [R1], R4 ;  /* 0x0000000401008387 */ /* 0x0011e40000100a00 */
[C---:B-1----:R-:W-:Y:S02]  /*8950*/  VIADDMNMX R22, R2.reuse, 0x10, R31, PT ;  /* 0x0000001002167846 */ /* 0x042fe4000380011f */
[----:B--2---:R-:W-:Y:S02]  /*8960*/  @!P0 STL.64 [R1+0x8], R6 ;  /* 0x0000080601008387 */ /* 0x004fe40000100a00 */
[----:B------:R-:W-:-:S02]  /*8970*/  IADD3 R8, PT, PT, -R2, R22, RZ ;  /* 0x0000001602087210 */ /* 0x000fc40007ffe1ff */
[----:B------:R1:W-:Y:S04]  /*8980*/  STS.64 [R0+0x18], R28 ;  /* 0x0000181c00007388 */ /* 0x0003e80000000a00 */
[----:B------:R2:W-:Y:S04]  /*8990*/  STS.64 [R0+0x8], R24 ;  /* 0x0000081800007388 */ /* 0x0005e80000000a00 */
[----:B------:R2:W-:Y:S04]  /*89a0*/  STS.64 [R0+0x10], R26 ;  /* 0x0000101a00007388 */ /* 0x0005e80000000a00 */
[----:B------:R2:W-:Y:S01]  /*89b0*/  STS.64 [R0+0x20], R32 ;  /* 0x0000202000007388 */ /* 0x0005e20000000a00 */
[----:B---3--:R-:W-:-:S04]  /*89c0*/  LOP3.LUT R36, R36, 0x1f, RZ, 0xc0, !PT ;  /* 0x0000001f24247812 */ /* 0x008fc800078ec0ff */
[----:B------:R-:W-:Y:S01]  /*89d0*/  VIMNMX R3, PT, PT, R36, R31, PT ;  /* 0x0000001f24037248 */ /* 0x000fe20003fe0100 */
[----:B------:R-:W-:Y:S03]  /*89e0*/  BAR.SYNC.DEFER_BLOCKING 0x0 ;  /* 0x0000000000007b1d */ /* 0x000fe60000010000 */
[C---:B------:R-:W-:Y:S01]  /*89f0*/  ISETP.GE.AND P0, PT, R3.reuse, R8, PT ;  /* 0x000000080300720c */ /* 0x040fe20003f06270 */
[----:B------:R-:W-:Y:S01]  /*8a00*/  IMAD.IADD R8, R3, 0x1, -R8 ;  /* 0x0000000103087824 */ /* 0x000fe200078e0a08 */
[----:B0-----:R-:W-:-:S04]  /*8a10*/  VIADDMNMX R4, R2, -R35, R3, PT ;  /* 0x8000002302047246 */ /* 0x001fc80003800103 */
[----:B-1----:R-:W-:-:S04]  /*8a20*/  SEL R28, R8, RZ, P0 ;  /* 0x000000ff081c7207 */ /* 0x002fc80000000000 */
[----:B------:R-:W-:-:S13]  /*8a30*/  ISETP.GE.AND P0, PT, R28, R4, PT ;  /* 0x000000041c00720c */ /* 0x000fda0003f06270 */
[----:B--2---:R-:W-:Y:S05]  /*8a40*/  @P0 BRA `(.L_x_344) ;  /* 0x0000000000cc0947 */ /* 0x004fea0003800000 */
[----:B------:R-:W-:Y:S02]  /*8a50*/  IMAD.MOV.U32 R27, RZ, RZ, R4 ;  /* 0x000000ffff1b7224 */ /* 0x000fe400078e0004 */
[----:B------:R-:W-:-:S07]  /*8a60*/  IMAD.IADD R26, R3, 0x1, R2 ;  /* 0x00000001031a7824 */ /* 0x000fce00078e0202 */
.L_x_348:
        /* <DEDUP_REMOVED lines=34> */
.L_x_347:
        /* <DEDUP_REMOVED lines=11> */
.L_x_346:
[----:B------:R-:W-:Y:S05]  /*8d40*/  BSYNC.RECONVERGENT B1 ;  /* 0x0000000000017941 */ /* 0x000fea0003800200 */
.L_x_345:
[----:B------:R-:W-:-:S04]  /*8d50*/  @P0 IADD3 R28, PT, PT, R32, 0x1, RZ ;  /* 0x00000001201c0810 */ /* 0x000fc80007ffe0ff */
[----:B------:R-:W-:-:S13]  /*8d60*/  ISETP.GE.AND P0, PT, R28, R27, PT ;  /* 0x0000001b1c00720c */ /* 0x000fda0003f06270 */
[----:B------:R-:W-:Y:S05]  /*8d70*/  @!P0 BRA `(.L_x_348) ;  /* 0xfffffffc003c8947 */ /* 0x000fea000383ffff */
.L_x_344:
[----:B------:R-:W-:Y:S05]  /*8d80*/  BSYNC.RECONVERGENT B0 ;  /* 0x0000000000007941 */ /* 0x000fea0003800200 */
.L_x_343:
        /* <DEDUP_REMOVED lines=59> */
.L_x_351:
        /* <DEDUP_REMOVED lines=31> */
.L_x_350:
[----:B------:R-:W-:Y:S05]  /*9330*/  BSYNC.RECONVERGENT B0 ;  /* 0x0000000000007941 */ /* 0x000fea0003800200 */
.L_x_349:
        /* <DEDUP_REMOVED lines=28> */
.L_x_357:
        /* <DEDUP_REMOVED lines=34> */
.L_x_356:
        /* <DEDUP_REMOVED lines=11> */
.L_x_355:
[----:B------:R-:W-:Y:S05]  /*97d0*/  BSYNC.RECONVERGENT B1 ;  /* 0x0000000000017941 */ /* 0x000fea0003800200 */
.L_x_354:
[----:B------:R-:W-:-:S04]  /*97e0*/  @P0 IADD3 R28, PT, PT, R32, 0x1, RZ ;  /* 0x00000001201c0810 */ /* 0x000fc80007ffe0ff */
[----:B------:R-:W-:-:S13]  /*97f0*/  ISETP.GE.AND P0, PT, R28, R27, PT ;  /* 0x0000001b1c00720c */ /* 0x000fda0003f06270 */
[----:B------:R-:W-:Y:S05]  /*9800*/  @!P0 BRA `(.L_x_357) ;  /* 0xfffffffc003c8947 */ /* 0x000fea000383ffff */
.L_x_353:
[----:B------:R-:W-:Y:S05]  /*9810*/  BSYNC.RECONVERGENT B0 ;  /* 0x0000000000007941 */ /* 0x000fea0003800200 */
.L_x_352:
        /* <DEDUP_REMOVED lines=59> */
.L_x_360:
        /* <DEDUP_REMOVED lines=31> */
.L_x_359:
[----:B------:R-:W-:Y:S05]  /*9dc0*/  BSYNC.RECONVERGENT B0 ;  /* 0x0000000000007941 */ /* 0x000fea0003800200 */
.L_x_358:
        /* <DEDUP_REMOVED lines=28> */
.L_x_366:
        /* <DEDUP_REMOVED lines=34> */
.L_x_365:
        /* <DEDUP_REMOVED lines=11> */
.L_x_364:
[----:B------:R-:W-:Y:S05]  /*a260*/  BSYNC.RECONVERGENT B1 ;  /* 0x0000000000017941 */ /* 0x000fea0003800200 */
.L_x_363:
[----:B------:R-:W-:-:S04]  /*a270*/  @P0 IADD3 R28, PT, PT, R32, 0x1, RZ ;  /* 0x00000001201c0810 */ /* 0x000fc80007ffe0ff */
[----:B------:R-:W-:-:S13]  /*a280*/  ISETP.GE.AND P0, PT, R28, R27, PT ;  /* 0x0000001b1c00720c */ /* 0x000fda0003f06270 */
[----:B------:R-:W-:Y:S05]  /*a290*/  @!P0 BRA `(.L_x_366) ;  /* 0xfffffffc003c8947 */ /* 0x000fea000383ffff */
.L_x_362:
[----:B------:R-:W-:Y:S05]  /*a2a0*/  BSYNC.RECONVERGENT B0 ;  /* 0x0000000000007941 */ /* 0x000fea0003800200 */
.L_x_361:
        /* <DEDUP_REMOVED lines=59> */
.L_x_369:
        /* <DEDUP_REMOVED lines=31> */
.L_x_368:
[----:B------:R-:W-:Y:S05]  /*a850*/  BSYNC.RECONVERGENT B0 ;  /* 0x0000000000007941 */ /* 0x000fea0003800200 */
.L_x_367:
        /* <DEDUP_REMOVED lines=8> */
[----:B------:R-:W-:Y:S01]  /*a8e0*/  STS.64 [R0+0x10], R26 ;  /* 0x0000101a00007388 */ /* 0x000fe20000000a00 */
[----:B------:R-:W-:Y:S02]  /*a8f0*/  VIMNMX R37, PT, PT, R8, R31, PT ;  /* 0x0000001f08257248 */ /* 0x000fe40003fe0100 */
[--C-:B------:R-:W-:Y:S01]  /*a900*/  VIADDMNMX R2, R3, 0x80, R31.reuse, PT ;  /* 0x0000008003027846 */ /* 0x100fe2000380011f */
[----:B------:R-:W-:Y:S03]  /*a910*/  STS.64 [R0], R22 ;  /* 0x0000001600007388 */ /* 0x000fe60000000a00 */
[C---:B------:R-:W-:Y:S01]  /*a920*/  VIADDMNMX R35, R2.reuse, 0x80, R31, PT ;  /* 0x0000008002237846 */ /* 0x040fe2000380011f */
[----:B0-----:R0:W-:Y:S04]  /*a930*/  @!P0 STL.64 [R1], R4 ;  /* 0x0000000401008387 */ /* 0x0011e80000100a00 */
        /* <DEDUP_REMOVED lines=14> */
.L_x_375:
[----:B------:R-:W0:Y:S01]  /*aa20*/  S2R R5, SR_CgaCtaId ;  /* 0x0000000000057919 */ /* 0x000e220000008800 */
[-C--:B------:R-:W-:Y:S01]  /*aa30*/  IADD3 R0, PT, PT, R26, -R27.reuse, RZ ;  /* 0x8000001b1a007210 */ /* 0x080fe20007ffe0ff */
        /* <DEDUP_REMOVED lines=32> */
.L_x_374:
        /* <DEDUP_REMOVED lines=11> */
.L_x_373:
[----:B------:R-:W-:Y:S05]  /*acf0*/  BSYNC.RECONVERGENT B1 ;  /* 0x0000000000017941 */ /* 0x000fea0003800200 */
.L_x_372:
[----:B------:R-:W-:-:S04]  /*ad00*/  @P0 IADD3 R27, PT, PT, R28, 0x1, RZ ;  /* 0x000000011c1b0810 */ /* 0x000fc80007ffe0ff */
[----:B------:R-:W-:-:S13]  /*ad10*/  ISETP.GE.AND P0, PT, R27, R26, PT ;  /* 0x0000001a1b00720c */ /* 0x000fda0003f06270 */
[----:B------:R-:W-:Y:S05]  /*ad20*/  @!P0 BRA `(.L_x_375) ;  /* 0xfffffffc003c8947 */ /* 0x000fea000383ffff */
.L_x_371:
[----:B------:R-:W-:Y:S05]  /*ad30*/  BSYNC.RECONVERGENT B0 ;  /* 0x0000000000007941 */ /* 0x000fea0003800200 */
.L_x_370:
        /* <DEDUP_REMOVED lines=40> */
[----:B------:R-:W1:Y:S01]  /*afc0*/  S2R R34, SR_TID.X ;  /* 0x0000000000227919 */ /* 0x000e620000002100 */
[----:B------:R-:W-:Y:S01]  /*afd0*/  IMAD.MOV.U32 R23, RZ, RZ, R13 ;  /* 0x000000ffff177224 */ /* 0x000fe200078e000d */
[----:B------:R-:W-:Y:S01]  /*afe0*/  MOV R26, R16 ;  /* 0x00000010001a7202 */ /* 0x000fe20000000f00 */
[----:B------:R-:W-:Y:S01]  /*aff0*/  IMAD.MOV.U32 R24, RZ, RZ, R14 ;  /* 0x000000ffff187224 */ /* 0x000fe200078e000e */
[----:B------:R-:W-:Y:S01]  /*b000*/  MOV R32, R20 ;  /* 0x0000001400207202 */ /* 0x000fe20000000f00 */
[----:B------:R-:W-:Y:S02]  /*b010*/  IMAD.MOV.U32 R27, RZ, RZ, R17 ;  /* 0x000000ffff1b7224 */ /* 0x000fe400078e0011 */
[----:B------:R-:W-:Y:S02]  /*b020*/  IMAD.MOV.U32 R28, RZ, RZ, R18 ;  /* 0x000000ffff1c7224 */ /* 0x000fe400078e0012 */
[----:B------:R-:W-:Y:S02]  /*b030*/  IMAD.MOV.U32 R29, RZ, RZ, R19 ;  /* 0x000000ffff1d7224 */ /* 0x000fe400078e0013 */
        /* <DEDUP_REMOVED lines=9> */
.L_x_378:
        /* <DEDUP_REMOVED lines=8> */
[----:B------:R-:W-:Y:S01]  /*b150*/  IMAD.MOV.U32 R26, RZ, RZ, R16 ;  /* 0x000000ffff1a7224 */ /* 0x000fe200078e0010 */
[----:B-1----:R-:W-:Y:S01]  /*b160*/  MOV R33, R21 ;  /* 0x0000001500217202 */ /* 0x002fe20000000f00 */
[----:B------:R-:W-:-:S02]  /*b170*/  IMAD.MOV.U32 R28, RZ, RZ, R18 ;  /* 0x000000ffff1c7224 */ /* 0x000fc400078e0012 */
        /* <DEDUP_REMOVED lines=18> */
.L_x_377:
[----:B------:R-:W-:Y:S05]  /*b2a0*/  BSYNC.RECONVERGENT B0 ;  /* 0x0000000000007941 */ /* 0x000fea0003800200 */
.L_x_376:
[----:B------:R-:W0:Y:S01]  /*b2b0*/  S2R R0, SR_TID.X ;  /* 0x0000000000007919 */ /* 0x000e220000002100 */
[----:B------:R-:W1:Y:S02]  /*b2c0*/  LDCU.U8 UR4, c[0x0][0x380] ;  /* 0x00007000ff0477ac */ /* 0x000e640008000000 */
[----:B-1----:R-:W-:-:S04]  /*b2d0*/  UPRMT UR4, UR4, 0x8880, URZ ;  /* 0x0000888004047896 */ /* 0x002fc800080000ff */
[----:B------:R-:W-:Y:S01]  /*b2e0*/  UISETP.NE.AND UP0, UPT, UR4, URZ, UPT ;  /* 0x000000ff0400728c */ /* 0x000fe2000bf05270 */
[----:B0-----:R-:W-:-:S04]  /*b2f0*/  LOP3.LUT R3, R0, 0x3e0, RZ, 0xc0, !PT ;  /* 0x000003e000037812 */ /* 0x001fc800078ec0ff */
[----:B------:R-:W-:Y:S01]  /*b300*/  LOP3.LUT R0, R3, 0x1f, R0, 0xf8, !PT ;  /* 0x0000001f03007812 */ /* 0x000fe200078ef800 */
[----:B------:R-:W-:Y:S06]  /*b310*/  BAR.SYNC.DEFER_BLOCKING 0x0 ;  /* 0x0000000000007b1d */ /* 0x000fec0000010000 */
[----:B------:R-:W-:Y:S05]  /*b320*/  BRA.U !UP0, `(.L_x_379) ;  /* 0x0000000108a07547 */ /* 0x000fea000b800000 */
[----:B------:R-:W0:Y:S01]  /*b330*/  S2R R35, SR_TID.X ;  /* 0x0000000000237919 */ /* 0x000e220000002100 */
[----:B------:R-:W1:Y:S01]  /*b340*/  S2UR UR5, SR_CgaCtaId ;  /* 0x00000000000579c3 */ /* 0x000e620000008800 */
[----:B------:R-:W-:Y:S01]  /*b350*/  UMOV UR4, 0x400 ;  /* 0x0000040000047882 */ /* 0x000fe20000000000 */
[----:B------:R-:W-:Y:S04]  /*b360*/  STS.64 [R30], R22 ;  /* 0x000000161e007388 */ /* 0x000fe80000000a00 */
[----:B------:R-:W-:Y:S02]  /*b370*/  STS.64 [R30+0x8], R24 ;  /* 0x000008181e007388 */ /* 0x000fe40000000a00 */
[----:B------:R-:W2:Y:S02]  /*b380*/  LDC.64 R2, c[0x0][0x398] ;  /* 0x0000e600ff027b82 */ /* 0x000ea40000000a00 */
[----:B------:R-:W-:Y:S04]  /*b390*/  STS.64 [R30+0x10], R26 ;  /* 0x0000101a1e007388 */ /* 0x000fe80000000a00 */
[----:B------:R-:W-:Y:S04]  /*b3a0*/  STS.64 [R30+0x18], R28 ;  /* 0x0000181c1e007388 */ /* 0x000fe80000000a00 */
[----:B------:R-:W-:Y:S01]  /*b3b0*/  STS.64 [R30+0x20], R32 ;  /* 0x000020201e007388 */ /* 0x000fe20000000a00 */
[----:B------:R-:W-:Y:S01]  /*b3c0*/  NOP ;  /* 0x0000000000007918 */ /* 0x000fe20000000000 */
[----:B-1----:R-:W-:-:S02]  /*b3d0*/  ULEA UR4, UR5, UR4, 0x18 ;  /* 0x0000000405047291 */ /* 0x002fc4000f8ec0ff */
[----:B------:R-:W-:Y:S01]  /*b3e0*/  LDS.64 R4, [R30] ;  /* 0x000000001e047984 */ /* 0x000fe20000000a00 */
[----:B0-----:R-:W-:-:S03]  /*b3f0*/  ISETP.NE.AND P0, PT, R35, RZ, PT ;  /* 0x000000ff2300720c */ /* 0x001fc60003f05270 */
[----:B------:R-:W-:Y:S01]  /*b400*/  LDS.64 R6, [R30+0x8] ;  /* 0x000008001e067984 */ /* 0x000fe20000000a00 */
[C---:B------:R-:W-:Y:S02]  /*b410*/  LOP3.LUT R34, R35.reuse, 0x1f, RZ, 0xc0, !PT ;  /* 0x0000001f23227812 */ /* 0x040fe400078ec0ff */
[----:B------:R-:W-:Y:S01]  /*b420*/  LOP3.LUT R35, R35, 0x3e0, RZ, 0xc0, !PT ;  /* 0x000003e023237812 */ /* 0x000fe200078ec0ff */
[----:B------:R-:W-:Y:S04]  /*b430*/  LDS.64 R8, [R30+0x10] ;  /* 0x000010001e087984 */ /* 0x000fe80000000a00 */
[----:B------:R-:W-:Y:S04]  /*b440*/  LDS.64 R10, [R30+0x18] ;  /* 0x000018001e0a7984 */ /* 0x000fe80000000a00 */
[----:B------:R-:W-:Y:S04]  /*b450*/  LDS.64 R12, [R30+0x20] ;  /* 0x000020001e0c7984 */ /* 0x000fe80000000a00 */
[----:B------:R-:W-:Y:S01]  /*b460*/  @!P0 STS [UR4+0x2800], R31 ;  /* 0x0028001fff008988 */ /* 0x000fe20008000804 */
[----:B------:R-:W-:Y:S01]  /*b470*/  BAR.SYNC.DEFER_BLOCKING 0x0 ;  /* 0x0000000000007b1d */ /* 0x000fe20000010000 */
[----:B------:R-:W-:-:S04]  /*b480*/  IADD3 R17, P0, P1, R34, UR6, R35 ;  /* 0x0000000622117c10 */ /* 0x000fc8000f91e023 */
[----:B------:R-:W-:Y:S01]  /*b490*/  IADD3.X R14, PT, PT, RZ, RZ, RZ, P0, P1 ;  /* 0x000000ffff0e7210 */ /* 0x000fe200007e24ff */
[----:B--2---:R-:W-:-:S04]  /*b4a0*/  IMAD.WIDE.U32 R2, R17, 0x28, R2 ;  /* 0x0000002811027825 */ /* 0x004fc800078e0002 */
[----:B------:R-:W-:-:S05]  /*b4b0*/  IMAD R17, R14, 0x28, RZ ;  /* 0x000000280e117824 */ /* 0x000fca00078e02ff */
[----:B------:R-:W-:Y:S01]  /*b4c0*/  IADD3 R3, PT, PT, R3, R17, RZ ;  /* 0x0000001103037210 */ /* 0x000fe20007ffe0ff */
        /* <DEDUP_REMOVED lines=14> */
.L_x_379:
[----:B------:R-:W0:Y:S01]  /*b5b0*/  S2R R2, SR_TID.X ;  /* 0x0000000000027919 */ /* 0x000e220000002100 */
[----:B------:R-:W1:Y:S01]  /*b5c0*/  S2UR UR5, SR_CgaCtaId ;  /* 0x00000000000579c3 */ /* 0x000e620000008800 */
[----:B------:R-:W-:Y:S01]  /*b5d0*/  UMOV UR4, 0x400 ;  /* 0x0000040000047882 */ /* 0x000fe20000000000 */
[----:B------:R-:W-:Y:S04]  /*b5e0*/  STS.64 [R30], R22 ;  /* 0x000000161e007388 */ /* 0x000fe80000000a00 */
[----:B------:R-:W-:Y:S04]  /*b5f0*/  STS.64 [R30+0x8], R24 ;  /* 0x000008181e007388 */ /* 0x000fe80000000a00 */
        /* <DEDUP_REMOVED lines=8> */
[----:B------:R-:W0:Y:S03]  /*b680*/  LDC.64 R2, c[0x0][0x3b0] ;  /* 0x0000ec00ff027b82 */ /* 0x000e260000000a00 */
[----:B------:R-:W-:Y:S04]  /*b690*/  LDS.64 R8, [R30+0x10] ;  /* 0x000010001e087984 */ /* 0x000fe80000000a00 */
[----:B------:R-:W-:Y:S04]  /*b6a0*/  LDS.64 R10, [R30+0x18] ;  /* 0x000018001e0a7984 */ /* 0x000fe80000000a00 */
[----:B------:R-:W-:Y:S04]  /*b6b0*/  LDS.64 R12, [R30+0x20] ;  /* 0x000020001e0c7984 */ /* 0x000fe80000000a00 */
[----:B------:R-:W-:Y:S01]  /*b6c0*/  @!P0 STS [UR4+0x2800], R31 ;  /* 0x0028001fff008988 */ /* 0x000fe20008000804 */
[----:B------:R-:W-:Y:S01]  /*b6d0*/  BAR.SYNC.DEFER_BLOCKING 0x0 ;  /* 0x0000000000007b1d */ /* 0x000fe20000010000 */
[----:B------:R-:W-:-:S05]  /*b6e0*/  IADD3 R17, P0, PT, R0, UR6, RZ ;  /* 0x0000000600117c10 */ /* 0x000fca000ff1e0ff */
[----:B------:R-:W-:Y:S02]  /*b6f0*/  IMAD.X R14, RZ, RZ, RZ, P0 ;  /* 0x000000ffff0e7224 */ /* 0x000fe400000e06ff */
[----:B0-----:R-:W-:-:S04]  /*b700*/  IMAD.WIDE.U32 R2, R17, 0x28, R2 ;  /* 0x0000002811027825 */ /* 0x001fc800078e0002 */
[----:B------:R-:W-:-:S04]  /*b710*/  IMAD R17, R14, 0x28, RZ ;  /* 0x000000280e117824 */ /* 0x000fc800078e02ff */
[----:B------:R-:W-:Y:S01]  /*b720*/  IMAD.IADD R3, R17, 0x1, R3 ;  /* 0x0000000111037824 */ /* 0x000fe200078e0203 */
        /* <DEDUP_REMOVED lines=14> */
.L_x_380:
        /* <DEDUP_REMOVED lines=15> */
.L_x_553:


//--------------------- .text._ZN3cub18CUB_300001_SM_10006detail8for_each13static_kernelINS2_12policy_hub_t12policy_500_tEmN6thrust24THRUST_300001_SM_1000_NS8cuda_cub20__uninitialized_fill7functorINS7_10device_ptrI8ColoringEESC_EEEEvT0_T1_ --------------------------
	.section	.text._ZN3cub18CUB_300001_SM_10006detail8for_each13static_kernelINS2_12policy_hub_t12policy_500_tEmN6thrust24THRUST_300001_SM_1000_NS8cuda_cub20__uninitialized_fill7functorINS7_10device_ptrI8ColoringEESC_EEEEvT0_T1_,"ax",@progbits
	.align	128
        .global         _ZN3cub18CUB_300001_SM_10006detail8for_each13static_kernelINS2_12policy_hub_t12policy_500_tEmN6thrust24THRUST_300001_SM_1000_NS8cuda_cub20__uninitialized_fill7functorINS7_10device_ptrI8ColoringEESC_EEEEvT0_T1_
        .type           _ZN3cub18CUB_300001_SM_10006detail8for_each13static_kernelINS2_12policy_hub_t12policy_500_tEmN6thrust24THRUST_300001_SM_1000_NS8cuda_cub20__uninitialized_fill7functorINS7_10device_ptrI8ColoringEESC_EEEEvT0_T1_,@function
        .size           _ZN3cub18CUB_300001_SM_10006detail8for_each13static_kernelINS2_12policy_hub_t12policy_500_tEmN6thrust24THRUST_300001_SM_1000_NS8cuda_cub20__uninitialized_fill7functorINS7_10device_ptrI8ColoringEESC_EEEEvT0_T1_,(.L_x_554 - _ZN3cub18CUB_300001_SM_10006detail8for_each13static_kernelINS2_12policy_hub_t12policy_500_tEmN6thrust24THRUST_300001_SM_1000_NS8cuda_cub20__uninitialized_fill7functorINS7_10device_ptrI8ColoringEESC_EEEEvT0_T1_)
        .other          _ZN3cub18CUB_300001_SM_10006detail8for_each13static_kernelINS2_12policy_hub_t12policy_500_tEmN6thrust24THRUST_300001_SM_1000_NS8cuda_cub20__uninitialized_fill7functorINS7_10device_ptrI8ColoringEESC_EEEEvT0_T1_,@"STO_CUDA_ENTRY STV_DEFAULT"
_ZN3cub18CUB_300001_SM_10006detail8for_each13static_kernelINS2_12policy_hub_t12policy_500_tEmN6thrust24THRUST_300001_SM_1000_NS8cuda_cub20__uninitialized_fill7functorINS7_10device_ptrI8ColoringEESC_EEEEvT0_T1_:
.text._ZN3cub18CUB_300001_SM_10006detail8for_each13static_kernelINS2_12policy_hub_t12policy_500_tEmN6thrust24THRUST_300001_SM_1000_NS8cuda_cub20__uninitialized_fill7functorINS7_10device_ptrI8ColoringEESC_EEEEvT0_T1_:
[----:B------:R-:W-:Y:S08]  /*0000*/  LDC R1, c[0x0][0x37c] ;  /* 0x0000df00ff017b82 */ /* 0x000ff00000000800 */
[----:B------:R-:W0:Y:S01]  /*0010*/  S2UR UR4, SR_CTAID.X ;  /* 0x00000000000479c3 */ /* 0x000e220000002500 */
[----:B------:R-:W1:Y:S01]  /*0020*/  LDCU.64 UR6, c[0x0][0x380] ;  /* 0x00007000ff0677ac */ /* 0x000e620008000a00 */
[----:B------:R-:W2:Y:S01]  /*0030*/  LDCU.64 UR8, c[0x0][0x358] ;  /* 0x00006b00ff0877ac */ /* 0x000ea20008000a00 */
[----:B0-----:R-:W-:-:S04]  /*0040*/  UIMAD.WIDE.U32 UR4, UR4, 0x200, URZ ;  /* 0x00000200040478a5 */ /* 0x001fc8000f8e00ff */
[----:B-1----:R-:W-:-:S04]  /*0050*/  UIADD3 UR6, UP0, UPT, -UR4, UR6, URZ ;  /* 0x0000000604067290 */ /* 0x002fc8000ff1e1ff */
[----:B------:R-:W-:Y:S02]  /*0060*/  UIADD3.X UR7, UPT, UPT, ~UR5, UR7, URZ, UP0, !UPT ;  /* 0x0000000705077290 */ /* 0x000fe400087fe5ff */
[----:B------:R-:W-:-:S04]  /*0070*/  UISETP.GE.U32.AND UP0, UPT, UR6, 0x200, UPT ;  /* 0x000002000600788c */ /* 0x000fc8000bf06070 */
[----:B------:R-:W-:-:S09]  /*0080*/  UISETP.GE.U32.AND.EX UP0, UPT, UR7, URZ, UPT, UP0 ;  /* 0x000000ff0700728c */ /* 0x000fd2000bf06100 */
[----:B--2---:R-:W-:Y:S05]  /*0090*/  BRA.U !UP0, `(.L_x_381) ;  /* 0x0000000108847547 */ /* 0x004fea000b800000 */
[----:B------:R-:W0:Y:S01]  /*00a0*/  S2R R0, SR_TID.X ;  /* 0x0000000000007919 */ /* 0x000e220000002100 */
[----:B------:R-:W1:Y:S08]  /*00b0*/  LDC.64 R2, c[0x0][0x388] ;  /* 0x0000e200ff027b82 */ /* 0x000e700000000a00 */
[----:B------:R-:W2:Y:S08]  /*00c0*/  LDC.64 R6, c[0x0][0x390] ;  /* 0x0000e400ff067b82 */ /* 0x000eb00000000a00 */
[----:B------:R-:W3:Y:S08]  /*00d0*/  LDC.64 R8, c[0x0][0x398] ;  /* 0x0000e600ff087b82 */ /* 0x000ef00000000a00 */
[----:B------:R-:W4:Y:S01]  /*00e0*/  LDC.64 R10, c[0x0][0x3a0] ;  /* 0x0000e800ff0a7b82 */ /* 0x000f220000000a00 */
[----:B0-----:R-:W-:-:S07]  /*00f0*/  IADD3 R5, P0, PT, R0, UR4, RZ ;  /* 0x0000000400057c10 */ /* 0x001fce000ff1e0ff */
[----:B------:R-:W0:Y:S01]  /*0100*/  LDC.64 R12, c[0x0][0x3a8] ;  /* 0x0000ea00ff0c7b82 */ /* 0x000e220000000a00 */
[----:B------:R-:W-:Y:S02]  /*0110*/  IMAD.X R0, RZ, RZ, UR5, P0 ;  /* 0x00000005ff007e24 */ /* 0x000fe400080e06ff */
[----:B-1----:R-:W-:-:S05]  /*0120*/  IMAD.WIDE.U32 R2, R5, 0x28, R2 ;  /* 0x0000002805027825 */ /* 0x002fca00078e0002 */
[----:B------:R-:W1:Y:S01]  /*0130*/  LDC.64 R14, c[0x0][0x3b0] ;  /* 0x0000ec00ff0e7b82 */ /* 0x000e620000000a00 */
[----:B------:R-:W-:-:S05]  /*0140*/  IMAD R5, R0, 0x28, RZ ;  /* 0x0000002800057824 */ /* 0x000fca00078e02ff */
[----:B------:R-:W-:-:S05]  /*0150*/  IADD3 R3, PT, PT, R3, R5, RZ ;  /* 0x0000000503037210 */ /* 0x000fca0007ffe0ff */
[----:B--2---:R-:W-:Y:S04]  /*0160*/  STG.E desc[UR8][R2.64], R6 ;  /* 0x0000000602007986 */ /* 0x004fe8000c101908 */
[----:B------:R-:W-:Y:S04]  /*0170*/  STG.E desc[UR8][R2.64+0x2800], R6 ;  /* 0x0028000602007986 */ /* 0x000fe8000c101908 */
[----:B------:R-:W-:Y:S04]  /*0180*/  STG.E desc[UR8][R2.64+0x4], R7 ;  /* 0x0000040702007986 */ /* 0x000fe8000c101908 */
[----:B------:R-:W-:Y:S04]  /*0190*/  STG.E desc[UR8][R2.64+0x2804], R7 ;  /* 0x0028040702007986 */ /* 0x000fe8000c101908 */
[----:B---3--:R-:W-:Y:S04]  /*01a0*/  STG.E desc[UR8][R2.64+0x8], R8 ;  /* 0x0000080802007986 */ /* 0x008fe8000c101908 */
[----:B------:R-:W-:Y:S04]  /*01b0*/  STG.E desc[UR8][R2.64+0x2808], R8 ;  /* 0x0028080802007986 */ /* 0x000fe8000c101908 */
[----:B------:R-:W-:Y:S04]  /*01c0*/  STG.E desc[UR8][R2.64+0xc], R9 ;  /* 0x00000c0902007986 */ /* 0x000fe8000c101908 */
[----:B------:R-:W-:Y:S04]  /*01d0*/  STG.E desc[UR8][R2.64+0x280c], R9 ;  /* 0x00280c0902007986 */ /* 0x000fe8000c101908 */
[----:B----4-:R-:W-:Y:S04]  /*01e0*/  STG.E desc[UR8][R2.64+0x10], R10 ;  /* 0x0000100a02007986 */ /* 0x010fe8000c101908 */
[----:B------:R-:W-:Y:S04]  /*01f0*/  STG.E desc[UR8][R2.64+0x2810], R10 ;  /* 0x0028100a02007986 */ /* 0x000fe8000c101908 */
[----:B------:R-:W-:Y:S04]  /*0200*/  STG.E desc[UR8][R2.64+0x14], R11 ;  /* 0x0000140b02007986 */ /* 0x000fe8000c101908 */
[----:B------:R-:W-:Y:S04]  /*0210*/  STG.E desc[UR8][R2.64+0x2814], R11 ;  /* 0x0028140b02007986 */ /* 0x000fe8000c101908 */
[----:B0-----:R-:W-:Y:S04]  /*0220*/  STG.E desc[UR8][R2.64+0x18], R12 ;  /* 0x0000180c02007986 */ /* 0x001fe8000c101908 */
[----:B------:R-:W-:Y:S04]  /*0230*/  STG.E desc[UR8][R2.64+0x2818], R12 ;  /* 0x0028180c02007986 */ /* 0x000fe8000c101908 */
[----:B------:R-:W-:Y:S04]  /*0240*/  STG.E desc[UR8][R2.64+0x1c], R13 ;  /* 0x00001c0d02007986 */ /* 0x000fe8000c101908 */
[----:B------:R-:W-:Y:S04]  /*0250*/  STG.E desc[UR8][R2.64+0x281c], R13 ;  /* 0x00281c0d02007986 */ /* 0x000fe8000c101908 */
[----:B-1----:R-:W-:Y:S04]  /*0260*/  STG.E desc[UR8][R2.64+0x20], R14 ;  /* 0x0000200e02007986 */ /* 0x002fe8000c101908 */
[----:B------:R-:W-:Y:S04]  /*0270*/  STG.E desc[UR8][R2.64+0x2820], R14 ;  /* 0x0028200e02007986 */ /* 0x000fe8000c101908 */
[----:B------:R-:W-:Y:S04]  /*0280*/  STG.E desc[UR8][R2.64+0x24], R15 ;  /* 0x0000240f02007986 */ /* 0x000fe8000c101908 */
[----:B------:R-:W-:Y:S01]  /*0290*/  STG.E desc[UR8][R2.64+0x2824], R15 ;  /* 0x0028240f02007986 */ /* 0x000fe2000c101908 */
[----:B------:R-:W-:Y:S05]  /*02a0*/  EXIT ;  /* 0x000000000000794d */ /* 0x000fea0003800000 */
.L_x_381:
[----:B------:R-:W0:Y:S01]  /*02b0*/  S2R R0, SR_TID.X ;  /* 0x0000000000007919 */ /* 0x000e220000002100 */
[----:B------:R-:W1:Y:S01]  /*02c0*/  LDC.64 R2, c[0x0][0x388] ;  /* 0x0000e200ff027b82 */ /* 0x000e620000000a00 */
[----:B------:R-:W-:Y:S01]  /*02d0*/  MOV R6, UR7 ;  /* 0x0000000700067c02 */ /* 0x000fe20008000f00 */
[----:B------:R-:W-:Y:S01]  /*02e0*/  BSSY.RECONVERGENT B0, `(.L_x_382) ;  /* 0x000001c000007945 */ /* 0x000fe20003800200 */
[C---:B0-----:R-:W-:Y:S01]  /*02f0*/  IADD3 R5, P0, PT, R0.reuse, UR4, RZ ;  /* 0x0000000400057c10 */ /* 0x041fe2000ff1e0ff */
[C---:B------:R-:W-:Y:S01]  /*0300*/  VIADD R4, R0.reuse, 0x100 ;  /* 0x0000010000047836 */ /* 0x040fe20000000000 */
[----:B------:R-:W-:Y:S02]  /*0310*/  ISETP.LT.U32.AND P1, PT, R0, UR6, PT ;  /* 0x0000000600007c0c */ /* 0x000fe4000bf21070 */
[----:B------:R-:W-:Y:S01]  /*0320*/  IADD3.X R0, PT, PT, RZ, UR5, RZ, P0, !PT ;  /* 0x00000005ff007c10 */ /* 0x000fe200087fe4ff */
[----:B-1----:R-:W-:Y:S01]  /*0330*/  IMAD.WIDE.U32 R2, R5, 0x28, R2 ;  /* 0x0000002805027825 */ /* 0x002fe200078e0002 */
[----:B------:R-:W-:-:S03]  /*0340*/  ISETP.LT.U32.AND P0, PT, R4, UR6, PT ;  /* 0x0000000604007c0c */ /* 0x000fc6000bf01070 */
[----:B------:R-:W-:Y:S01]  /*0350*/  IMAD.U32 R4, RZ, RZ, UR7 ;  /* 0x00000007ff047e24 */ /* 0x000fe2000f8e00ff */
[----:B------:R-:W-:Y:S01]  /*0360*/  ISETP.GT.U32.AND.EX P0, PT, R6, RZ, PT, P0 ;  /* 0x000000ff0600720c */ /* 0x000fe20003f04100 */
[----:B------:R-:W-:-:S03]  /*0370*/  IMAD R5, R0, 0x28, RZ ;  /* 0x0000002800057824 */ /* 0x000fc600078e02ff */
[----:B------:R-:W-:Y:S01]  /*0380*/  ISETP.GT.U32.AND.EX P1, PT, R4, RZ, PT, P1 ;  /* 0x000000ff0400720c */ /* 0x000fe20003f24110 */
[----:B------:R-:W-:-:S12]  /*0390*/  IMAD.IADD R3, R3, 0x1, R5 ;  /* 0x0000000103037824 */ /* 0x000fd800078e0205 */
[----:B------:R-:W-:Y:S05]  /*03a0*/  @!P1 BRA `(.L_x_383) ;  /* 0x00000000003c9947 */ /* 0x000fea0003800000 */
[----:B------:R-:W0:Y:S08]  /*03b0*/  LDC.64 R4, c[0x0][0x390] ;  /* 0x0000e400ff047b82 */ /* 0x000e300000000a00 */
[----:B------:R-:W1:Y:S08]  /*03c0*/  LDC.64 R6, c[0x0][0x398] ;  /* 0x0000e600ff067b82 */ /* 0x000e700000000a00 */
[----:B------:R-:W2:Y:S08]  /*03d0*/  LDC.64 R8, c[0x0][0x3a0] ;  /* 0x0000e800ff087b82 */ /* 0x000eb00000000a00 */
[----:B------:R-:W3:Y:S01]  /*03e0*/  LDC.64 R10, c[0x0][0x3a8] ;  /* 0x0000ea00ff0a7b82 */ /* 0x000ee20000000a00 */
[----:B0-----:R0:W-:Y:S04]  /*03f0*/  STG.E desc[UR8][R2.64], R4 ;  /* 0x0000000402007986 */ /* 0x0011e8000c101908 */
[----:B------:R0:W-:Y:S03]  /*0400*/  STG.E desc[UR8][R2.64+0x4], R5 ;  /* 0x0000040502007986 */ /* 0x0001e6000c101908 */
[----:B------:R-:W4:Y:S01]  /*0410*/  LDC.64 R12, c[0x0][0x3b0] ;  /* 0x0000ec00ff0c7b82 */ /* 0x000f220000000a00 */
[----:B-1----:R0:W-:Y:S04]  /*0420*/  STG.E desc[UR8][R2.64+0x8], R6 ;  /* 0x0000080602007986 */ /* 0x0021e8000c101908 */
[----:B------:R0:W-:Y:S04]  /*0430*/  STG.E desc[UR8][R2.64+0xc], R7 ;  /* 0x00000c0702007986 */ /* 0x0001e8000c101908 */
[----:B--2---:R0:W-:Y:S04]  /*0440*/  STG.E desc[UR8][R2.64+0x10], R8 ;  /* 0x0000100802007986 */ /* 0x0041e8000c101908 */
[----:B------:R0:W-:Y:S04]  /*0450*/  STG.E desc[UR8][R2.64+0x14], R9 ;  /* 0x0000140902007986 */ /* 0x0001e8000c101908 */
[----:B---3--:R0:W-:Y:S04]  /*0460*/  STG.E desc[UR8][R2.64+0x18], R10 ;  /* 0x0000180a02007986 */ /* 0x0081e8000c101908 */
[----:B------:R0:W-:Y:S04]  /*0470*/  STG.E desc[UR8][R2.64+0x1c], R11 ;  /* 0x00001c0b02007986 */ /* 0x0001e8000c101908 */
[----:B----4-:R0:W-:Y:S04]  /*0480*/  STG.E desc[UR8][R2.64+0x20], R12 ;  /* 0x0000200c02007986 */ /* 0x0101e8000c101908 */
[----:B------:R0:W-:Y:S02]  /*0490*/  STG.E desc[UR8][R2.64+0x24], R13 ;  /* 0x0000240d02007986 */ /* 0x0001e4000c101908 */
.L_x_383:
[----:B------:R-:W-:Y:S05]  /*04a0*/  BSYNC.RECONVERGENT B0 ;  /* 0x0000000000007941 */ /* 0x000fea0003800200 */
.L_x_382:
[----:B------:R-:W-:Y:S05]  /*04b0*/  @!P0 EXIT ;  /* 0x000000000000894d */ /* 0x000fea0003800000 */
[----:B0-----:R-:W0:Y:S08]  /*04c0*/  LDC.64 R4, c[0x0][0x390] ;  /* 0x0000e400ff047b82 */ /* 0x001e300000000a00 */
[----:B------:R-:W1:Y:S08]  /*04d0*/  LDC.64 R6, c[0x0][0x398] ;  /* 0x0000e600ff067b82 */ /* 0x000e700000000a00 */
[----:B------:R-:W2:Y:S08]  /*04e0*/  LDC.64 R8, c[0x0][0x3a0] ;  /* 0x0000e800ff087b82 */ /* 0x000eb00000000a00 */
[----:B------:R-:W3:Y:S01]  /*04f0*/  LDC.64 R10, c[0x0][0x3a8] ;  /* 0x0000ea00ff0a7b82 */ /* 0x000ee20000000a00 */
[----:B0-----:R-:W-:Y:S04]  /*0500*/  STG.E desc[UR8][R2.64+0x2800], R4 ;  /* 0x0028000402007986 */ /* 0x001fe8000c101908 */
[----:B------:R-:W-:Y:S03]  /*0510*/  STG.E desc[UR8][R2.64+0x2804], R5 ;  /* 0x0028040502007986 */ /* 0x000fe6000c101908 */
[----:B------:R-:W0:Y:S01]  /*0520*/  LDC.64 R12, c[0x0][0x3b0] ;  /* 0x0000ec00ff0c7b82 */ /* 0x000e220000000a00 */
[----:B-1----:R-:W-:Y:S04]  /*0530*/  STG.E desc[UR8][R2.64+0x2808], R6 ;  /* 0x0028080602007986 */ /* 0x002fe8000c101908 */
[----:B------:R-:W-:Y:S04]  /*0540*/  STG.E desc[UR8][R2.64+0x280c], R7 ;  /* 0x00280c0702007986 */ /* 0x000fe8000c101908 */
[----:B--2---:R-:W-:Y:S04]  /*0550*/  STG.E desc[UR8][R2.64+0x2810], R8 ;  /* 0x0028100802007986 */ /* 0x004fe8000c101908 */
[----:B------:R-:W-:Y:S04]  /*0560*/  STG.E desc[UR8][R2.64+0x2814], R9 ;  /* 0x0028140902007986 */ /* 0x000fe8000c101908 */
[----:B---3--:R-:W-:Y:S04]  /*0570*/  STG.E desc[UR8][R2.64+0x2818], R10 ;  /* 0x0028180a02007986 */ /* 0x008fe8000c101908 */
[----:B------:R-:W-:Y:S04]  /*0580*/  STG.E desc[UR8][R2.64+0x281c], R11 ;  /* 0x00281c0b02007986 */ /* 0x000fe8000c101908 */
[----:B0-----:R-:W-:Y:S04]  /*0590*/  STG.E desc[UR8][R2.64+0x2820], R12 ;  /* 0x0028200c02007986 */ /* 0x001fe8000c101908 */
[----:B------:R-:W-:Y:S01]  /*05a0*/  STG.E desc[UR8][R2.64+0x2824], R13 ;  /* 0x0028240d02007986 */ /* 0x000fe2000c101908 */
[----:B------:R-:W-:Y:S05]  /*05b0*/  EXIT ;  /* 0x000000000000794d */ /* 0x000fea0003800000 */
.L_x_384:
        /* <DEDUP_REMOVED lines=12> */
.L_x_554:


//--------------------- .text._ZN3cub18CUB_300001_SM_10006detail11EmptyKernelIvEEvv --------------------------
	.section	.text._ZN3cub18CUB_300001_SM_10006detail11EmptyKernelIvEEvv,"ax",@progbits
	.align	128
        .global         _ZN3cub18CUB_300001_SM_10006detail11EmptyKernelIvEEvv
        .type           _ZN3cub18CUB_300001_SM_10006detail11EmptyKernelIvEEvv,@function
        .size           _ZN3cub18CUB_300001_SM_10006detail11EmptyKernelIvEEvv,(.L_x_555 - _ZN3cub18CUB_300001_SM_10006detail11EmptyKernelIvEEvv)
        .other          _ZN3cub18CUB_300001_SM_10006detail11EmptyKernelIvEEvv,@"STO_CUDA_ENTRY STV_DEFAULT"
_ZN3cub18CUB_300001_SM_10006detail11EmptyKernelIvEEvv:
.text._ZN3cub18CUB_300001_SM_10006detail11EmptyKernelIvEEvv:
[----:B------:R-:W-:Y:S01]  /*0000*/  LDC R1, c[0x0][0x37c] ;  /* 0x0000df00ff017b82 */ /* 0x000fe20000000800 */
[----:B------:R-:W-:Y:S05]  /*0010*/  EXIT ;  /* 0x000000000000794d */ /* 0x000fea0003800000 */
.L_x_385:
        /* <DEDUP_REMOVED lines=14> */
.L_x_555:


//--------------------- .text._ZN6thrust24THRUST_300001_SM_1000_NS8cuda_cub4core6detail13_kernel_agentINS1_8__unique11UniqueAgentINS0_6detail15normal_iteratorINS0_10device_ptrI8ColoringEEEESC_N4cuda3std3__48equal_toISA_EEiPiEEJSC_SC_SH_SI_iN3cub18CUB_300001_SM_100013ScanTileStateIiLb1EEEmEEEvDpT0_ --------------------------
	.section	.text._ZN6thrust24THRUST_300001_SM_1000_NS8cuda_cub4core6detail13_kernel_agentINS1_8__unique11UniqueAgentINS0_6detail15normal_iteratorINS0_10device_ptrI8ColoringEEEESC_N4cuda3std3__48equal_toISA_EEiPiEEJSC_SC_SH_SI_iN3cub18CUB_300001_SM_100013ScanTileStateIiLb1EEEmEEEvDpT0_,"ax",@progbits
	.align	128
        .global         _ZN6thrust24THRUST_300001_SM_1000_NS8cuda_cub4core6detail13_kernel_agentINS1_8__unique11UniqueAgentINS0_6detail15normal_iteratorINS0_10device_ptrI8ColoringEEEESC_N4cuda3std3__48equal_toISA_EEiPiEEJSC_SC_SH_SI_iN3cub18CUB_300001_SM_100013ScanTileStateIiLb1EEEmEEEvDpT0_
        .type           _ZN6thrust24THRUST_300001_SM_1000_NS8cuda_cub4core6detail13_kernel_agentINS1_8__unique11UniqueAgentINS0_6detail15normal_iteratorINS0_10device_ptrI8ColoringEEEESC_N4cuda3std3__48equal_toISA_EEiPiEEJSC_SC_SH_SI_iN3cub18CUB_300001_SM_100013ScanTileStateIiLb1EEEmEEEvDpT0_,@function
        .size           _ZN6thrust24THRUST_300001_SM_1000_NS8cuda_cub4core6detail13_kernel_agentINS1_8__unique11UniqueAgentINS0_6detail15normal_iteratorINS0_10device_ptrI8ColoringEEEESC_N4cuda3std3__48equal_toISA_EEiPiEEJSC_SC_SH_SI_iN3cub18CUB_300001_SM_100013ScanTileStateIiLb1EEEmEEEvDpT0_,(.L_x_556 - _ZN6thrust24THRUST_300001_SM_1000_NS8cuda_cub4core6detail13_kernel_agentINS1_8__unique11UniqueAgentINS0_6detail15normal_iteratorINS0_10device_ptrI8ColoringEEEESC_N4cuda3std3__48equal_toISA_EEiPiEEJSC_SC_SH_SI_iN3cub18CUB_300001_SM_100013ScanTileStateIiLb1EEEmEEEvDpT0_)
        .other          _ZN6thrust24THRUST_300001_SM_1000_NS8cuda_cub4core6detail13_kernel_agentINS1_8__unique11UniqueAgentINS0_6detail15normal_iteratorINS0_10device_ptrI8ColoringEEEESC_N4cuda3std3__48equal_toISA_EEiPiEEJSC_SC_SH_SI_iN3cub18CUB_300001_SM_100013ScanTileStateIiLb1EEEmEEEvDpT0_,@"STO_CUDA_ENTRY STV_DEFAULT"
_ZN6thrust24THRUST_300001_SM_1000_NS8cuda_cub4core6detail13_kernel_agentINS1_8__unique11UniqueAgentINS0_6detail15normal_iteratorINS0_10device_ptrI8ColoringEEEESC_N4cuda3std3__48equal_toISA_EEiPiEEJSC_SC_SH_SI_iN3cub18CUB_300001_SM_100013ScanTileStateIiLb1EEEmEEEvDpT0_:
.text._ZN6thrust24THRUST_300001_SM_1000_NS8cuda_cub4core6detail13_kernel_agentINS1_8__unique11UniqueAgentINS0_6detail15normal_iteratorINS0_10device_ptrI8ColoringEEEESC_N4cuda3std3__48equal_toISA_EEiPiEEJSC_SC_SH_SI_iN3cub18CUB_300001_SM_100013ScanTileStateIiLb1EEEmEEEvDpT0_:
[----:B------:R-:W0:Y:S01]  /*0000*/  LDC R1, c[0x0][0x37c] ;  /* 0x0000df00ff017b82 */ /* 0x000e220000000800 */
[----:B------:R-:W1:Y:S01]  /*0010*/  S2R R0, SR_CTAID.X ;  /* 0x0000000000007919 */ /* 0x000e620000002500 */
[----:B------:R-:W2:Y:S01]  /*0020*/  LDCU UR4, c[0x0][0x3b0] ;  /* 0x00007600ff0477ac */ /* 0x000ea20008000800 */
[----:B0-----:R-:W-:Y:S01]  /*0030*/  VIADD R1, R1, 0xffffffb0 ;  /* 0xffffffb001017836 */ /* 0x001fe20000000000 */
[----:B------:R-:W0:Y:S01]  /*0040*/  LDCU.64 UR6, c[0x0][0x358] ;  /* 0x00006b00ff0677ac */ /* 0x000e220008000a00 */
[----:B--2---:R-:W-:-:S06]  /*0050*/  UIADD3 UR4, UPT, UPT, UR4, -0x1, URZ ;  /* 0xffffffff04047890 */ /* 0x004fcc000fffe0ff */
[C---:B-1----:R-:W-:Y:S01]  /*0060*/  ISETP.GE.AND P0, PT, R0.reuse, UR4, PT ;  /* 0x0000000400007c0c */ /* 0x042fe2000bf06270 */
[----:B------:R-:W-:-:S12]  /*0070*/  IMAD.SHL.U32 R25, R0, 0x40, RZ ;  /* 0x0000004000197824 */ /* 0x000fd800078e00ff */
[----:B0-----:R-:W-:Y:S05]  /*0080*/  @P0 BRA `(.L_x_386) ;  /* 0x00000028001c0947 */ /* 0x001fea0003800000 */
[----:B------:R-:W-:-:S13]  /*0090*/  ISETP.NE.AND P0, PT, R0, RZ, PT ;  /* 0x000000ff0000720c */ /* 0x000fda0003f05270 */
[----:B------:R-:W-:Y:S05]  /*00a0*/  @P0 BRA `(.L_x_387) ;  /* 0x0000000c00a40947 */ /* 0x000fea0003800000 */
[----:B------:R-:W0:Y:S01]  /*00b0*/  S2R R0, SR_TID.X ;  /* 0x0000000000007919 */ /* 0x000e220000002100 */
[----:B------:R-:W1:Y:S01]  /*00c0*/  LDC.64 R2, c[0x0][0x380] ;  /* 0x0000e000ff027b82 */ /* 0x000e620000000a00 */
[----:B0-----:R-:W-:-:S04]  /*00d0*/  IMAD.IADD R25, R25, 0x1, R0 ;  /* 0x0000000119197824 */ /* 0x001fc800078e0200 */
[----:B-1----:R-:W-:-:S05]  /*00e0*/  IMAD.WIDE.U32 R2, R25, 0x28, R2 ;  /* 0x0000002819027825 */ /* 0x002fca00078e0002 */
[----:B------:R-:W2:Y:S04]  /*00f0*/  LDG.E.CONSTANT R12, desc[UR6][R2.64] ;  /* 0x00000006020c7981 */ /* 0x000ea8000c1e9900 */
[----:B------:R-:W2:Y:S04]  /*0100*/  LDG.E.CONSTANT R13, desc[UR6][R2.64+0x4] ;  /* 0x00000406020d7981 */ /* 0x000ea8000c1e9900 */
[----:B------:R-:W3:Y:S04]  /*0110*/  LDG.E.CONSTANT R20, desc[UR6][R2.64+0x8] ;  /* 0x0000080602147981 */ /* 0x000ee8000c1e9900 */
[----:B------:R-:W3:Y:S04]  /*0120*/  LDG.E.CONSTANT R21, desc[UR6][R2.64+0xc] ;  /* 0x00000c0602157981 */ /* 0x000ee8000c1e9900 */
[----:B------:R-:W4:Y:S04]  /*0130*/  LDG.E.CONSTANT R18, desc[UR6][R2.64+0x10] ;  /* 0x0000100602127981 */ /* 0x000f28000c1e9900 */
[----:B------:R-:W4:Y:S04]  /*0140*/  LDG.E.CONSTANT R19, desc[UR6][R2.64+0x14] ;  /* 0x0000140602137981 */ /* 0x000f28000c1e9900 */
[----:B------:R-:W5:Y:S04]  /*0150*/  LDG.E.CONSTANT R16, desc[UR6][R2.64+0x18] ;  /* 0x0000180602107981 */ /* 0x000f68000c1e9900 */
[----:B------:R-:W5:Y:S04]  /*0160*/  LDG.E.CONSTANT R17, desc[UR6][R2.64+0x1c] ;  /* 0x00001c0602117981 */ /* 0x000f68000c1e9900 */
[----:B------:R-:W5:Y:S04]  /*0170*/  LDG.E.CONSTANT R14, desc[UR6][R2.64+0x20] ;  /* 0x00002006020e7981 */ /* 0x000f68000c1e9900 */
[----:B------:R-:W5:Y:S01]  /*0180*/  LDG.E.CONSTANT R15, desc[UR6][R2.64+0x24] ;  /* 0x00002406020f7981 */ /* 0x000f62000c1e9900 */
[----:B------:R-:W-:Y:S01]  /*0190*/  MOV R23, 0x400 ;  /* 0x0000040000177802 */ /* 0x000fe20000000f00 */
[----:B------:R-:W-:Y:S01]  /*01a0*/  BSSY.RECONVERGENT B0, `(.L_x_388) ;  /* 0x0000038000007945 */ /* 0x000fe20003800200 */
[C---:B------:R-:W-:Y:S01]  /*01b0*/  LOP3.LUT R5, R0.reuse, 0x3e0, RZ, 0xc0, !PT ;  /* 0x000003e000057812 */ /* 0x040fe200078ec0ff */
[----:B------:R-:W0:Y:S01]  /*01c0*/  S2R R4, SR_CgaCtaId ;  /* 0x0000000000047919 */ /* 0x000e220000008800 */
[----:B------:R-:W-:Y:S01]  /*01d0*/  ISETP.NE.AND P0, PT, R0, RZ, PT ;  /* 0x000000ff0000720c */ /* 0x000fe20003f05270 */
[----:B------:R-:W1:Y:S01]  /*01e0*/  S2R R24, SR_LANEID ;  /* 0x0000000000187919 */ /* 0x000e620000000000 */
[----:B0-----:R-:W-:Y:S01]  /*01f0*/  LEA R23, R4, R23, 0x18 ;  /* 0x0000001704177211 */ /* 0x001fe200078ec0ff */
[----:B-1----:R-:W-:-:S04]  /*0200*/  IMAD.IADD R4, R5, 0x1, R24 ;  /* 0x0000000105047824 */ /* 0x002fc800078e0218 */
[--C-:B------:R-:W-:Y:S02]  /*0210*/  IMAD R25, R0, 0x28, R23.reuse ;  /* 0x0000002800197824 */ /* 0x100fe400078e0217 */
[----:B------:R-:W-:-:S05]  /*0220*/  IMAD R22, R4, 0x28, R23 ;  /* 0x0000002804167824 */ /* 0x000fca00078e0217 */
[----:B--2---:R0:W-:Y:S04]  /*0230*/  STS.64 [R22], R12 ;  /* 0x0000000c16007388 */ /* 0x0041e80000000a00 */
[----:B---3--:R-:W-:Y:S01]  /*0240*/  STS.64 [R22+0x8], R20 ;  /* 0x0000081416007388 */ /* 0x008fe20000000a00 */
[----:B0-----:R-:W-:-:S03]  /*0250*/  IMAD.MOV.U32 R12, RZ, RZ, 0x1 ;  /* 0x00000001ff0c7424 */ /* 0x001fc600078e00ff */
[----:B----4-:R-:W-:Y:S04]  /*0260*/  STS.64 [R22+0x10], R18 ;  /* 0x0000101216007388 */ /* 0x010fe80000000a00 */
[----:B-----5:R-:W-:Y:S04]  /*0270*/  STS.64 [R22+0x18], R16 ;  /* 0x0000181016007388 */ /* 0x020fe80000000a00 */
[----:B------:R-:W-:Y:S01]  /*0280*/  STS.64 [R22+0x20], R14 ;  /* 0x0000200e16007388 */ /* 0x000fe20000000a00 */
[----:B------:R-:W-:-:S03]  /*0290*/  NOP ;  /* 0x0000000000007918 */ /* 0x000fc60000000000 */
[----:B------:R-:W0:Y:S04]  /*02a0*/  LDS.64 R10, [R22] ;  /* 0x00000000160a7984 */ /* 0x000e280000000a00 */
[----:B------:R-:W1:Y:S04]  /*02b0*/  LDS.64 R8, [R22+0x8] ;  /* 0x0000080016087984 */ /* 0x000e680000000a00 */
[----:B------:R-:W2:Y:S04]  /*02c0*/  LDS.64 R6, [R22+0x10] ;  /* 0x0000100016067984 */ /* 0x000ea80000000a00 */
[----:B------:R-:W3:Y:S04]  /*02d0*/  LDS.64 R4, [R22+0x18] ;  /* 0x0000180016047984 */ /* 0x000ee80000000a00 */
[----:B------:R-:W4:Y:S01]  /*02e0*/  LDS.64 R2, [R22+0x20] ;  /* 0x0000200016027984 */ /* 0x000f220000000a00 */
[----:B------:R-:W-:Y:S06]  /*02f0*/  BAR.SYNC.DEFER_BLOCKING 0x0 ;  /* 0x0000000000007b1d */ /* 0x000fec0000010000 */
[----:B0-----:R0:W-:Y:S04]  /*0300*/  STL.64 [R1], R10 ;  /* 0x0000000a01007387 */ /* 0x0011e80000100a00 */
[----:B-1----:R0:W-:Y:S04]  /*0310*/  STL.64 [R1+0x8], R8 ;  /* 0x0000080801007387 */ /* 0x0021e80000100a00 */
[----:B--2---:R0:W-:Y:S04]  /*0320*/  STL.64 [R1+0x10], R6 ;  /* 0x0000100601007387 */ /* 0x0041e80000100a00 */
[----:B---3--:R0:W-:Y:S04]  /*0330*/  STL.64 [R1+0x18], R4 ;  /* 0x0000180401007387 */ /* 0x0081e80000100a00 */
[----:B----4-:R0:W-:Y:S04]  /*0340*/  STL.64 [R1+0x20], R2 ;  /* 0x0000200201007387 */ /* 0x0101e80000100a00 */
[----:B------:R0:W-:Y:S04]  /*0350*/  STS.64 [R25+0xa30], R10 ;  /* 0x000a300a19007388 */ /* 0x0001e80000000a00 */
[----:B------:R0:W-:Y:S04]  /*0360*/  STS.64 [R25+0xa38], R8 ;  /* 0x000a380819007388 */ /* 0x0001e80000000a00 */
[----:B------:R0:W-:Y:S04]  /*0370*/  STS.64 [R25+0xa40], R6 ;  /* 0x000a400619007388 */ /* 0x0001e80000000a00 */
[----:B------:R0:W-:Y:S04]  /*0380*/  STS.64 [R25+0xa48], R4 ;  /* 0x000a480419007388 */ /* 0x0001e80000000a00 */
[----:B------:R0:W-:Y:S01]  /*0390*/  STS.64 [R25+0xa50], R2 ;  /* 0x000a500219007388 */ /* 0x0001e20000000a00 */
[----:B------:R-:W-:Y:S06]  /*03a0*/  BAR.SYNC.DEFER_BLOCKING 0x0 ;  /* 0x0000000000007b1d */ /* 0x000fec0000010000 */
[----:B------:R-:W-:Y:S05]  /*03b0*/  @!P0 BRA `(.L_x_389) ;  /* 0x0000000000588947 */ /* 0x000fea0003800000 */
[----:B------:R-:W1:Y:S01]  /*03c0*/  LDS.64 R12, [R25+0xa08] ;  /* 0x000a0800190c7984 */ /* 0x000e620000000a00 */
[----:B------:R-:W-:Y:S01]  /*03d0*/  BSSY.RECONVERGENT B1, `(.L_x_390) ;  /* 0x0000012000017945 */ /* 0x000fe20003800200 */
[----:B------:R-:W-:Y:S02]  /*03e0*/  IMAD.MOV.U32 R22, RZ, RZ, RZ ;  /* 0x000000ffff167224 */ /* 0x000fe400078e00ff */
[----:B------:R-:W2:Y:S04]  /*03f0*/  LDS.64 R14, [R25+0xa10] ;  /* 0x000a1000190e7984 */ /* 0x000ea80000000a00 */
[----:B------:R-:W3:Y:S04]  /*0400*/  LDS.64 R16, [R25+0xa18] ;  /* 0x000a180019107984 */ /* 0x000ee80000000a00 */
[----:B------:R-:W4:Y:S04]  /*0410*/  LDS.64 R18, [R25+0xa20] ;  /* 0x000a200019127984 */ /* 0x000f280000000a00 */
[----:B------:R-:W5:Y:S04]  /*0420*/  LDS.64 R20, [R25+0xa28] ;  /* 0x000a280019147984 */ /* 0x000f680000000a00 */
[----:B-1----:R1:W-:Y:S04]  /*0430*/  STL.64 [R1+0x28], R12 ;  /* 0x0000280c01007387 */ /* 0x0023e80000100a00 */
[----:B--2---:R1:W-:Y:S04]  /*0440*/  STL.64 [R1+0x30], R14 ;  /* 0x0000300e01007387 */ /* 0x0043e80000100a00 */
[----:B---3--:R1:W-:Y:S04]  /*0450*/  STL.64 [R1+0x38], R16 ;  /* 0x0000381001007387 */ /* 0x0083e80000100a00 */
[----:B----4-:R1:W-:Y:S04]  /*0460*/  STL.64 [R1+0x40], R18 ;  /* 0x0000401201007387 */ /* 0x0103e80000100a00 */
[----:B-----5:R1:W-:Y:S02]  /*0470*/  STL.64 [R1+0x48], R20 ;  /* 0x0000481401007387 */ /* 0x0203e40000100a00 */
.L_x_391:
[----:B-1----:R-:W-:-:S05]  /*0480*/  IMAD R12, R22, 0x4, R1 ;  /* 0x00000004160c7824 */ /* 0x002fca00078e0201 */
[----:B------:R-:W2:Y:S04]  /*0490*/  LDL R13, [R12+0x28] ;  /* 0x000028000c0d7983 */ /* 0x000ea80000100800 */
[----:B------:R-:W2:Y:S01]  /*04a0*/  LDL R14, [R12] ;  /* 0x000000000c0e7983 */ /* 0x000ea20000100800 */
[C---:B------:R-:W-:Y:S01]  /*04b0*/  ISETP.GE.U32.AND P0, PT, R22.reuse, 0x9, PT ;  /* 0x000000091600780c */ /* 0x040fe20003f06070 */
[----:B------:R-:W-:Y:S01]  /*04c0*/  VIADD R22, R22, 0x1 ;  /* 0x0000000116167836 */ /* 0x000fe20000000000 */
[----:B--2---:R-:W-:-:S13]  /*04d0*/  ISETP.EQ.AND P1, PT, R13, R14, PT ;  /* 0x0000000e0d00720c */ /* 0x004fda0003f22270 */
[----:B------:R-:W-:Y:S05]  /*04e0*/  @!P0 BRA P1, `(.L_x_391) ;  /* 0xfffffffc00e48947 */ /* 0x000fea000083ffff */
[----:B------:R-:W-:Y:S05]  /*04f0*/  BSYNC.RECONVERGENT B1 ;  /* 0x0000000000017941 */ /* 0x000fea0003800200 */
.L_x_390:
[----:B------:R-:W-:-:S04]  /*0500*/  ISETP.NE.AND P0, PT, R13, R14, PT ;  /* 0x0000000e0d00720c */ /* 0x000fc80003f05270 */
[----:B------:R-:W-:-:S09]  /*0510*/  SEL R12, RZ, 0x1, !P0 ;  /* 0x00000001ff0c7807 */ /* 0x000fd20004000000 */
.L_x_389:
[----:B------:R-:W-:Y:S05]  /*0520*/  BSYNC.RECONVERGENT B0 ;  /* 0x0000000000007941 */ /* 0x000fea0003800200 */
.L_x_388:
[----:B------:R-:W-:Y:S01]  /*0530*/  BAR.SYNC.DEFER_BLOCKING 0x0 ;  /* 0x0000000000007b1d */ /* 0x000fe20000010000 */
[----:B------:R-:W-:Y:S02]  /*0540*/  ISETP.NE.AND P1, PT, R24, 0x1f, PT ;  /* 0x0000001f1800780c */ /* 0x000fe40003f25270 */
[----:B------:R-:W-:Y:S02]  /*0550*/  SHF.R.U32.HI R20, RZ, 0x5, R0 ;  /* 0x00000005ff147819 */ /* 0x000fe40000011600 */
[----:B------:R-:W-:Y:S01]  /*0560*/  ISETP.NE.AND P2, PT, R0, RZ, PT ;  /* 0x000000ff0000720c */ /* 0x000fe20003f45270 */
[----:B------:R-:W-:Y:S01]  /*0570*/  BSSY.RECONVERGENT B0, `(.L_x_392) ;  /* 0x000009a000007945 */ /* 0x000fe20003800200 */
[----:B------:R-:W-:Y:S01]  /*0580*/  ISETP.NE.AND P3, PT, R12, RZ, PT ;  /* 0x000000ff0c00720c */ /* 0x000fe20003f65270 */
[----:B------:R-:W1:Y:S06]  /*0590*/  SHFL.UP P0, R13, R12, 0x1, RZ ;  /* 0x042000000c0d7989 */ /* 0x000e6c00000000ff */
[----:B------:R-:W-:-:S02]  /*05a0*/  @!P1 IMAD R20, R20, 0x4, R23 ;  /* 0x0000000414149824 */ /* 0x000fc400078e0217 */
[----:B-1----:R-:W-:-:S05]  /*05b0*/  @P0 IMAD.IADD R13, R13, 0x1, R12 ;  /* 0x000000010d0d0824 */ /* 0x002fca00078e020c */
[----:B------:R-:W1:Y:S02]  /*05c0*/  SHFL.UP P0, R14, R13, 0x2, RZ ;  /* 0x044000000d0e7989 */ /* 0x000e6400000000ff */
[----:B-1----:R-:W-:-:S05]  /*05d0*/  @P0 IMAD.IADD R14, R13, 0x1, R14 ;  /* 0x000000010d0e0824 */ /* 0x002fca00078e020e */
[----:B------:R-:W1:Y:S02]  /*05e0*/  SHFL.UP P0, R15, R14, 0x4, RZ ;  /* 0x048000000e0f7989 */ /* 0x000e6400000000ff */
[----:B-1----:R-:W-:-:S05]  /*05f0*/  @P0 IMAD.IADD R15, R14, 0x1, R15 ;  /* 0x000000010e0f0824 */ /* 0x002fca00078e020f */
[----:B------:R-:W1:Y:S02]  /*0600*/  SHFL.UP P0, R18, R15, 0x8, RZ ;  /* 0x050000000f127989 */ /* 0x000e6400000000ff */
[----:B-1----:R-:W-:Y:S02]  /*0610*/  @P0 IMAD.IADD R18, R15, 0x1, R18 ;  /* 0x000000010f120824 */ /* 0x002fe400078e0212 */
[----:B------:R-:W1:Y:S03]  /*0620*/  @!P2 LDC.64 R14, c[0x0][0x3a8] ;  /* 0x0000ea00ff0eab82 */ /* 0x000e660000000a00 */
[----:B------:R-:W2:Y:S02]  /*0630*/  SHFL.UP P0, R19, R18, 0x10, RZ ;  /* 0x0600000012137989 */ /* 0x000ea400000000ff */
[----:B--2---:R-:W-:Y:S01]  /*0640*/  @P0 IMAD.IADD R19, R18, 0x1, R19 ;  /* 0x0000000112130824 */ /* 0x004fe200078e0213 */
[----:B------:R-:W-:-:S03]  /*0650*/  ISETP.GE.U32.AND P0, PT, R0, 0x20, PT ;  /* 0x000000200000780c */ /* 0x000fc60003f06070 */
[----:B------:R-:W-:Y:S01]  /*0660*/  IMAD.IADD R12, R19, 0x1, -R12 ;  /* 0x00000001130c7824 */ /* 0x000fe200078e0a0c */
[----:B------:R-:W-:Y:S01]  /*0670*/  @!P1 STS [R20], R19 ;  /* 0x0000001314009388 */ /* 0x000fe20000000800 */
[----:B------:R-:W-:Y:S01]  /*0680*/  BAR.SYNC.DEFER_BLOCKING 0x0 ;  /* 0x0000000000007b1d */ /* 0x000fe20000010000 */
[----:B------:R-:W-:-:S04]  /*0690*/  ISETP.NE.AND P1, PT, R24, RZ, PT ;  /* 0x000000ff1800720c */ /* 0x000fc80003f25270 */
[----:B------:R-:W-:Y:S01]  /*06a0*/  SEL R13, R12, RZ, P1 ;  /* 0x000000ff0c0d7207 */ /* 0x000fe20000800000 */
[----:B------:R-:W2:Y:S02]  /*06b0*/  LDS.64 R16, [R23] ;  /* 0x0000000017107984 */ /* 0x000ea40000000a00 */
[----:B--2---:R-:W-:-:S05]  /*06c0*/  SEL R12, R16, RZ, P0 ;  /* 0x000000ff100c7207 */ /* 0x004fca0000000000 */
[----:B------:R-:W-:Y:S02]  /*06d0*/  IMAD.IADD R18, R12, 0x1, R13 ;  /* 0x000000010c127824 */ /* 0x000fe400078e020d */
[----:B------:R-:W-:Y:S02]  /*06e0*/  IMAD.IADD R13, R16, 0x1, R17 ;  /* 0x00000001100d7824 */ /* 0x000fe400078e0211 */
[----:B------:R-:W-:Y:S02]  /*06f0*/  @!P2 IMAD.MOV.U32 R12, RZ, RZ, 0x65 ;  /* 0x00000065ff0ca424 */ /* 0x000fe400078e00ff */
[----:B------:R-:W-:Y:S01]  /*0700*/  @P3 IMAD R16, R18, 0x28, R23 ;  /* 0x0000002812103824 */ /* 0x000fe200078e0217 */
[----:B------:R-:W-:Y:S02]  /*0710*/  ISETP.GE.AND P0, PT, R0, R13, PT ;  /* 0x0000000d0000720c */ /* 0x000fe40003f06270 */
[----:B-1----:R1:W-:Y:S01]  /*0720*/  @!P2 ST.E.64.STRONG.GPU desc[UR6][R14.64+0x100], R12 ;  /* 0x0001000c0e00a985 */ /* 0x0023e2000c10fb06 */
[----:B------:R-:W-:Y:S06]  /*0730*/  BAR.SYNC.DEFER_BLOCKING 0x0 ;  /* 0x0000000000007b1d */ /* 0x000fec0000010000 */
[----:B------:R1:W-:Y:S04]  /*0740*/  @P3 STS.64 [R16], R10 ;  /* 0x0000000a10003388 */ /* 0x0003e80000000a00 */
[----:B------:R1:W-:Y:S04]  /*0750*/  @P3 STS.64 [R16+0x8], R8 ;  /* 0x0000080810003388 */ /* 0x0003e80000000a00 */
[----:B------:R1:W-:Y:S04]  /*0760*/  @P3 STS.64 [R16+0x10], R6 ;  /* 0x0000100610003388 */ /* 0x0003e80000000a00 */
[----:B------:R1:W-:Y:S04]  /*0770*/  @P3 STS.64 [R16+0x18], R4 ;  /* 0x0000180410003388 */ /* 0x0003e80000000a00 */
[----:B------:R1:W-:Y:S01]  /*0780*/  @P3 STS.64 [R16+0x20], R2 ;  /* 0x0000200210003388 */ /* 0x0003e20000000a00 */
[----:B------:R-:W-:Y:S06]  /*0790*/  BAR.SYNC.DEFER_BLOCKING 0x0 ;  /* 0x0000000000007b1d */ /* 0x000fec0000010000 */
[----:B------:R-:W-:Y:S05]  /*07a0*/  @P0 BRA `(.L_x_393) ;  /* 0x0000000400d80947 */ /* 0x000fea0003800000 */
[----:B01----:R-:W-:Y:S01]  /*07b0*/  LOP3.LUT R2, RZ, R0, RZ, 0x33, !PT ;  /* 0x00000000ff027212 */ /* 0x003fe200078e33ff */
[----:B------:R-:W-:Y:S04]  /*07c0*/  BSSY.RECONVERGENT B1, `(.L_x_394) ;  /* 0x0000029000017945 */ /* 0x000fe80003800200 */
[----:B------:R-:W-:-:S05]  /*07d0*/  IMAD.IADD R4, R13, 0x1, R2 ;  /* 0x000000010d047824 */ /* 0x000fca00078e0202 */
[C---:B------:R-:W-:Y:S02]  /*07e0*/  LOP3.LUT R2, R4.reuse, 0xc0, RZ, 0xc0, !PT ;  /* 0x000000c004027812 */ /* 0x040fe400078ec0ff */
[----:B------:R-:W-:Y:S02]  /*07f0*/  ISETP.GE.U32.AND P0, PT, R4, 0xc0, PT ;  /* 0x000000c00400780c */ /* 0x000fe40003f06070 */
[----:B------:R-:W-:-:S13]  /*0800*/  ISETP.NE.AND P1, PT, R2, 0xc0, PT ;  /* 0x000000c00200780c */ /* 0x000fda0003f25270 */
[----:B------:R-:W-:Y:S05]  /*0810*/  @!P1 BRA `(.L_x_395) ;  /* 0x00000000008c9947 */ /* 0x000fea0003800000 */
[----:B------:R-:W0:Y:S01]  /*0820*/  LDC.64 R2, c[0x0][0x388] ;  /* 0x0000e200ff027b82 */ /* 0x000e220000000a00 */
[----:B------:R-:W-:Y:S01]  /*0830*/  LEA.HI R4, R4, 0x1, RZ, 0x1a ;  /* 0x0000000104047811 */ /* 0x000fe200078fd0ff */
[----:B------:R-:W-:-:S04]  /*0840*/  IMAD R5, R0, 0x28, R23 ;  /* 0x0000002800057824 */ /* 0x000fc800078e0217 */
[C---:B------:R-:W-:Y:S01]  /*0850*/  IMAD.SHL.U32 R6, R4.reuse, 0x40, RZ ;  /* 0x0000004004067824 */ /* 0x040fe200078e00ff */
[----:B------:R-:W-:Y:S01]  /*0860*/  LOP3.LUT R4, R4, 0x3, RZ, 0xc0, !PT ;  /* 0x0000000304047812 */ /* 0x000fe200078ec0ff */
[----:B------:R-:W-:-:S03]  /*0870*/  VIADD R5, R5, 0x10 ;  /* 0x0000001005057836 */ /* 0x000fc60000000000 */
[----:B------:R-:W-:Y:S01]  /*0880*/  LOP3.LUT R7, R6, 0xc0, RZ, 0xc0, !PT ;  /* 0x000000c006077812 */ /* 0x000fe200078ec0ff */
[----:B------:R-:W-:Y:S02]  /*0890*/  IMAD.MOV R4, RZ, RZ, -R4 ;  /* 0x000000ffff047224 */ /* 0x000fe400078e0a04 */
[----:B0-----:R-:W-:-:S04]  /*08a0*/  IMAD.WIDE.U32 R2, R0, 0x28, R2 ;  /* 0x0000002800027825 */ /* 0x001fc800078e0002 */
[----:B------:R-:W-:Y:S01]  /*08b0*/  IMAD.IADD R0, R0, 0x1, R7 ;  /* 0x0000000100007824 */ /* 0x000fe200078e0207 */
[----:B------:R-:W-:-:S05]  /*08c0*/  IADD3 R12, P1, PT, R2, 0x14, RZ ;  /* 0x00000014020c7810 */ /* 0x000fca0007f3e0ff */
[----:B------:R-:W-:-:S08]  /*08d0*/  IMAD.X R19, RZ, RZ, R3, P1 ;  /* 0x000000ffff137224 */ /* 0x000fd000008e0603 */
.L_x_396:
[----:B0-----:R-:W0:Y:S01]  /*08e0*/  LDS.64 R6, [R5+-0x10] ;  /* 0xfffff00005067984 */ /* 0x001e220000000a00 */
[----:B------:R-:W-:Y:S02]  /*08f0*/  IMAD.MOV.U32 R2, RZ, RZ, R12 ;  /* 0x000000ffff027224 */ /* 0x000fe400078e000c */
[----:B------:R-:W-:Y:S01]  /*0900*/  IMAD.MOV.U32 R3, RZ, RZ, R19 ;  /* 0x000000ffff037224 */ /* 0x000fe200078e0013 */
[----:B------:R-:W1:Y:S01]  /*0910*/  LDS.64 R8, [R5+-0x8] ;  /* 0xfffff80005087984 */ /* 0x000e620000000a00 */
[----:B------:R-:W-:Y:S01]  /*0920*/  VIADD R4, R4, 0x1 ;  /* 0x0000000104047836 */ /* 0x000fe20000000000 */
[----:B------:R-:W-:Y:S02]  /*0930*/  IADD3 R12, P2, PT, R2, 0xa00, RZ ;  /* 0x00000a00020c7810 */ /* 0x000fe40007f5e0ff */
[----:B------:R-:W2:Y:S02]  /*0940*/  LDS.64 R10, [R5] ;  /* 0x00000000050a7984 */ /* 0x000ea40000000a00 */
[----:B------:R-:W-:Y:S01]  /*0950*/  ISETP.NE.AND P1, PT, R4, RZ, PT ;  /* 0x000000ff0400720c */ /* 0x000fe20003f25270 */
[----:B------:R-:W-:Y:S01]  /*0960*/  IMAD.X R19, RZ, RZ, R3, P2 ;  /* 0x000000ffff137224 */ /* 0x000fe200010e0603 */
[----:B------:R-:W3:Y:S04]  /*0970*/  LDS.64 R14, [R5+0x8] ;  /* 0x00000800050e7984 */ /* 0x000ee80000000a00 */
[----:B------:R4:W5:Y:S02]  /*0980*/  LDS.64 R16, [R5+0x10] ;  /* 0x0000100005107984 */ /* 0x0009640000000a00 */
[----:B----4-:R-:W-:-:S02]  /*0990*/  VIADD R5, R5, 0xa00 ;  /* 0x00000a0005057836 */ /* 0x010fc40000000000 */
[----:B0-----:R0:W-:Y:S04]  /*09a0*/  STG.E desc[UR6][R2.64+-0x14], R6 ;  /* 0xffffec0602007986 */ /* 0x0011e8000c101906 */
[----:B------:R0:W-:Y:S04]  /*09b0*/  STG.E desc[UR6][R2.64+-0x10], R7 ;  /* 0xfffff00702007986 */ /* 0x0001e8000c101906 */
[----:B-1----:R0:W-:Y:S04]  /*09c0*/  STG.E desc[UR6][R2.64+-0xc], R8 ;  /* 0xfffff40802007986 */ /* 0x0021e8000c101906 */
[----:B------:R0:W-:Y:S04]  /*09d0*/  STG.E desc[UR6][R2.64+-0x8], R9 ;  /* 0xfffff80902007986 */ /* 0x0001e8000c101906 */
[----:B--2---:R0:W-:Y:S04]  /*09e0*/  STG.E desc[UR6][R2.64+-0x4], R10 ;  /* 0xfffffc0a02007986 */ /* 0x0041e8000c101906 */
[----:B------:R0:W-:Y:S04]  /*09f0*/  STG.E desc[UR6][R2.64], R11 ;  /* 0x0000000b02007986 */ /* 0x0001e8000c101906 */
[----:B---3--:R0:W-:Y:S04]  /*0a00*/  STG.E desc[UR6][R2.64+0x4], R14 ;  /* 0x0000040e02007986 */ /* 0x0081e8000c101906 */
[----:B------:R0:W-:Y:S04]  /*0a10*/  STG.E desc[UR6][R2.64+0x8], R15 ;  /* 0x0000080f02007986 */ /* 0x0001e8000c101906 */
[----:B-----5:R0:W-:Y:S04]  /*0a20*/  STG.E desc[UR6][R2.64+0xc], R16 ;  /* 0x00000c1002007986 */ /* 0x0201e8000c101906 */
[----:B------:R0:W-:Y:S01]  /*0a30*/  STG.E desc[UR6][R2.64+0x10], R17 ;  /* 0x0000101102007986 */ /* 0x0001e2000c101906 */
[----:B------:R-:W-:Y:S05]  /*0a40*/  @P1 BRA `(.L_x_396) ;  /* 0xfffffffc00a41947 */ /* 0x000fea000383ffff */
.L_x_395:
[----:B------:R-:W-:Y:S05]  /*0a50*/  BSYNC.RECONVERGENT B1 ;  /* 0x0000000000017941 */ /* 0x000fea0003800200 */
.L_x_394:
[----:B------:R-:W-:Y:S05]  /*0a60*/  @!P0 BRA `(.L_x_393) ;  /* 0x0000000400288947 */ /* 0x000fea0003800000 */
[----:B0-----:R-:W0:Y:S01]  /*0a70*/  LDC.64 R2, c[0x0][0x388] ;  /* 0x0000e200ff027b82 */ /* 0x001e220000000a00 */
[----:B------:R-:W-:-:S04]  /*0a80*/  IMAD R12, R0, 0x28, R23 ;  /* 0x00000028000c7824 */ /* 0x000fc800078e0217 */
[----:B------:R-:W-:Y:S02]  /*0a90*/  VIADD R12, R12, 0x1400 ;  /* 0x000014000c0c7836 */ /* 0x000fe40000000000 */
[----:B0-----:R-:W-:-:S03]  /*0aa0*/  IMAD.WIDE.U32 R2, R0, 0x28, R2 ;  /* 0x0000002800027825 */ /* 0x001fc600078e0002 */
[----:B------:R-:W-:-:S05]  /*0ab0*/  IADD3 R6, P0, PT, R2, 0x1400, RZ ;  /* 0x0000140002067810 */ /* 0x000fca0007f1e0ff */
[----:B------:R-:W-:-:S08]  /*0ac0*/  IMAD.X R7, RZ, RZ, R3, P0 ;  /* 0x000000ffff077224 */ /* 0x000fd000000e0603 */
.L_x_397:
[----:B------:R-:W0:Y:S01]  /*0ad0*/  LDS.64 R8, [R12+-0x1400] ;  /* 0xffec00000c087984 */ /* 0x000e220000000a00 */
[----:B------:R-:W-:Y:S02]  /*0ae0*/  IMAD.MOV.U32 R4, RZ, RZ, R6 ;  /* 0x000000ffff047224 */ /* 0x000fe400078e0006 */
[----:B------:R-:W-:Y:S01]  /*0af0*/  IMAD.MOV.U32 R5, RZ, RZ, R7 ;  /* 0x000000ffff057224 */ /* 0x000fe200078e0007 */
[----:B------:R-:W1:Y:S01]  /*0b00*/  LDS.64 R10, [R12+-0x13f8] ;  /* 0xffec08000c0a7984 */ /* 0x000e620000000a00 */
[----:B------:R-:W-:-:S03]  /*0b10*/  VIADD R0, R0, 0x100 ;  /* 0x0000010000007836 */ /* 0x000fc60000000000 */
[----:B------:R-:W2:Y:S02]  /*0b20*/  LDS.64 R14, [R12+-0x13f0] ;  /* 0xffec10000c0e7984 */ /* 0x000ea40000000a00 */
[----:B------:R-:W-:Y:S02]  /*0b30*/  ISETP.GE.AND P0, PT, R0, R13, PT ;  /* 0x0000000d0000720c */ /* 0x000fe40003f06270 */
[----:B------:R-:W3:Y:S04]  /*0b40*/  LDS.64 R16, [R12+-0x13e8] ;  /* 0xffec18000c107984 */ /* 0x000ee80000000a00 */
[----:B------:R-:W4:Y:S04]  /*0b50*/  LDS.64 R18, [R12+-0x13e0] ;  /* 0xffec20000c127984 */ /* 0x000f280000000a00 */
[----:B------:R-:W5:Y:S04]  /*0b60*/  LDS.64 R22, [R12+-0xa00] ;  /* 0xfff600000c167984 */ /* 0x000f680000000a00 */
[----:B------:R-:W5:Y:S04]  /*0b70*/  LDS.64 R26, [R12+-0x9f8] ;  /* 0xfff608000c1a7984 */ /* 0x000f680000000a00 */
[----:B------:R-:W5:Y:S04]  /*0b80*/  LDS.64 R20, [R12+-0x9f0] ;  /* 0xfff610000c147984 */ /* 0x000f680000000a00 */
[----:B------:R-:W5:Y:S04]  /*0b90*/  LDS.64 R28, [R12+-0x9e8] ;  /* 0xfff618000c1c7984 */ /* 0x000f680000000a00 */
[----:B------:R-:W5:Y:S04]  /*0ba0*/  LDS.64 R2, [R12+-0x9e0] ;  /* 0xfff620000c027984 */ /* 0x000f680000000a00 */
[----:B0-----:R-:W-:Y:S04]  /*0bb0*/  STG.E desc[UR6][R4.64+-0x1400], R8 ;  /* 0xffec000804007986 */ /* 0x001fe8000c101906 */
[----:B------:R-:W-:Y:S04]  /*0bc0*/  STG.E desc[UR6][R4.64+-0x13fc], R9 ;  /* 0xffec040904007986 */ /* 0x000fe8000c101906 */
[----:B-1----:R-:W-:Y:S04]  /*0bd0*/  STG.E desc[UR6][R4.64+-0x13f8], R10 ;  /* 0xffec080a04007986 */ /* 0x002fe8000c101906 */
[----:B------:R-:W-:Y:S04]  /*0be0*/  STG.E desc[UR6][R4.64+-0x13f4], R11 ;  /* 0xffec0c0b04007986 */ /* 0x000fe8000c101906 */
[----:B--2---:R-:W-:Y:S04]  /*0bf0*/  STG.E desc[UR6][R4.64+-0x13f0], R14 ;  /* 0xffec100e04007986 */ /* 0x004fe8000c101906 */
[----:B------:R-:W-:Y:S04]  /*0c00*/  STG.E desc[UR6][R4.64+-0x13ec], R15 ;  /* 0xffec140f04007986 */ /* 0x000fe8000c101906 */
[----:B---3--:R-:W-:Y:S04]  /*0c10*/  STG.E desc[UR6][R4.64+-0x13e8], R16 ;  /* 0xffec181004007986 */ /* 0x008fe8000c101906 */
[----:B------:R-:W-:Y:S04]  /*0c20*/  STG.E desc[UR6][R4.64+-0x13e4], R17 ;  /* 0xffec1c1104007986 */ /* 0x000fe8000c101906 */
[----:B----4-:R-:W-:Y:S04]  /*0c30*/  STG.E desc[UR6][R4.64+-0x13e0], R18 ;  /* 0xffec201204007986 */ /* 0x010fe8000c101906 */
[----:B------:R-:W-:Y:S04]  /*0c40*/  STG.E desc[UR6][R4.64+-0x13dc], R19 ;  /* 0xffec241304007986 */ /* 0x000fe8000c101906 */
[----:B-----5:R-:W-:Y:S04]  /*0c50*/  STG.E desc[UR6][R4.64+-0xa00], R22 ;  /* 0xfff6001604007986 */ /* 0x020fe8000c101906 */
[----:B------:R-:W-:Y:S04]  /*0c60*/  STG.E desc[UR6][R4.64+-0x9fc], R23 ;  /* 0xfff6041704007986 */ /* 0x000fe8000c101906 */
[----:B------:R-:W-:Y:S04]  /*0c70*/  STG.E desc[UR6][R4.64+-0x9f8], R26 ;  /* 0xfff6081a04007986 */ /* 0x000fe8000c101906 */
[----:B------:R-:W-:Y:S04]  /*0c80*/  STG.E desc[UR6][R4.64+-0x9f4], R27 ;  /* 0xfff60c1b04007986 */ /* 0x000fe8000c101906 */
[----:B------:R-:W-:Y:S04]  /*0c90*/  STG.E desc[UR6][R4.64+-0x9f0], R20 ;  /* 0xfff6101404007986 */ /* 0x000fe8000c101906 */
[----:B------:R-:W-:Y:S04]  /*0ca0*/  STG.E desc[UR6][R4.64+-0x9ec], R21 ;  /* 0xfff6141504007986 */ /* 0x000fe8000c101906 */
        /* <DEDUP_REMOVED lines=10> */
[----:B------:R-:W-:Y:S04]  /*0d50*/  STG.E desc[UR6][R4.64+-0x9e8], R28 ;  /* 0xfff6181c04007986 */ /* 0x000fe8000c101906 */
[----:B------:R-:W-:Y:S01]  /*0d60*/  STG.E desc[UR6][R4.64+-0x9e4], R29 ;  /* 0xfff61c1d04007986 */ /* 0x000fe2000c101906 */
[----:B0-----:R-:W-:-:S03]  /*0d70*/  VIADD R12, R12, 0x2800 ;  /* 0x000028000c0c7836 */ /* 0x001fc60000000000 */
[----:B------:R-:W-:Y:S04]  /*0d80*/  STG.E desc[UR6][R4.64+-0x9e0], R2 ;  /* 0xfff6200204007986 */ /* 0x000fe8000c101906 */
[----:B------:R-:W-:Y:S04]  /*0d90*/  STG.E desc[UR6][R4.64+-0x9dc], R3 ;  /* 0xfff6240304007986 */ /* 0x000fe8000c101906 */
[----:B------:R-:W-:Y:S04]  /*0da0*/  STG.E desc[UR6][R4.64+0x8], R8 ;  /* 0x0000080804007986 */ /* 0x000fe8000c101906 */
        /* <DEDUP_REMOVED lines=15> */
[----:B------:R-:W-:Y:S04]  /*0ea0*/  STG.E desc[UR6][R4.64+0xa20], R26 ;  /* 0x000a201a04007986 */ /* 0x000fe8000c101906 */
[----:B------:R-:W-:Y:S04]  /*0eb0*/  STG.E desc[UR6][R4.64+0xa24], R27 ;  /* 0x000a241b04007986 */ /* 0x000fe8000c101906 */
[----:B------:R0:W-:Y:S04]  /*0ec0*/  STG.E desc[UR6][R4.64], R6 ;  /* 0x0000000604007986 */ /* 0x0001e8000c101906 */
[----:B------:R1:W-:Y:S01]  /*0ed0*/  STG.E desc[UR6][R4.64+0x4], R7 ;  /* 0x0000040704007986 */ /* 0x0003e2000c101906 */
[----:B0-----:R-:W-:-:S05]  /*0ee0*/  IADD3 R6, P1, PT, R4, 0x2800, RZ ;  /* 0x0000280004067810 */ /* 0x001fca0007f3e0ff */
[----:B-1----:R-:W-:Y:S01]  /*0ef0*/  IMAD.X R7, RZ, RZ, R5, P1 ;  /* 0x000000ffff077224 */ /* 0x002fe200008e0605 */
[----:B------:R-:W-:Y:S07]  /*0f00*/  @!P0 BRA `(.L_x_397) ;  /* 0xfffffff800f08947 */ /* 0x000fee000383ffff */
.L_x_393:
[----:B------:R-:W-:Y:S05]  /*0f10*/  BSYNC.RECONVERGENT B0 ;  /* 0x0000000000007941 */ /* 0x000fea0003800200 */
.L_x_392:
[----:B------:R-:W-:Y:S06]  /*0f20*/  BAR.SYNC.DEFER_BLOCKING 0x0 ;  /* 0x0000000000007b1d */ /* 0x000fec0000010000 */
[----:B------:R-:W-:Y:S05]  /*0f30*/  EXIT ;  /* 0x000000000000794d */ /* 0x000fea0003800000 */
.L_x_387:
        /* <DEDUP_REMOVED lines=13> */
[----:B------:R0:W5:Y:S01]  /*1010*/  LDG.E.CONSTANT R11, desc[UR6][R12.64+0x24] ;  /* 0x000024060c0b7981 */ /* 0x000162000c1e9900 */
[----:B------:R-:W-:Y:S01]  /*1020*/  IMAD.WIDE R24, R25, 0x28, R2 ;  /* 0x0000002819187825 */ /* 0x000fe200078e0202 */
[----:B------:R-:W-:Y:S01]  /*1030*/  MOV R0, 0x400 ;  /* 0x0000040000007802 */ /* 0x000fe20000000f00 */
[----:B------:R-:W1:Y:S01]  /*1040*/  S2R R15, SR_CgaCtaId ;  /* 0x00000000000f7919 */ /* 0x000e620000008800 */
[----:B------:R-:W-:Y:S01]  /*1050*/  LOP3.LUT R2, R20, 0x3e0, RZ, 0xc0, !PT ;  /* 0x000003e014027812 */ /* 0x000fe200078ec0ff */
[----:B------:R-:W0:Y:S01]  /*1060*/  S2R R21, SR_LANEID ;  /* 0x0000000000157919 */ /* 0x000e220000000000 */
[----:B------:R-:W5:Y:S04]  /*1070*/  LDG.E.CONSTANT R3, desc[UR6][R24.64+-0x24] ;  /* 0xffffdc0618037981 */ /* 0x000f68000c1e9900 */
[----:B------:R-:W5:Y:S04]  /*1080*/  LDG.E.CONSTANT R14, desc[UR6][R24.64+-0x20] ;  /* 0xffffe006180e7981 */ /* 0x000f68000c1e9900 */
[----:B------:R-:W5:Y:S04]  /*1090*/  LDG.E.CONSTANT R16, desc[UR6][R24.64+-0x18] ;  /* 0xffffe80618107981 */ /* 0x000f68000c1e9900 */
[----:B------:R-:W5:Y:S04]  /*10a0*/  LDG.E.CONSTANT R22, desc[UR6][R24.64+-0x8] ;  /* 0xfffff80618167981 */ /* 0x000f68000c1e9900 */
[----:B------:R-:W5:Y:S01]  /*10b0*/  LDG.E.CONSTANT R23, desc[UR6][R24.64+-0x4] ;  /* 0xfffffc0618177981 */ /* 0x000f62000c1e9900 */
[----:B-1----:R-:W-:-:S03]  /*10c0*/  LEA R0, R15, R0, 0x18 ;  /* 0x000000000f007211 */ /* 0x002fc600078ec0ff */
[----:B------:R-:W5:Y:S01]  /*10d0*/  LDG.E.CONSTANT R15, desc[UR6][R24.64+-0x1c] ;  /* 0xffffe406180f7981 */ /* 0x000f62000c1e9900 */
[----:B0-----:R-:W-:-:S03]  /*10e0*/  IMAD.IADD R17, R2, 0x1, R21 ;  /* 0x0000000102117824 */ /* 0x001fc600078e0215 */
[----:B------:R-:W5:Y:S01]  /*10f0*/  LDG.E.CONSTANT R2, desc[UR6][R24.64+-0x28] ;  /* 0xffffd80618027981 */ /* 0x000f62000c1e9900 */
[----:B------:R-:W-:-:S03]  /*1100*/  IMAD R12, R17, 0x28, R0 ;  /* 0x00000028110c7824 */ /* 0x000fc600078e0200 */
[----:B------:R-:W5:Y:S04]  /*1110*/  LDG.E.CONSTANT R17, desc[UR6][R24.64+-0x14] ;  /* 0xffffec0618117981 */ /* 0x000f68000c1e9900 */
[----:B--2---:R0:W-:Y:S04]  /*1120*/  STS.64 [R12], R18 ;  /* 0x000000120c007388 */ /* 0x0041e80000000a00 */
[----:B0-----:R-:W2:Y:S04]  /*1130*/  LDG.E.CONSTANT R18, desc[UR6][R24.64+-0x10] ;  /* 0xfffff00618127981 */ /* 0x001ea8000c1e9900 */
[----:B------:R0:W2:Y:S04]  /*1140*/  LDG.E.CONSTANT R19, desc[UR6][R24.64+-0xc] ;  /* 0xfffff40618137981 */ /* 0x0000a8000c1e9900 */
[----:B---3--:R-:W-:Y:S04]  /*1150*/  STS.64 [R12+0x8], R4 ;  /* 0x000008040c007388 */ /* 0x008fe80000000a00 */
[----:B----4-:R-:W-:Y:S04]  /*1160*/  STS.64 [R12+0x10], R6 ;  /* 0x000010060c007388 */ /* 0x010fe80000000a00 */
[----:B-----5:R-:W-:Y:S04]  /*1170*/  STS.64 [R12+0x18], R8 ;  /* 0x000018080c007388 */ /* 0x020fe80000000a00 */
[----:B------:R-:W-:Y:S01]  /*1180*/  STS.64 [R12+0x20], R10 ;  /* 0x0000200a0c007388 */ /* 0x000fe20000000a00 */
[----:B------:R-:W-:-:S03]  /*1190*/  NOP ;  /* 0x0000000000007918 */ /* 0x000fc60000000000 */
[----:B------:R-:W1:Y:S04]  /*11a0*/  LDS.64 R4, [R12] ;  /* 0x000000000c047984 */ /* 0x000e680000000a00 */
[----:B------:R-:W3:Y:S04]  /*11b0*/  LDS.64 R6, [R12+0x8] ;  /* 0x000008000c067984 */ /* 0x000ee80000000a00 */
[----:B------:R-:W4:Y:S04]  /*11c0*/  LDS.64 R8, [R12+0x10] ;  /* 0x000010000c087984 */ /* 0x000f280000000a00 */
[----:B------:R-:W5:Y:S04]  /*11d0*/  LDS.64 R10, [R12+0x18] ;  /* 0x000018000c0a7984 */ /* 0x000f680000000a00 */
[----:B------:R-:W5:Y:S01]  /*11e0*/  LDS.64 R12, [R12+0x20] ;  /* 0x000020000c0c7984 */ /* 0x000f620000000a00 */
[C---:B------:R-:W-:Y:S01]  /*11f0*/  ISETP.NE.AND P0, PT, R20.reuse, RZ, PT ;  /* 0x000000ff1400720c */ /* 0x040fe20003f05270 */
[----:B0-----:R-:W-:Y:S01]  /*1200*/  IMAD R24, R20, 0x28, R0 ;  /* 0x0000002814187824 */ /* 0x001fe200078e0200 */
[----:B------:R-:W-:Y:S11]  /*1210*/  BAR.SYNC.DEFER_BLOCKING 0x0 ;  /* 0x0000000000007b1d */ /* 0x000ff60000010000 */
[----:B------:R0:W-:Y:S04]  /*1220*/  @!P0 STL.64 [R1+0x48], R22 ;  /* 0x0000481601008387 */ /* 0x0001e80000100a00 */
[----:B------:R0:W-:Y:S04]  /*1230*/  @!P0 STL.64 [R1+0x30], R14 ;  /* 0x0000300e01008387 */ /* 0x0001e80000100a00 */
[----:B------:R0:W-:Y:S04]  /*1240*/  @!P0 STL.64 [R1+0x28], R2 ;  /* 0x0000280201008387 */ /* 0x0001e80000100a00 */
[----:B------:R0:W-:Y:S04]  /*1250*/  @!P0 STL.64 [R1+0x38], R16 ;  /* 0x0000381001008387 */ /* 0x0001e80000100a00 */
[----:B-1----:R0:W-:Y:S04]  /*1260*/  STL.64 [R1], R4 ;  /* 0x0000000401007387 */ /* 0x0021e80000100a00 */
[----:B---3--:R0:W-:Y:S04]  /*1270*/  STL.64 [R1+0x8], R6 ;  /* 0x0000080601007387 */ /* 0x0081e80000100a00 */
[----:B----4-:R0:W-:Y:S04]  /*1280*/  STL.64 [R1+0x10], R8 ;  /* 0x0000100801007387 */ /* 0x0101e80000100a00 */
[----:B-----5:R0:W-:Y:S04]  /*1290*/  STL.64 [R1+0x18], R10 ;  /* 0x0000180a01007387 */ /* 0x0201e80000100a00 */
[----:B------:R0:W-:Y:S01]  /*12a0*/  STL.64 [R1+0x20], R12 ;  /* 0x0000200c01007387 */ /* 0x0001e20000100a00 */
[----:B------:R-:W-:Y:S03]  /*12b0*/  BSSY.RECONVERGENT B0, `(.L_x_398) ;  /* 0x0000013000007945 */ /* 0x000fe60003800200 */
[----:B------:R0:W-:Y:S04]  /*12c0*/  STS.64 [R24+0xa30], R4 ;  /* 0x000a300418007388 */ /* 0x0001e80000000a00 */
[----:B------:R0:W-:Y:S04]  /*12d0*/  STS.64 [R24+0xa38], R6 ;  /* 0x000a380618007388 */ /* 0x0001e80000000a00 */
[----:B------:R0:W-:Y:S04]  /*12e0*/  STS.64 [R24+0xa40], R8 ;  /* 0x000a400818007388 */ /* 0x0001e80000000a00 */
[----:B------:R0:W-:Y:S04]  /*12f0*/  STS.64 [R24+0xa48], R10 ;  /* 0x000a480a18007388 */ /* 0x0001e80000000a00 */
[----:B------:R0:W-:Y:S04]  /*1300*/  STS.64 [R24+0xa50], R12 ;  /* 0x000a500c18007388 */ /* 0x0001e80000000a00 */
[----:B--2---:R0:W-:Y:S01]  /*1310*/  @!P0 STL.64 [R1+0x40], R18 ;  /* 0x0000401201008387 */ /* 0x0041e20000100a00 */
[----:B------:R-:W-:Y:S06]  /*1320*/  BAR.SYNC.DEFER_BLOCKING 0x0 ;  /* 0x0000000000007b1d */ /* 0x000fec0000010000 */
[----:B------:R-:W-:Y:S05]  /*1330*/  @!P0 BRA `(.L_x_399) ;  /* 0x0000000000288947 */ /* 0x000fea0003800000 */
[----:B0-----:R-:W0:Y:S04]  /*1340*/  LDS.64 R2, [R24+0xa08] ;  /* 0x000a080018027984 */ /* 0x001e280000000a00 */
[----:B------:R-:W1:Y:S04]  /*1350*/  LDS.64 R14, [R24+0xa10] ;  /* 0x000a1000180e7984 */ /* 0x000e680000000a00 */
[----:B------:R-:W2:Y:S04]  /*1360*/  LDS.64 R16, [R24+0xa18] ;  /* 0x000a180018107984 */ /* 0x000ea80000000a00 */
[----:B------:R-:W3:Y:S04]  /*1370*/  LDS.64 R18, [R24+0xa20] ;  /* 0x000a200018127984 */ /* 0x000ee80000000a00 */
[----:B------:R-:W4:Y:S04]  /*1380*/  LDS.64 R22, [R24+0xa28] ;  /* 0x000a280018167984 */ /* 0x000f280000000a00 */
[----:B0-----:R0:W-:Y:S04]  /*1390*/  STL.64 [R1+0x28], R2 ;  /* 0x0000280201007387 */ /* 0x0011e80000100a00 */
[----:B-1----:R0:W-:Y:S04]  /*13a0*/  STL.64 [R1+0x30], R14 ;  /* 0x0000300e01007387 */ /* 0x0021e80000100a00 */
[----:B--2---:R0:W-:Y:S04]  /*13b0*/  STL.64 [R1+0x38], R16 ;  /* 0x0000381001007387 */ /* 0x0041e80000100a00 */
[----:B---3--:R0:W-:Y:S04]  /*13c0*/  STL.64 [R1+0x40], R18 ;  /* 0x0000401201007387 */ /* 0x0081e80000100a00 */
[----:B----4-:R0:W-:Y:S02]  /*13d0*/  STL.64 [R1+0x48], R22 ;  /* 0x0000481601007387 */ /* 0x0101e40000100a00 */
.L_x_399:
[----:B------:R-:W-:Y:S05]  /*13e0*/  BSYNC.RECONVERGENT B0 ;  /* 0x0000000000007941 */ /* 0x000fea0003800200 */
.L_x_398:
[----:B------:R-:W-:Y:S01]  /*13f0*/  BSSY.RECONVERGENT B0, `(.L_x_400) ;  /* 0x000000a000007945 */ /* 0x000fe20003800200 */
[----:B0-----:R-:W-:Y:S02]  /*1400*/  IMAD.MOV.U32 R14, RZ, RZ, RZ ;  /* 0x000000ffff0e7224 */ /* 0x001fe400078e00ff */
[----:B------:R-:W-:-:S07]  /*1410*/  IMAD.MOV.U32 R3, RZ, RZ, R20 ;  /* 0x000000ffff037224 */ /* 0x000fce00078e0014 */
.L_x_401:
[----:B------:R-:W-:-:S05]  /*1420*/  IMAD R15, R14, 0x4, R1 ;  /* 0x000000040e0f7824 */ /* 0x000fca00078e0201 */
[----:B------:R-:W2:Y:S04]  /*1430*/  LDL R20, [R15+0x28] ;  /* 0x000028000f147983 */ /* 0x000ea80000100800 */
[----:B------:R-:W2:Y:S01]  /*1440*/  LDL R2, [R15] ;  /* 0x000000000f027983 */ /* 0x000ea20000100800 */
[C---:B------:R-:W-:Y:S01]  /*1450*/  ISETP.GE.U32.AND P0, PT, R14.reuse, 0x9, PT ;  /* 0x000000090e00780c */ /* 0x040fe20003f06070 */
[----:B------:R-:W-:Y:S01]  /*1460*/  VIADD R14, R14, 0x1 ;  /* 0x000000010e0e7836 */ /* 0x000fe20000000000 */
[----:B--2---:R-:W-:-:S13]  /*1470*/  ISETP.EQ.AND P1, PT, R20, R2, PT ;  /* 0x000000021400720c */ /* 0x004fda0003f22270 */
[----:B------:R-:W-:Y:S05]  /*1480*/  @!P0 BRA P1, `(.L_x_401) ;  /* 0xfffffffc00e48947 */ /* 0x000fea000083ffff */
[----:B------:R-:W-:Y:S05]  /*1490*/  BSYNC.RECONVERGENT B0 ;  /* 0x0000000000007941 */ /* 0x000fea0003800200 */
.L_x_400:
[----:B------:R-:W-:Y:S01]  /*14a0*/  BAR.SYNC.DEFER_BLOCKING 0x0 ;  /* 0x0000000000007b1d */ /* 0x000fe20000010000 */
[----:B------:R-:W-:Y:S02]  /*14b0*/  ISETP.NE.AND P0, PT, R20, R2, PT ;  /* 0x000000021400720c */ /* 0x000fe40003f05270 */
[----:B------:R-:W-:Y:S02]  /*14c0*/  ISETP.NE.AND P1, PT, R21, 0x1f, PT ;  /* 0x0000001f1500780c */ /* 0x000fe40003f25270 */
[----:B------:R-:W-:Y:S02]  /*14d0*/  SEL R23, RZ, 0x1, !P0 ;  /* 0x00000001ff177807 */ /* 0x000fe40004000000 */
[----:B------:R-:W-:-:S06]  /*14e0*/  SHF.R.U32.HI R19, RZ, 0x5, R3 ;  /* 0x00000005ff137819 */ /* 0x000fcc0000011603 */
[----:B------:R-:W0:Y:S03]  /*14f0*/  SHFL.UP P0, R14, R23, 0x1, RZ ;  /* 0x04200000170e7989 */ /* 0x000e2600000000ff */
[----:B------:R-:W-:Y:S01]  /*1500*/  @!P1 IMAD R19, R19, 0x4, R0 ;  /* 0x0000000413139824 */ /* 0x000fe200078e0200 */
[----:B0-----:R-:W-:-:S05]  /*1510*/  @P0 IADD3 R14, PT, PT, R23, R14, RZ ;  /* 0x0000000e170e0210 */ /* 0x001fca0007ffe0ff */
[----:B------:R-:W0:Y:S02]  /*1520*/  SHFL.UP P0, R15, R14, 0x2, RZ ;  /* 0x044000000e0f7989 */ /* 0x000e2400000000ff */
[----:B0-----:R-:W-:-:S05]  /*1530*/  @P0 IMAD.IADD R15, R14, 0x1, R15 ;  /* 0x000000010e0f0824 */ /* 0x001fca00078e020f */
[----:B------:R-:W0:Y:S02]  /*1540*/  SHFL.UP P0, R16, R15, 0x4, RZ ;  /* 0x048000000f107989 */ /* 0x000e2400000000ff */
[----:B0-----:R-:W-:-:S05]  /*1550*/  @P0 IMAD.IADD R16, R15, 0x1, R16 ;  /* 0x000000010f100824 */ /* 0x001fca00078e0210 */
[----:B------:R-:W0:Y:S02]  /*1560*/  SHFL.UP P0, R17, R16, 0x8, RZ ;  /* 0x0500000010117989 */ /* 0x000e2400000000ff */
[----:B0-----:R-:W-:-:S05]  /*1570*/  @P0 IMAD.IADD R17, R16, 0x1, R17 ;  /* 0x0000000110110824 */ /* 0x001fca00078e0211 */
[----:B------:R-:W0:Y:S02]  /*1580*/  SHFL.UP P0, R18, R17, 0x10, RZ ;  /* 0x0600000011127989 */ /* 0x000e2400000000ff */
[----:B0-----:R-:W-:Y:S01]  /*1590*/  @P0 IMAD.IADD R18, R17, 0x1, R18 ;  /* 0x0000000111120824 */ /* 0x001fe200078e0212 */
[----:B------:R-:W-:-:S03]  /*15a0*/  ISETP.NE.AND P0, PT, R21, RZ, PT ;  /* 0x000000ff1500720c */ /* 0x000fc60003f05270 */
[----:B------:R-:W-:Y:S01]  /*15b0*/  IMAD.IADD R26, R18, 0x1, -R23 ;  /* 0x00000001121a7824 */ /* 0x000fe200078e0a17 */
[----:B------:R-:W-:Y:S01]  /*15c0*/  @!P1 STS [R19], R18 ;  /* 0x0000001213009388 */ /* 0x000fe20000000800 */
[----:B------:R-:W-:Y:S01]  /*15d0*/  BAR.SYNC.DEFER_BLOCKING 0x0 ;  /* 0x0000000000007b1d */ /* 0x000fe20000010000 */
[C---:B------:R-:W-:Y:S02]  /*15e0*/  ISETP.GT.U32.AND P1, PT, R3.reuse, 0x1f, PT ;  /* 0x0000001f0300780c */ /* 0x040fe40003f24070 */
[----:B------:R-:W-:Y:S02]  /*15f0*/  SEL R17, R26, RZ, P0 ;  /* 0x000000ff1a117207 */ /* 0x000fe40000000000 */
[----:B------:R-:W-:Y:S01]  /*1600*/  ISETP.GE.U32.AND P0, PT, R3, 0x20, PT ;  /* 0x000000200300780c */ /* 0x000fe20003f06070 */
[----:B------:R-:W0:Y:S02]  /*1610*/  LDS.64 R14, [R0] ;  /* 0x00000000000e7984 */ /* 0x000e240000000a00 */
[----:B0-----:R-:W-:-:S02]  /*1620*/  IMAD.IADD R23, R14, 0x1, R17 ;  /* 0x000000010e177824 */ /* 0x001fc400078e0211 */
[----:B------:R-:W-:-:S03]  /*1630*/  IMAD.IADD R15, R14, 0x1, R15 ;  /* 0x000000010e0f7824 */ /* 0x000fc600078e020f */
[----:B------:R-:W-:Y:S01]  /*1640*/  SEL R26, R26, R23, !P0 ;  /* 0x000000171a1a7207 */ /* 0x000fe20004000000 */
[----:B------:R-:W-:Y:S06]  /*1650*/  @P1 BRA `(.L_x_402) ;  /* 0x00000008006c1947 */ /* 0x000fec0003800000 */
[----:B------:R-:W0:Y:S01]  /*1660*/  S2R R22, SR_CTAID.X ;  /* 0x0000000000167919 */ /* 0x000e220000002500 */
[----:B------:R-:W0:Y:S01]  /*1670*/  LDC.64 R28, c[0x0][0x3a8] ;  /* 0x0000ea00ff1c7b82 */ /* 0x000e220000000a00 */
[----:B------:R-:W-:-:S07]  /*1680*/  ISETP.NE.AND P0, PT, R3, RZ, PT ;  /* 0x000000ff0300720c */ /* 0x000fce0003f05270 */
[----:B------:R-:W1:Y:S06]  /*1690*/  LDC R16, c[0x0][0x370] ;  /* 0x0000dc00ff107b82 */ /* 0x000e6c0000000800 */
[----:B------:R-:W-:Y:S01]  /*16a0*/  @!P0 IMAD.MOV.U32 R14, RZ, RZ, 0x64 ;  /* 0x00000064ff0e8424 */ /* 0x000fe200078e00ff */
[----:B------:R2:W-:Y:S01]  /*16b0*/  @!P0 STS [R0+0x2c], R15 ;  /* 0x00002c0f00008388 */ /* 0x0005e20000000800 */
[----:B0-----:R-:W-:Y:S01]  /*16c0*/  IMAD.WIDE.U32 R28, R22, 0x8, R28 ;  /* 0x00000008161c7825 */ /* 0x001fe200078e001c */
[----:B-1----:R-:W-:-:S04]  /*16d0*/  ISETP.GT.U32.AND P1, PT, R16, 0x1f3, PT ;  /* 0x000001f31000780c */ /* 0x002fc80003f24070 */
[----:B------:R2:W-:Y:S09]  /*16e0*/  @!P0 ST.E.64.STRONG.GPU desc[UR6][R28.64+0x100], R14 ;  /* 0x0001000e1c008985 */ /* 0x0005f2000c10fb06 */
[----:B------:R-:W-:Y:S05]  /*16f0*/  @P1 BRA `(.L_x_403) ;  /* 0x0000000000081947 */ /* 0x000fea0003800000 */
[----:B------:R0:W-:Y:S06]  /*1700*/  MEMBAR.SC.CTA ;  /* 0x0000000000007992 */ /* 0x0001ec0000000000 */
[----:B0-----:R-:W-:Y:S05]  /*1710*/  BRA `(.L_x_404) ;  /* 0x0000000000087947 */ /* 0x001fea0003800000 */
.L_x_403:
[----:B------:R-:W-:Y:S05]  /*1720*/  NANOSLEEP 0x1c2 ;  /* 0x000001c20000795d */ /* 0x000fea0003800000 */
[----:B------:R-:W-:Y:S01]  /*1730*/  NOP ;  /* 0x0000000000007918 */ /* 0x000fe20000000000 */
.L_x_404:
[----:B------:R-:W-:-:S03]  /*1740*/  IMAD.WIDE.U32 R16, R3, 0x8, RZ ;  /* 0x0000000803107825 */ /* 0x000fc600078e00ff */
[----:B------:R-:W-:Y:S02]  /*1750*/  LOP3.LUT R19, R16, 0xfffffff8, RZ, 0x3c, !PT ;  /* 0xfffffff810137812 */ /* 0x000fe400078e3cff */
[----:B------:R-:W-:Y:S02]  /*1760*/  LOP3.LUT R17, RZ, R17, RZ, 0x33, !PT ;  /* 0x00000011ff117212 */ /* 0x000fe400078e33ff */
[----:B------:R-:W-:-:S05]  /*1770*/  IADD3 R16, P0, PT, R28, R19, RZ ;  /* 0x000000131c107210 */ /* 0x000fca0007f1e0ff */
[----:B------:R-:W-:-:S05]  /*1780*/  IMAD.X R17, R29, 0x1, R17, P0 ;  /* 0x000000011d117824 */ /* 0x000fca00000e0611 */
[----:B------:R-:W3:Y:S01]  /*1790*/  LD.E.64.STRONG.GPU R18, desc[UR6][R16.64+0x100] ;  /* 0x0001000610127980 */ /* 0x000ee2000c10fb00 */
[----:B------:R-:W-:Y:S01]  /*17a0*/  UMOV UR4, 0xffffffff ;  /* 0xffffffff00047882 */ /* 0x000fe20000000000 */
[----:B---3--:R-:W-:Y:S02]  /*17b0*/  ISETP.NE.AND P0, PT, R18, 0x63, PT ;  /* 0x000000631200780c */ /* 0x008fe40003f05270 */
[----:B------:R-:W-:Y:S11]  /*17c0*/  BRA.DIV UR4, `(.L_x_405) ;  /* 0x0000003e04087947 */ /* 0x000ff6000b800000 */
[----:B------:R-:W-:-:S13]  /*17d0*/  VOTE.ANY P0, !P0 ;  /* 0x0000000000ff7806 */ /* 0x000fda0004000100 */
.L_x_470:
[----:B------:R-:W-:Y:S05]  /*17e0*/  @!P0 BRA `(.L_x_406) ;  /* 0x0000000000308947 */ /* 0x000fea0003800000 */
.L_x_410:
[----:B------:R-:W-:Y:S05]  /*17f0*/  YIELD ;  /* 0x0000000000007946 */ /* 0x000fea0003800000 */
[----:B------:R-:W-:Y:S05]  /*1800*/  @P1 BRA `(.L_x_407) ;  /* 0x0000000000081947 */ /* 0x000fea0003800000 */
[----:B------:R0:W-:Y:S06]  /*1810*/  MEMBAR.SC.CTA ;  /* 0x0000000000007992 */ /* 0x0001ec0000000000 */
[----:B0-----:R-:W-:Y:S05]  /*1820*/  BRA `(.L_x_408) ;  /* 0x0000000000087947 */ /* 0x001fea0003800000 */
.L_x_407:
[----:B------:R-:W-:Y:S05]  /*1830*/  NANOSLEEP 0x15e ;  /* 0x0000015e0000795d */ /* 0x000fea0003800000 */
[----:B------:R-:W-:Y:S01]  /*1840*/  NOP ;  /* 0x0000000000007918 */ /* 0x000fe20000000000 */
.L_x_408:
[----:B------:R-:W3:Y:S01]  /*1850*/  LD.E.64.STRONG.GPU R18, desc[UR6][R16.64+0x100] ;  /* 0x0001000610127980 */ /* 0x000ee2000c10fb00 */
[----:B------:R-:W-:Y:S01]  /*1860*/  UMOV UR4, 0xffffffff ;  /* 0xffffffff00047882 */ /* 0x000fe20000000000 */
[----:B---3--:R-:W-:Y:S02]  /*1870*/  ISETP.NE.AND P0, PT, R18, 0x63, PT ;  /* 0x000000631200780c */ /* 0x008fe40003f05270 */
[----:B------:R-:W-:Y:S11]  /*1880*/  BRA.DIV UR4, `(.L_x_409) ;  /* 0x0000003a04fc7947 */ /* 0x000ff6000b800000 */
[----:B------:R-:W-:-:S13]  /*1890*/  VOTE.ANY P0, !P0 ;  /* 0x0000000000ff7806 */ /* 0x000fda0004000100 */
.L_x_473:
[----:B------:R-:W-:Y:S05]  /*18a0*/  @P0 BRA `(.L_x_410) ;  /* 0xfffffffc00d00947 */ /* 0x000fea000383ffff */
.L_x_406:
[----:B------:R-:W-:Y:S01]  /*18b0*/  UMOV UR4, 0xffffffff ;  /* 0xffffffff00047882 */ /* 0x000fe20000000000 */
[----:B------:R-:W-:Y:S02]  /*18c0*/  ISETP.NE.AND P1, PT, R18, 0x65, PT ;  /* 0x000000651200780c */ /* 0x000fe40003f25270 */
[----:B------:R-:W-:Y:S11]  /*18d0*/  BRA.DIV UR4, `(.L_x_411) ;  /* 0x0000003e040c7947 */ /* 0x000ff6000b800000 */
[----:B------:R-:W0:Y:S01]  /*18e0*/  S2R R27, SR_GEMASK ;  /* 0x00000000001b7919 */ /* 0x000e220000003c00 */
[----:B--2---:R-:W-:Y:S02]  /*18f0*/  VOTE.ANY R0, PT, !P1 ;  /* 0x0000000000007806 */ /* 0x004fe400048e0100 */
[----:B------:R-:W-:Y:S02]  /*1900*/  LOP3.LUT R16, RZ, R3, RZ, 0x33, !PT ;  /* 0x00000003ff107212 */ /* 0x000fe400078e33ff */
[----:B0-----:R-:W-:-:S05]  /*1910*/  LOP3.LUT R0, R0, 0x80000000, R27, 0xec, !PT ;  /* 0x8000000000007812 */ /* 0x001fca00078eec1b */
[----:B------:R-:W-:-:S05]  /*1920*/  VIADD R17, R0, 0xffffffff ;  /* 0xffffffff00117836 */ /* 0x000fca0000000000 */
[----:B------:R-:W-:-:S04]  /*1930*/  LOP3.LUT R17, R0, R17, RZ, 0xc, !PT ;  /* 0x0000001100117212 */ /* 0x000fc800078e0cff */
[----:B------:R0:W1:Y:S02]  /*1940*/  POPC R14, R17 ;  /* 0x00000011000e7309 */ /* 0x0000640000000000 */
[C---:B0-----:R-:W-:Y:S01]  /*1950*/  VIADD R17, R21.reuse, 0x4 ;  /* 0x0000000415117836 */ /* 0x041fe20000000000 */
[----:B-1----:R-:W0:Y:S01]  /*1960*/  SHFL.DOWN PT, R25, R19, 0x1, R14 ;  /* 0x0820000013197989 */ /* 0x002e2200000e000e */
[----:B------:R-:W-:-:S04]  /*1970*/  ISETP.GE.AND P0, PT, R21, R14, PT ;  /* 0x0000000e1500720c */ /* 0x000fc80003f06270 */
[----:B0-----:R-:W-:-:S05]  /*1980*/  SEL R0, R25, RZ, !P0 ;  /* 0x000000ff19007207 */ /* 0x001fca0004000000 */
[----:B------:R-:W-:Y:S02]  /*1990*/  IMAD.IADD R23, R0, 0x1, R19 ;  /* 0x0000000100177824 */ /* 0x000fe400078e0213 */
[----:B------:R-:W-:-:S03]  /*19a0*/  VIADD R0, R21, 0x2 ;  /* 0x0000000215007836 */ /* 0x000fc60000000000 */
[----:B------:R-:W0:Y:S02]  /*19b0*/  SHFL.DOWN PT, R25, R23, 0x2, R14 ;  /* 0x0840000017197989 */ /* 0x000e2400000e000e */
[----:B------:R-:W-:-:S04]  /*19c0*/  ISETP.GT.AND P0, PT, R0, R14, PT ;  /* 0x0000000e0000720c */ /* 0x000fc80003f04270 */
[----:B0-----:R-:W-:Y:S02]  /*19d0*/  SEL R24, R25, RZ, !P0 ;  /* 0x000000ff19187207 */ /* 0x001fe40004000000 */
[----:B------:R-:W-:Y:S01]  /*19e0*/  ISETP.GT.AND P0, PT, R17, R14, PT ;  /* 0x0000000e1100720c */ /* 0x000fe20003f04270 */
[----:B------:R-:W-:Y:S02]  /*19f0*/  VIADD R17, R21, 0x8 ;  /* 0x0000000815117836 */ /* 0x000fe40000000000 */
[----:B------:R-:W-:Y:S02]  /*1a00*/  IMAD.IADD R24, R23, 0x1, R24 ;  /* 0x0000000117187824 */ /* 0x000fe400078e0218 */
[----:B------:R-:W0:Y:S03]  /*1a10*/  LDC.64 R22, c[0x0][0x3a8] ;  /* 0x0000ea00ff167b82 */ /* 0x000e260000000a00 */
[----:B------:R-:W1:Y:S01]  /*1a20*/  SHFL.DOWN PT, R25, R24, 0x4, R14 ;  /* 0x0880000018197989 */ /* 0x000e6200000e000e */
[----:B0-----:R-:W-:-:S02]  /*1a30*/  IADD3 R22, P2, PT, R22, 0x100, RZ ;  /* 0x0000010016167810 */ /* 0x001fc40007f5e0ff */
[----:B-1----:R-:W-:Y:S02]  /*1a40*/  SEL R25, R25, RZ, !P0 ;  /* 0x000000ff19197207 */ /* 0x002fe40004000000 */
[-C--:B------:R-:W-:Y:S01]  /*1a50*/  ISETP.GT.AND P0, PT, R17, R14.reuse, PT ;  /* 0x0000000e1100720c */ /* 0x080fe20003f04270 */
[----:B------:R-:W-:Y:S02]  /*1a60*/  VIADD R17, R21, 0x10 ;  /* 0x0000001015117836 */ /* 0x000fe40000000000 */
[----:B------:R-:W-:Y:S02]  /*1a70*/  IMAD.IADD R24, R24, 0x1, R25 ;  /* 0x0000000118187824 */ /* 0x000fe400078e0219 */
[----:B------:R-:W-:Y:S01]  /*1a80*/  IMAD.X R23, RZ, RZ, R23, P2 ;  /* 0x000000ffff177224 */ /* 0x000fe200010e0617 */
[----:B------:R-:W-:Y:S02]  /*1a90*/  ISETP.GT.AND P1, PT, R17, R14, PT ;  /* 0x0000000e1100720c */ /* 0x000fe40003f24270 */
[----:B------:R-:W0:Y:S02]  /*1aa0*/  SHFL.DOWN PT, R25, R24, 0x8, R14 ;  /* 0x0900000018197989 */ /* 0x000e2400000e000e */
[----:B0-----:R-:W-:-:S02]  /*1ab0*/  SEL R19, R25, RZ, !P0 ;  /* 0x000000ff19137207 */ /* 0x001fc40004000000 */
[----:B------:R-:W-:-:S03]  /*1ac0*/  ISETP.NE.AND P0, PT, R18, 0x65, PT ;  /* 0x000000651200780c */ /* 0x000fc60003f05270 */
[----:B------:R-:W-:Y:S02]  /*1ad0*/  IMAD.IADD R19, R24, 0x1, R19 ;  /* 0x0000000118137824 */ /* 0x000fe400078e0213 */
[----:B------:R-:W0:Y:S03]  /*1ae0*/  S2R R24, SR_CTAID.X ;  /* 0x0000000000187919 */ /* 0x000e260000002500 */
[----:B------:R-:W1:Y:S05]  /*1af0*/  SHFL.DOWN PT, R25, R19, 0x10, R14 ;  /* 0x0a00000013197989 */ /* 0x000e6a00000e000e */
[----:B------:R-:W-:-:S02]  /*1b00*/  VOTE.ALL P0, P0 ;  /* 0x0000000000ff7806 */ /* 0x000fc40000000000 */
[----:B-1----:R-:W-:Y:S01]  /*1b10*/  SEL R0, R25, RZ, !P1 ;  /* 0x000000ff19007207 */ /* 0x002fe20004800000 */
[----:B0-----:R-:W-:-:S04]  /*1b20*/  IMAD.IADD R24, R16, 0x1, R24 ;  /* 0x0000000110187824 */ /* 0x001fc800078e0218 */
[----:B------:R-:W-:-:S07]  /*1b30*/  IMAD.IADD R14, R19, 0x1, R0 ;  /* 0x00000001130e7824 */ /* 0x000fce00078e0200 */
.L_x_482:
[----:B------:R-:W-:Y:S05]  /*1b40*/  @!P0 BRA `(.L_x_412) ;  /* 0x0000000000f08947 */ /* 0x000fea0003800000 */
.L_x_420:
[----:B------:R-:W-:Y:S02]  /*1b50*/  IMAD.MOV.U32 R16, RZ, RZ, R22 ;  /* 0x000000ffff107224 */ /* 0x000fe400078e0016 */
[----:B------:R-:W-:Y:S02]  /*1b60*/  IMAD.MOV.U32 R17, RZ, RZ, R23 ;  /* 0x000000ffff117224 */ /* 0x000fe400078e0017 */
[----:B------:R-:W-:-:S05]  /*1b70*/  IMAD.WIDE R16, R24, 0x8, R16 ;  /* 0x0000000818107825 */ /* 0x000fca00078e0210 */
[----:B------:R-:W2:Y:S01]  /*1b80*/  LD.E.64.STRONG.GPU R18, desc[UR6][R16.64+-0x100] ;  /* 0xffff000610127980 */ /* 0x000ea2000c10fb00 */
[----:B------:R-:W-:Y:S05]  /*1b90*/  YIELD ;  /* 0x0000000000007946 */ /* 0x000fea0003800000 */
[----:B------:R-:W-:Y:S01]  /*1ba0*/  UMOV UR4, 0xffffffff ;  /* 0xffffffff00047882 */ /* 0x000fe20000000000 */
[----:B--2---:R-:W-:Y:S02]  /*1bb0*/  ISETP.NE.AND P0, PT, R18, 0x63, PT ;  /* 0x000000631200780c */ /* 0x004fe40003f05270 */
[----:B------:R-:W-:Y:S11]  /*1bc0*/  BRA.DIV UR4, `(.L_x_413) ;  /* 0x0000003e04647947 */ /* 0x000ff6000b800000 */
[----:B------:R-:W-:-:S13]  /*1bd0*/  VOTE.ANY P0, !P0 ;  /* 0x0000000000ff7806 */ /* 0x000fda0004000100 */
.L_x_485:
[----:B------:R-:W-:Y:S05]  /*1be0*/  @!P0 BRA `(.L_x_414) ;  /* 0x0000000000388947 */ /* 0x000fea0003800000 */
.L_x_418:
[----:B------:R-:W-:Y:S05]  /*1bf0*/  YIELD ;  /* 0x0000000000007946 */ /* 0x000fea0003800000 */
[----:B------:R-:W0:Y:S02]  /*1c00*/  LDCU UR4, c[0x0][0x370] ;  /* 0x00006e00ff0477ac */ /* 0x000e240008000800 */
[----:B0-----:R-:W-:-:S09]  /*1c10*/  UISETP.GT.U32.AND UP0, UPT, UR4, 0x1f3, UPT ;  /* 0x000001f30400788c */ /* 0x001fd2000bf04070 */
[----:B------:R-:W-:Y:S05]  /*1c20*/  BRA.U UP0, `(.L_x_415) ;  /* 0x0000000100087547 */ /* 0x000fea000b800000 */
[----:B------:R0:W-:Y:S06]  /*1c30*/  MEMBAR.SC.CTA ;  /* 0x0000000000007992 */ /* 0x0001ec0000000000 */
[----:B0-----:R-:W-:Y:S05]  /*1c40*/  BRA `(.L_x_416) ;  /* 0x0000000000087947 */ /* 0x001fea0003800000 */
.L_x_415:
[----:B------:R-:W-:Y:S05]  /*1c50*/  NANOSLEEP 0x15e ;  /* 0x0000015e0000795d */ /* 0x000fea0003800000 */
[----:B------:R-:W-:Y:S01]  /*1c60*/  NOP ;  /* 0x0000000000007918 */ /* 0x000fe20000000000 */
.L_x_416:
[----:B------:R-:W2:Y:S01]  /*1c70*/  LD.E.64.STRONG.GPU R18, desc[UR6][R16.64+-0x100] ;  /* 0xffff000610127980 */ /* 0x000ea2000c10fb00 */
[----:B------:R-:W-:Y:S01]  /*1c80*/  UMOV UR4, 0xffffffff ;  /* 0xffffffff00047882 */ /* 0x000fe20000000000 */
[----:B--2---:R-:W-:Y:S02]  /*1c90*/  ISETP.NE.AND P0, PT, R18, 0x63, PT ;  /* 0x000000631200780c */ /* 0x004fe40003f05270 */
[----:B------:R-:W-:Y:S11]  /*1ca0*/  BRA.DIV UR4, `(.L_x_417) ;  /* 0x0000003e04507947 */ /* 0x000ff6000b800000 */
[----:B------:R-:W-:-:S13]  /*1cb0*/  VOTE.ANY P0, !P0 ;  /* 0x0000000000ff7806 */ /* 0x000fda0004000100 */
.L_x_488:
[----:B------:R-:W-:Y:S05]  /*1cc0*/  @P0 BRA `(.L_x_418) ;  /* 0xfffffffc00c80947 */ /* 0x000fea000383ffff */
.L_x_414:
[----:B------:R-:W-:Y:S01]  /*1cd0*/  UMOV UR4, 0xffffffff ;  /* 0xffffffff00047882 */ /* 0x000fe20000000000 */
[----:B------:R-:W-:Y:S02]  /*1ce0*/  ISETP.NE.AND P0, PT, R18, 0x65, PT ;  /* 0x000000651200780c */ /* 0x000fe40003f05270 */
[----:B------:R-:W-:Y:S11]  /*1cf0*/  BRA.DIV UR4, `(.L_x_419) ;  /* 0x0000003e04607947 */ /* 0x000ff6000b800000 */
[----:B------:R-:W-:Y:S01]  /*1d00*/  VOTE.ANY R0, PT, !P0 ;  /* 0x0000000000007806 */ /* 0x000fe200040e0100 */
[----:B------:R-:W-:-:S03]  /*1d10*/  VIADD R24, R24, 0xffffffe0 ;  /* 0xffffffe018187836 */ /* 0x000fc60000000000 */
[----:B------:R-:W-:-:S05]  /*1d20*/  LOP3.LUT R0, R0, 0x80000000, R27, 0xec, !PT ;  /* 0x8000000000007812 */ /* 0x000fca00078eec1b */
[----:B------:R-:W-:-:S05]  /*1d30*/  VIADD R17, R0, 0xffffffff ;  /* 0xffffffff00117836 */ /* 0x000fca0000000000 */
[----:B------:R-:W-:-:S06]  /*1d40*/  LOP3.LUT R17, R0, R17, RZ, 0xc, !PT ;  /* 0x0000001100117212 */ /* 0x000fcc00078e0cff */
[----:B------:R-:W0:Y:S02]  /*1d50*/  POPC R17, R17 ;  /* 0x0000001100117309 */ /* 0x000e240000000000 */
[----:B0-----:R-:W0:Y:S01]  /*1d60*/  SHFL.DOWN PT, R25, R19, 0x1, R17 ;  /* 0x0820000013197989 */ /* 0x001e2200000e0011 */
[----:B------:R-:W-:-:S04]  /*1d70*/  ISETP.GE.AND P0, PT, R21, R17, PT ;  /* 0x000000111500720c */ /* 0x000fc80003f06270 */
[----:B0-----:R-:W-:-:S05]  /*1d80*/  SEL R0, R25, RZ, !P0 ;  /* 0x000000ff19007207 */ /* 0x001fca0004000000 */
[----:B------:R-:W-:Y:S02]  /*1d90*/  IMAD.IADD R19, R0, 0x1, R19 ;  /* 0x0000000100137824 */ /* 0x000fe400078e0213 */
[----:B------:R-:W-:-:S03]  /*1da0*/  VIADD R0, R21, 0x2 ;  /* 0x0000000215007836 */ /* 0x000fc60000000000 */
[----:B------:R-:W0:Y:S02]  /*1db0*/  SHFL.DOWN PT, R25, R19, 0x2, R17 ;  /* 0x0840000013197989 */ /* 0x000e2400000e0011 */
[----:B------:R-:W-:-:S04]  /*1dc0*/  ISETP.GT.AND P0, PT, R0, R17, PT ;  /* 0x000000110000720c */ /* 0x000fc80003f04270 */
        /* <DEDUP_REMOVED lines=10> */
[----:B0-----:R-:W-:Y:S02]  /*1e70*/  SEL R0, R25, RZ, !P0 ;  /* 0x000000ff19007207 */ /* 0x001fe40004000000 */
[----:B------:R-:W-:-:S03]  /*1e80*/  ISETP.NE.AND P0, PT, R18, 0x65, PT ;  /* 0x000000651200780c */ /* 0x000fc60003f05270 */
[----:B------:R-:W-:Y:S02]  /*1e90*/  IMAD.IADD R19, R19, 0x1, R0 ;  /* 0x0000000113137824 */ /* 0x000fe400078e0200 */
[----:B------:R-:W-:-:S03]  /*1ea0*/  VIADD R0, R21, 0x10 ;  /* 0x0000001015007836 */ /* 0x000fc60000000000 */
[----:B------:R-:W0:Y:S02]  /*1eb0*/  SHFL.DOWN PT, R25, R19, 0x10, R17 ;  /* 0x0a00000013197989 */ /* 0x000e2400000e0011 */
[----:B------:R-:W-:-:S03]  /*1ec0*/  ISETP.GT.AND P1, PT, R0, R17, PT ;  /* 0x000000110000720c */ /* 0x000fc60003f24270 */
[----:B------:R-:W-:Y:S02]  /*1ed0*/  VOTE.ALL P0, P0 ;  /* 0x0000000000ff7806 */ /* 0x000fe40000000000 */
[----:B0-----:R-:W-:-:S04]  /*1ee0*/  SEL R25, R25, RZ, !P1 ;  /* 0x000000ff19197207 */ /* 0x001fc80004800000 */
[----:B------:R-:W-:-:S07]  /*1ef0*/  IADD3 R14, PT, PT, R19, R25, R14 ;  /* 0x00000019130e7210 */ /* 0x000fce0007ffe00e */
.L_x_497:
[----:B------:R-:W-:Y:S05]  /*1f00*/  @P0 BRA `(.L_x_420) ;  /* 0xfffffffc00100947 */ /* 0x000fea000383ffff */
.L_x_412:
[----:B------:R-:W-:Y:S02]  /*1f10*/  ISETP.NE.AND P1, PT, R3, RZ, PT ;  /* 0x000000ff0300720c */ /* 0x000fe40003f25270 */
[----:B------:R-:W-:Y:S02]  /*1f20*/  ISETP.NE.AND P0, PT, R21, RZ, PT ;  /* 0x000000ff1500720c */ /* 0x000fe40003f05270 */
[----:B------:R-:W-:-:S09]  /*1f30*/  MOV R23, R26 ;  /* 0x0000001a00177202 */ /* 0x000fd20000000f00 */
[----:B------:R-:W0:Y:S01]  /*1f40*/  @!P1 S2R R19, SR_CgaCtaId ;  /* 0x0000000000139919 */ /* 0x000e220000008800 */
[----:B------:R-:W-:Y:S01]  /*1f50*/  @!P1 MOV R0, 0x400 ;  /* 0x0000040000009802 */ /* 0x000fe20000000f00 */
[--C-:B------:R-:W-:Y:S01]  /*1f60*/  @!P1 IMAD.IADD R17, R15, 0x1, R14.reuse ;  /* 0x000000010f119824 */ /* 0x100fe200078e020e */
[----:B------:R-:W-:Y:S01]  /*1f70*/  @!P0 MOV R15, 0x400 ;  /* 0x00000400000f8802 */ /* 0x000fe20000000f00 */
[----:B------:R-:W1:Y:S01]  /*1f80*/  @!P0 S2R R18, SR_CgaCtaId ;  /* 0x0000000000128919 */ /* 0x000e620000008800 */
[----:B------:R-:W-:Y:S02]  /*1f90*/  @!P1 IMAD.MOV.U32 R16, RZ, RZ, 0x65 ;  /* 0x00000065ff109424 */ /* 0x000fe400078e00ff */
[----:B------:R-:W-:-:S03]  /*1fa0*/  @!P0 IMAD.MOV.U32 R23, RZ, RZ, R14 ;  /* 0x000000ffff178224 */ /* 0x000fc600078e000e */
[----:B------:R2:W-:Y:S01]  /*1fb0*/  @!P1 ST.E.64.STRONG.GPU desc[UR6][R28.64+0x100], R16 ;  /* 0x000100101c009985 */ /* 0x0005e2000c10fb06 */
[----:B0-----:R-:W-:Y:S02]  /*1fc0*/  @!P1 LEA R0, R19, R0, 0x18 ;  /* 0x0000000013009211 */ /* 0x001fe400078ec0ff */
[----:B-1----:R-:W-:-:S03]  /*1fd0*/  @!P0 LEA R15, R18, R15, 0x18 ;  /* 0x0000000f120f8211 */ /* 0x002fc600078ec0ff */
[----:B------:R2:W-:Y:S04]  /*1fe0*/  @!P1 STS [R0+0x28], R17 ;  /* 0x0000281100009388 */ /* 0x0005e80000000800 */
[----:B------:R2:W-:Y:S04]  /*1ff0*/  @!P1 STS [R0+0x24], R14 ;  /* 0x0000240e00009388 */ /* 0x0005e80000000800 */
[----:B------:R2:W-:Y:S02]  /*2000*/  @!P0 STS [R15+0xc], R14 ;  /* 0x00000c0e0f008388 */ /* 0x0005e40000000800 */
.L_x_402:
[----:B------:R-:W-:Y:S05]  /*2010*/  WARPSYNC.ALL ;  /* 0x0000000000007948 */ /* 0x000fea0003800000 */
[----:B------:R-:W-:Y:S01]  /*2020*/  ISETP.NE.AND P0, PT, R3, RZ, PT ;  /* 0x000000ff0300720c */ /* 0x000fe20003f05270 */
[----:B--2---:R-:W0:Y:S01]  /*2030*/  S2R R15, SR_CgaCtaId ;  /* 0x00000000000f7919 */ /* 0x004e220000008800 */
[----:B------:R-:W-:Y:S01]  /*2040*/  MOV R0, 0x400 ;  /* 0x0000040000007802 */ /* 0x000fe20000000f00 */
[----:B------:R-:W-:Y:S01]  /*2050*/  BSSY.RECONVERGENT B0, `(.L_x_421) ;  /* 0x0000088000007945 */ /* 0x000fe20003800200 */
[----:B------:R-:W-:Y:S01]  /*2060*/  BAR.SYNC.DEFER_BLOCKING 0x0 ;  /* 0x0000000000007b1d */ /* 0x000fe20000010000 */
[----:B------:R-:W-:-:S02]  /*2070*/  ISETP.NE.AND P1, PT, R20, R2, PT ;  /* 0x000000021400720c */ /* 0x000fc40003f25270 */
[----:B0-----:R-:W-:-:S06]  /*2080*/  LEA R0, R15, R0, 0x18 ;  /* 0x000000000f007211 */ /* 0x001fcc00078ec0ff */
[----:B------:R-:W0:Y:S04]  /*2090*/  @P0 LDS R16, [R0+0xc] ;  /* 0x00000c0000100984 */ /* 0x000e280000000800 */
[----:B------:R-:W1:Y:S04]  /*20a0*/  LDS R26, [R0+0x2c] ;  /* 0x00002c00001a7984 */ /* 0x000e680000000800 */
[----:B------:R-:W2:Y:S01]  /*20b0*/  LDS R14, [R0+0x24] ;  /* 0x00002400000e7984 */ /* 0x000ea20000000800 */
[----:B0-----:R-:W-:Y:S01]  /*20c0*/  @P0 IMAD.IADD R23, R23, 0x1, R16 ;  /* 0x0000000117170824 */ /* 0x001fe200078e0210 */
[----:B------:R-:W-:Y:S01]  /*20d0*/  BAR.SYNC.DEFER_BLOCKING 0x0 ;  /* 0x0000000000007b1d */ /* 0x000fe20000010000 */
[----:B-1----:R-:W-:-:S02]  /*20e0*/  ISETP.GE.AND P0, PT, R3, R26, PT ;  /* 0x0000001a0300720c */ /* 0x002fc40003f06270 */
[----:B--2---:R-:W-:-:S04]  /*20f0*/  @P1 IMAD.IADD R23, R23, 0x1, -R14 ;  /* 0x0000000117171824 */ /* 0x004fc800078e0a0e */
[----:B------:R-:W-:-:S05]  /*2100*/  @P1 IMAD R23, R23, 0x28, R0 ;  /* 0x0000002817171824 */ /* 0x000fca00078e0200 */
[----:B------:R0:W-:Y:S04]  /*2110*/  @P1 STS.64 [R23], R4 ;  /* 0x0000000417001388 */ /* 0x0001e80000000a00 */
[----:B------:R0:W-:Y:S04]  /*2120*/  @P1 STS.64 [R23+0x8], R6 ;  /* 0x0000080617001388 */ /* 0x0001e80000000a00 */
[----:B------:R0:W-:Y:S04]  /*2130*/  @P1 STS.64 [R23+0x10], R8 ;  /* 0x0000100817001388 */ /* 0x0001e80000000a00 */
[----:B------:R0:W-:Y:S04]  /*2140*/  @P1 STS.64 [R23+0x18], R10 ;  /* 0x0000180a17001388 */ /* 0x0001e80000000a00 */
[----:B------:R0:W-:Y:S01]  /*2150*/  @P1 STS.64 [R23+0x20], R12 ;  /* 0x0000200c17001388 */ /* 0x0001e20000000a00 */
[----:B------:R-:W-:Y:S06]  /*2160*/  BAR.SYNC.DEFER_BLOCKING 0x0 ;  /* 0x0000000000007b1d */ /* 0x000fec0000010000 */
[----:B------:R-:W-:Y:S05]  /*2170*/  @P0 BRA `(.L_x_422) ;  /* 0x0000000400d40947 */ /* 0x000fea0003800000 */
[----:B0-----:R-:W-:Y:S01]  /*2180*/  LOP3.LUT R5, RZ, R3, RZ, 0x33, !PT ;  /* 0x00000003ff057212 */ /* 0x001fe200078e33ff */
[----:B------:R-:W-:Y:S04]  /*2190*/  BSSY.RECONVERGENT B1, `(.L_x_423) ;  /* 0x000002b000017945 */ /* 0x000fe80003800200 */
[----:B------:R-:W-:Y:S02]  /*21a0*/  IMAD.IADD R2, R5, 0x1, R26 ;  /* 0x0000000105027824 */ /* 0x000fe400078e021a */
[----:B------:R-:W0:Y:S03]  /*21b0*/  LDC.64 R4, c[0x0][0x388] ;  /* 0x0000e200ff047b82 */ /* 0x000e260000000a00 */
[----:B------:R-:W-:-:S02]  /*21c0*/  LOP3.LUT R6, R2, 0xc0, RZ, 0xc0, !PT ;  /* 0x000000c002067812 */ /* 0x000fc400078ec0ff */
[----:B------:R-:W-:Y:S02]  /*21d0*/  ISETP.GE.U32.AND P1, PT, R2, 0xc0, PT ;  /* 0x000000c00200780c */ /* 0x000fe40003f26070 */
[----:B------:R-:W-:-:S13]  /*21e0*/  ISETP.NE.AND P0, PT, R6, 0xc0, PT ;  /* 0x000000c00600780c */ /* 0x000fda0003f05270 */
[----:B------:R-:W-:Y:S05]  /*21f0*/  @!P0 BRA `(.L_x_424) ;  /* 0x0000000000908947 */ /* 0x000fea0003800000 */
[----:B------:R-:W-:Y:S01]  /*2200*/  LEA.HI R2, R2, 0x1, RZ, 0x1a ;  /* 0x0000000102027811 */ /* 0x000fe200078fd0ff */
[----:B------:R-:W-:Y:S02]  /*2210*/  IMAD.MOV.U32 R6, RZ, RZ, 0x14 ;  /* 0x00000014ff067424 */ /* 0x000fe400078e00ff */
[----:B------:R-:W-:Y:S02]  /*2220*/  IMAD.MOV.U32 R7, RZ, RZ, 0x0 ;  /* 0x00000000ff077424 */ /* 0x000fe400078e00ff */
[C---:B------:R-:W-:Y:S01]  /*2230*/  IMAD.SHL.U32 R9, R2.reuse, 0x40, RZ ;  /* 0x0000004002097824 */ /* 0x040fe200078e00ff */
[----:B------:R-:W-:Y:S01]  /*2240*/  LOP3.LUT R2, R2, 0x3, RZ, 0xc0, !PT ;  /* 0x0000000302027812 */ /* 0x000fe200078ec0ff */
[----:B------:R-:W-:Y:S02]  /*2250*/  IMAD R8, R3, 0x28, R0 ;  /* 0x0000002803087824 */ /* 0x000fe400078e0200 */
[----:B0-----:R-:W-:Y:S01]  /*2260*/  IMAD.WIDE.U32 R6, R4, 0x1, R6 ;  /* 0x0000000104067825 */ /* 0x001fe200078e0006 */
[----:B------:R-:W-:-:S03]  /*2270*/  LOP3.LUT R10, R9, 0xc0, RZ, 0xc0, !PT ;  /* 0x000000c0090a7812 */ /* 0x000fc600078ec0ff */
[C---:B------:R-:W-:Y:S02]  /*2280*/  IMAD.IADD R23, R3.reuse, 0x1, R14 ;  /* 0x0000000103177824 */ /* 0x040fe400078e020e */
[----:B------:R-:W-:Y:S02]  /*2290*/  IMAD.IADD R3, R3, 0x1, R10 ;  /* 0x0000000103037824 */ /* 0x000fe400078e020a */
[----:B------:R-:W-:Y:S02]  /*22a0*/  VIADD R15, R8, 0x10 ;  /* 0x00000010080f7836 */ /* 0x000fe40000000000 */
[----:B------:R-:W-:Y:S02]  /*22b0*/  IMAD.MOV R2, RZ, RZ, -R2 ;  /* 0x000000ffff027224 */ /* 0x000fe400078e0a02 */
[----:B------:R-:W-:-:S07]  /*22c0*/  IMAD.IADD R25, R7, 0x1, R5 ;  /* 0x0000000107197824 */ /* 0x000fce00078e0205 */
.L_x_425:
[----:B----4-:R-:W0:Y:S01]  /*22d0*/  LDS.64 R8, [R15+-0x10] ;  /* 0xfffff0000f087984 */ /* 0x010e220000000a00 */
[----:B------:R-:W-:Y:S02]  /*22e0*/  IMAD.MOV.U32 R20, RZ, RZ, R6 ;  /* 0x000000ffff147224 */ /* 0x000fe400078e0006 */
[----:B------:R-:W-:Y:S01]  /*22f0*/  IMAD.MOV.U32 R21, RZ, RZ, R25 ;  /* 0x000000ffff157224 */ /* 0x000fe200078e0019 */
[----:B------:R-:W1:Y:S01]  /*2300*/  LDS.64 R10, [R15+-0x8] ;  /* 0xfffff8000f0a7984 */ /* 0x000e620000000a00 */
[----:B------:R-:W-:Y:S02]  /*2310*/  VIADD R2, R2, 0x1 ;  /* 0x0000000102027836 */ /* 0x000fe40000000000 */
[C---:B------:R-:W-:Y:S01]  /*2320*/  IMAD.WIDE R20, R23.reuse, 0x28, R20 ;  /* 0x0000002817147825 */ /* 0x040fe200078e0214 */
[----:B------:R-:W2:Y:S02]  /*2330*/  LDS.64 R12, [R15] ;  /* 0x000000000f0c7984 */ /* 0x000ea40000000a00 */
[----:B------:R-:W-:Y:S01]  /*2340*/  ISETP.NE.AND P0, PT, R2, RZ, PT ;  /* 0x000000ff0200720c */ /* 0x000fe20003f05270 */
[----:B------:R-:W-:Y:S01]  /*2350*/  VIADD R23, R23, 0x40 ;  /* 0x0000004017177836 */ /* 0x000fe20000000000 */
        /* <DEDUP_REMOVED lines=14> */
.L_x_424:
[----:B------:R-:W-:Y:S05]  /*2440*/  BSYNC.RECONVERGENT B1 ;  /* 0x0000000000017941 */ /* 0x000fea0003800200 */
.L_x_423:
[----:B------:R-:W-:Y:S05]  /*2450*/  @!P1 BRA `(.L_x_422) ;  /* 0x00000004001c9947 */ /* 0x000fea0003800000 */
[----:B0-----:R-:W-:Y:S01]  /*2460*/  IADD3 R4, P0, PT, R4, 0x1400, RZ ;  /* 0x0000140004047810 */ /* 0x001fe20007f1e0ff */
[C---:B------:R-:W-:Y:S02]  /*2470*/  IMAD R0, R3.reuse, 0x28, R0 ;  /* 0x0000002803007824 */ /* 0x040fe400078e0200 */
[----:B------:R-:W-:Y:S02]  /*2480*/  IMAD.IADD R2, R3, 0x1, R14 ;  /* 0x0000000103027824 */ /* 0x000fe400078e020e */
[----:B------:R-:W-:Y:S02]  /*2490*/  IMAD.X R5, RZ, RZ, R5, P0 ;  /* 0x000000ffff057224 */ /* 0x000fe400000e0605 */
[----:B------:R-:W-:-:S07]  /*24a0*/  VIADD R0, R0, 0x1400 ;  /* 0x0000140000007836 */ /* 0x000fce0000000000 */
.L_x_426:
[----:B0---4-:R-:W0:Y:S01]  /*24b0*/  LDS.64 R8, [R0+-0x1400] ;  /* 0xffec000000087984 */ /* 0x011e220000000a00 */
[----:B------:R-:W-:-:S03]  /*24c0*/  IMAD.WIDE R6, R2, 0x28, R4 ;  /* 0x0000002802067825 */ /* 0x000fc600078e0204 */
[----:B------:R-:W1:Y:S01]  /*24d0*/  LDS.64 R24, [R0+-0x13f8] ;  /* 0xffec080000187984 */ /* 0x000e620000000a00 */
[----:B------:R-:W-:Y:S02]  /*24e0*/  VIADD R3, R3, 0x100 ;  /* 0x0000010003037836 */ /* 0x000fe40000000000 */
[----:B------:R-:W-:Y:S01]  /*24f0*/  VIADD R2, R2, 0x100 ;  /* 0x0000010002027836 */ /* 0x000fe20000000000 */
        /* <DEDUP_REMOVED lines=12> */
[----:B------:R-:W0:Y:S04]  /*25c0*/  LDS.64 R8, [R0+-0x9e0] ;  /* 0xfff6200000087984 */ /* 0x000e280000000a00 */
[----:B------:R-:W1:Y:S04]  /*25d0*/  LDS.64 R24, [R0] ;  /* 0x0000000000187984 */ /* 0x000e680000000a00 */
        /* <DEDUP_REMOVED lines=14> */
[----:B0-----:R-:W-:Y:S04]  /*26c0*/  STG.E desc[UR6][R6.64+-0x9e0], R8 ;  /* 0xfff6200806007986 */ /* 0x001fe8000c101906 */
[----:B------:R-:W-:Y:S04]  /*26d0*/  STG.E desc[UR6][R6.64+-0x9dc], R9 ;  /* 0xfff6240906007986 */ /* 0x000fe8000c101906 */
[----:B-1----:R-:W-:Y:S04]  /*26e0*/  STG.E desc[UR6][R6.64], R24 ;  /* 0x0000001806007986 */ /* 0x002fe8000c101906 */
        /* <DEDUP_REMOVED lines=9> */
[----:B------:R0:W5:Y:S04]  /*2780*/  LDS.64 R24, [R0+0xa20] ;  /* 0x000a200000187984 */ /* 0x0001680000000a00 */
[----:B0-----:R0:W-:Y:S01]  /*2790*/  STG.E desc[UR6][R6.64+0x8], R14 ;  /* 0x0000080e06007986 */ /* 0x0011e2000c101906 */
[----:B------:R-:W-:-:S03]  /*27a0*/  VIADD R0, R0, 0x2800 ;  /* 0x0000280000007836 */ /* 0x000fc60000000000 */
[----:B------:R0:W-:Y:S04]  /*27b0*/  STG.E desc[UR6][R6.64+0xc], R15 ;  /* 0x00000c0f06007986 */ /* 0x0001e8000c101906 */
[----:B-1----:R0:W-:Y:S04]  /*27c0*/  STG.E desc[UR6][R6.64+0x10], R12 ;  /* 0x0000100c06007986 */ /* 0x0021e8000c101906 */
[----:B------:R0:W-:Y:S04]  /*27d0*/  STG.E desc[UR6][R6.64+0x14], R13 ;  /* 0x0000140d06007986 */ /* 0x0001e8000c101906 */
[----:B--2---:R0:W-:Y:S04]  /*27e0*/  STG.E desc[UR6][R6.64+0x18], R16 ;  /* 0x0000181006007986 */ /* 0x0041e8000c101906 */
[----:B------:R0:W-:Y:S04]  /*27f0*/  STG.E desc[UR6][R6.64+0x1c], R17 ;  /* 0x00001c1106007986 */ /* 0x0001e8000c101906 */
[----:B---3--:R0:W-:Y:S04]  /*2800*/  STG.E desc[UR6][R6.64+0x20], R18 ;  /* 0x0000201206007986 */ /* 0x0081e8000c101906 */
[----:B------:R0:W-:Y:S04]  /*2810*/  STG.E desc[UR6][R6.64+0x24], R19 ;  /* 0x0000241306007986 */ /* 0x0001e8000c101906 */
[----:B----4-:R0:W-:Y:S04]  /*2820*/  STG.E desc[UR6][R6.64+0xa00], R10 ;  /* 0x000a000a06007986 */ /* 0x0101e8000c101906 */
[----:B------:R0:W-:Y:S04]  /*2830*/  STG.E desc[UR6][R6.64+0xa04], R11 ;  /* 0x000a040b06007986 */ /* 0x0001e8000c101906 */
[----:B-----5:R0:W-:Y:S04]  /*2840*/  STG.E desc[UR6][R6.64+0xa08], R20 ;  /* 0x000a081406007986 */ /* 0x0201e8000c101906 */
[----:B------:R0:W-:Y:S04]  /*2850*/  STG.E desc[UR6][R6.64+0xa0c], R21 ;  /* 0x000a0c1506007986 */ /* 0x0001e8000c101906 */
[----:B------:R0:W-:Y:S04]  /*2860*/  STG.E desc[UR6][R6.64+0xa10], R8 ;  /* 0x000a100806007986 */ /* 0x0001e8000c101906 */
[----:B------:R0:W-:Y:S04]  /*2870*/  STG.E desc[UR6][R6.64+0xa14], R9 ;  /* 0x000a140906007986 */ /* 0x0001e8000c101906 */
[----:B------:R0:W-:Y:S04]  /*2880*/  STG.E desc[UR6][R6.64+0xa18], R22 ;  /* 0x000a181606007986 */ /* 0x0001e8000c101906 */
[----:B------:R0:W-:Y:S04]  /*2890*/  STG.E desc[UR6][R6.64+0xa1c], R23 ;  /* 0x000a1c1706007986 */ /* 0x0001e8000c101906 */
[----:B------:R0:W-:Y:S04]  /*28a0*/  STG.E desc[UR6][R6.64+0xa20], R24 ;  /* 0x000a201806007986 */ /* 0x0001e8000c101906 */
[----:B------:R0:W-:Y:S01]  /*28b0*/  STG.E desc[UR6][R6.64+0xa24], R25 ;  /* 0x000a241906007986 */ /* 0x0001e2000c101906 */
[----:B------:R-:W-:Y:S05]  /*28c0*/  @!P0 BRA `(.L_x_426) ;  /* 0xfffffff800f88947 */ /* 0x000fea000383ffff */
.L_x_422:
[----:B------:R-:W-:Y:S05]  /*28d0*/  BSYNC.RECONVERGENT B0 ;  /* 0x0000000000007941 */ /* 0x000fea0003800200 */
.L_x_421:
[----:B------:R-:W-:Y:S06]  /*28e0*/  BAR.SYNC.DEFER_BLOCKING 0x0 ;  /* 0x0000000000007b1d */ /* 0x000fec0000010000 */
[----:B------:R-:W-:Y:S05]  /*28f0*/  EXIT ;  /* 0x000000000000794d */ /* 0x000fea0003800000 */
.L_x_386:
[----:B------:R-:W0:Y:S01]  /*2900*/  S2R R0, SR_CTAID.X ;  /* 0x0000000000007919 */ /* 0x000e220000002500 */
[----:B------:R-:W1:Y:S01]  /*2910*/  LDC R2, c[0x0][0x3a0] ;  /* 0x0000e800ff027b82 */ /* 0x000e620000000800 */
[----:B0-----:R-:W-:Y:S01]  /*2920*/  ISETP.NE.AND P0, PT, R0, RZ, PT ;  /* 0x000000ff0000720c */ /* 0x001fe20003f05270 */
[----:B-1----:R-:W-:-:S12]  /*2930*/  IMAD.IADD R0, R2, 0x1, -R25 ;  /* 0x0000000102007824 */ /* 0x002fd800078e0a19 */
[----:B------:R-:W-:Y:S05]  /*2940*/  @P0 BRA `(.L_x_427) ;  /* 0x0000000c00d80947 */ /* 0x000fea0003800000 */
[----:B------:R-:W0:Y:S02]  /*2950*/  LDC.64 R6, c[0x0][0x380] ;  /* 0x0000e000ff067b82 */ /* 0x000e240000000a00 */
[----:B0-----:R-:W-:-:S05]  /*2960*/  IMAD.WIDE.U32 R4, R25, 0x28, R6 ;  /* 0x0000002819047825 */ /* 0x001fca00078e0006 */
[----:B------:R-:W2:Y:S04]  /*2970*/  LDG.E.CONSTANT R12, desc[UR6][R4.64] ;  /* 0x00000006040c7981 */ /* 0x000ea8000c1e9900 */
[----:B------:R-:W3:Y:S04]  /*2980*/  LDG.E.CONSTANT R13, desc[UR6][R4.64+0x4] ;  /* 0x00000406040d7981 */ /* 0x000ee8000c1e9900 */
[----:B------:R-:W4:Y:S04]  /*2990*/  LDG.E.CONSTANT R16, desc[UR6][R4.64+0x10] ;  /* 0x0000100604107981 */ /* 0x000f28000c1e9900 */
[----:B------:R-:W5:Y:S04]  /*29a0*/  LDG.E.CONSTANT R17, desc[UR6][R4.64+0x14] ;  /* 0x0000140604117981 */ /* 0x000f68000c1e9900 */
[----:B------:R-:W5:Y:S04]  /*29b0*/  LDG.E.CONSTANT R18, desc[UR6][R4.64+0x18] ;  /* 0x0000180604127981 */ /* 0x000f68000c1e9900 */
[----:B------:R-:W5:Y:S04]  /*29c0*/  LDG.E.CONSTANT R19, desc[UR6][R4.64+0x1c] ;  /* 0x00001c0604137981 */ /* 0x000f68000c1e9900 */
[----:B------:R-:W5:Y:S04]  /*29d0*/  LDG.E.CONSTANT R14, desc[UR6][R4.64+0x8] ;  /* 0x00000806040e7981 */ /* 0x000f68000c1e9900 */
[----:B------:R-:W5:Y:S04]  /*29e0*/  LDG.E.CONSTANT R15, desc[UR6][R4.64+0xc] ;  /* 0x00000c06040f7981 */ /* 0x000f68000c1e9900 */
[----:B------:R-:W5:Y:S04]  /*29f0*/  LDG.E.CONSTANT R20, desc[UR6][R4.64+0x20] ;  /* 0x0000200604147981 */ /* 0x000f68000c1e9900 */
[----:B------:R0:W5:Y:S01]  /*2a00*/  LDG.E.CONSTANT R21, desc[UR6][R4.64+0x24] ;  /* 0x0000240604157981 */ /* 0x000162000c1e9900 */
[----:B------:R-:W1:Y:S02]  /*2a10*/  S2R R3, SR_TID.X ;  /* 0x0000000000037919 */ /* 0x000e640000002100 */
[----:B-1----:R-:W-:-:S13]  /*2a20*/  ISETP.GE.AND P0, PT, R3, R0, PT ;  /* 0x000000000300720c */ /* 0x002fda0003f06270 */
[----:B------:R-:W-:-:S04]  /*2a30*/  @!P0 IMAD.IADD R25, R25, 0x1, R3 ;  /* 0x0000000119198824 */ /* 0x000fc800078e0203 */
[----:B------:R-:W-:-:S05]  /*2a40*/  @!P0 IMAD.WIDE.U32 R6, R25, 0x28, R6 ;  /* 0x0000002819068825 */ /* 0x000fca00078e0006 */
[----:B--2---:R-:W2:Y:S04]  /*2a50*/  @!P0 LDG.E.CONSTANT R12, desc[UR6][R6.64] ;  /* 0x00000006060c8981 */ /* 0x004ea8000c1e9900 */
[----:B---3--:R-:W2:Y:S04]  /*2a60*/  @!P0 LDG.E.CONSTANT R13, desc[UR6][R6.64+0x4] ;  /* 0x00000406060d8981 */ /* 0x008ea8000c1e9900 */
[----:B----4-:R-:W3:Y:S04]  /*2a70*/  @!P0 LDG.E.CONSTANT R16, desc[UR6][R6.64+0x10] ;  /* 0x0000100606108981 */ /* 0x010ee8000c1e9900 */
[----:B-----5:R-:W3:Y:S04]  /*2a80*/  @!P0 LDG.E.CONSTANT R17, desc[UR6][R6.64+0x14] ;  /* 0x0000140606118981 */ /* 0x020ee8000c1e9900 */
[----:B------:R-:W4:Y:S04]  /*2a90*/  @!P0 LDG.E.CONSTANT R18, desc[UR6][R6.64+0x18] ;  /* 0x0000180606128981 */ /* 0x000f28000c1e9900 */
[----:B------:R-:W4:Y:S04]  /*2aa0*/  @!P0 LDG.E.CONSTANT R19, desc[UR6][R6.64+0x1c] ;  /* 0x00001c0606138981 */ /* 0x000f28000c1e9900 */
[----:B------:R-:W5:Y:S04]  /*2ab0*/  @!P0 LDG.E.CONSTANT R14, desc[UR6][R6.64+0x8] ;  /* 0x00000806060e8981 */ /* 0x000f68000c1e9900 */
[----:B------:R-:W5:Y:S04]  /*2ac0*/  @!P0 LDG.E.CONSTANT R15, desc[UR6][R6.64+0xc] ;  /* 0x00000c06060f8981 */ /* 0x000f68000c1e9900 */
[----:B------:R-:W5:Y:S04]  /*2ad0*/  @!P0 LDG.E.CONSTANT R20, desc[UR6][R6.64+0x20] ;  /* 0x0000200606148981 */ /* 0x000f68000c1e9900 */
[----:B------:R-:W5:Y:S01]  /*2ae0*/  @!P0 LDG.E.CONSTANT R21, desc[UR6][R6.64+0x24] ;  /* 0x0000240606158981 */ /* 0x000f62000c1e9900 */
[----:B------:R-:W-:Y:S01]  /*2af0*/  MOV R24, 0x400 ;  /* 0x0000040000187802 */ /* 0x000fe20000000f00 */
[----:B------:R-:W-:Y:S01]  /*2b00*/  BSSY.RECONVERGENT B0, `(.L_x_428) ;  /* 0x000003a000007945 */ /* 0x000fe20003800200 */
[----:B0-----:R-:W-:Y:S01]  /*2b10*/  LOP3.LUT R4, R3, 0x3e0, RZ, 0xc0, !PT ;  /* 0x000003e003047812 */ /* 0x001fe200078ec0ff */
[----:B------:R-:W0:Y:S01]  /*2b20*/  S2R R5, SR_CgaCtaId ;  /* 0x0000000000057919 */ /* 0x000e220000008800 */
[----:B------:R-:W1:Y:S01]  /*2b30*/  S2R R25, SR_LANEID ;  /* 0x0000000000197919 */ /* 0x000e620000000000 */
[----:B0-----:R-:W-:-:S02]  /*2b40*/  LEA R24, R5, R24, 0x18 ;  /* 0x0000001805187211 */ /* 0x001fc400078ec0ff */
[----:B-1----:R-:W-:-:S03]  /*2b50*/  IMAD.IADD R5, R4, 0x1, R25 ;  /* 0x0000000104057824 */ /* 0x002fc600078e0219 */
[--C-:B------:R-:W-:Y:S02]  /*2b60*/  IMAD R27, R3, 0x28, R24.reuse ;  /* 0x00000028031b7824 */ /* 0x100fe400078e0218 */
[----:B------:R-:W-:Y:S01]  /*2b70*/  IMAD R22, R5, 0x28, R24 ;  /* 0x0000002805167824 */ /* 0x000fe200078e0218 */
[----:B--2---:R-:W-:Y:S04]  /*2b80*/  @!P0 STL.64 [R1], R12 ;  /* 0x0000000c01008387 */ /* 0x004fe80000100a00 */
[----:B------:R-:W-:Y:S04]  /*2b90*/  STS.64 [R22], R12 ;  /* 0x0000000c16007388 */ /* 0x000fe80000000a00 */
[----:B---3--:R-:W-:Y:S04]  /*2ba0*/  STS.64 [R22+0x10], R16 ;  /* 0x0000101016007388 */ /* 0x008fe80000000a00 */
[----:B----4-:R-:W-:Y:S04]  /*2bb0*/  STS.64 [R22+0x18], R18 ;  /* 0x0000181216007388 */ /* 0x010fe80000000a00 */
[----:B-----5:R-:W-:Y:S01]  /*2bc0*/  @!P0 STL [R1+0x8], R14 ;  /* 0x0000080e01008387 */ /* 0x020fe20000100800 */
[----:B------:R-:W-:-:S03]  /*2bd0*/  ISETP.NE.AND P0, PT, R3, RZ, PT ;  /* 0x000000ff0300720c */ /* 0x000fc60003f05270 */
[----:B------:R0:W-:Y:S04]  /*2be0*/  STS.64 [R22+0x8], R14 ;  /* 0x0000080e16007388 */ /* 0x0001e80000000a00 */
[----:B------:R-:W-:Y:S01]  /*2bf0*/  STS.64 [R22+0x20], R20 ;  /* 0x0000201416007388 */ /* 0x000fe20000000a00 */
[----:B------:R-:W-:-:S03]  /*2c00*/  NOP ;  /* 0x0000000000007918 */ /* 0x000fc60000000000 */
[----:B------:R-:W1:Y:S01]  /*2c10*/  LDS.64 R4, [R22] ;  /* 0x0000000016047984 */ /* 0x000e620000000a00 */
[----:B0-----:R-:W-:-:S03]  /*2c20*/  IMAD.MOV.U32 R14, RZ, RZ, 0x1 ;  /* 0x00000001ff0e7424 */ /* 0x001fc600078e00ff */
[----:B------:R-:W0:Y:S04]  /*2c30*/  LDS.64 R6, [R22+0x8] ;  /* 0x0000080016067984 */ /* 0x000e280000000a00 */
[----:B------:R-:W2:Y:S04]  /*2c40*/  LDS.64 R8, [R22+0x10] ;  /* 0x0000100016087984 */ /* 0x000ea80000000a00 */
[----:B------:R-:W3:Y:S04]  /*2c50*/  LDS.64 R10, [R22+0x18] ;  /* 0x00001800160a7984 */ /* 0x000ee80000000a00 */
[----:B------:R-:W4:Y:S01]  /*2c60*/  LDS.64 R12, [R22+0x20] ;  /* 0x00002000160c7984 */ /* 0x000f220000000a00 */
[----:B------:R-:W-:Y:S06]  /*2c70*/  BAR.SYNC.DEFER_BLOCKING 0x0 ;  /* 0x0000000000007b1d */ /* 0x000fec0000010000 */
[----:B-1----:R1:W-:Y:S04]  /*2c80*/  STL.64 [R1], R4 ;  /* 0x0000000401007387 */ /* 0x0023e80000100a00 */
[----:B0-----:R1:W-:Y:S04]  /*2c90*/  STL.64 [R1+0x8], R6 ;  /* 0x0000080601007387 */ /* 0x0013e80000100a00 */
        /* <DEDUP_REMOVED lines=10> */
[----:B------:R-:W0:Y:S01]  /*2d40*/  LDS.64 R14, [R27+0xa08] ;  /* 0x000a08001b0e7984 */ /* 0x000e220000000a00 */
[----:B------:R-:W-:Y:S01]  /*2d50*/  BSSY.RECONVERGENT B1, `(.L_x_430) ;  /* 0x0000012000017945 */ /* 0x000fe20003800200 */
[----:B------:R-:W-:Y:S02]  /*2d60*/  IMAD.MOV.U32 R26, RZ, RZ, RZ ;  /* 0x000000ffff1a7224 */ /* 0x000fe400078e00ff */
[----:B------:R-:W2:Y:S04]  /*2d70*/  LDS.64 R16, [R27+0xa10] ;  /* 0x000a10001b107984 */ /* 0x000ea80000000a00 */
[----:B------:R-:W3:Y:S04]  /*2d80*/  LDS.64 R18, [R27+0xa18] ;  /* 0x000a18001b127984 */ /* 0x000ee80000000a00 */
[----:B------:R-:W4:Y:S04]  /*2d90*/  LDS.64 R20, [R27+0xa20] ;  /* 0x000a20001b147984 */ /* 0x000f280000000a00 */
[----:B------:R-:W5:Y:S04]  /*2da0*/  LDS.64 R22, [R27+0xa28] ;  /* 0x000a28001b167984 */ /* 0x000f680000000a00 */
[----:B0-----:R0:W-:Y:S04]  /*2db0*/  STL.64 [R1+0x28], R14 ;  /* 0x0000280e01007387 */ /* 0x0011e80000100a00 */
[----:B--2---:R0:W-:Y:S04]  /*2dc0*/  STL.64 [R1+0x30], R16 ;  /* 0x0000301001007387 */ /* 0x0041e80000100a00 */
[----:B---3--:R0:W-:Y:S04]  /*2dd0*/  STL.64 [R1+0x38], R18 ;  /* 0x0000381201007387 */ /* 0x0081e80000100a00 */
[----:B----4-:R0:W-:Y:S04]  /*2de0*/  STL.64 [R1+0x40], R20 ;  /* 0x0000401401007387 */ /* 0x0101e80000100a00 */
[----:B-----5:R0:W-:Y:S02]  /*2df0*/  STL.64 [R1+0x48], R22 ;  /* 0x0000481601007387 */ /* 0x0201e40000100a00 */
.L_x_431:
[----:B0-----:R-:W-:-:S05]  /*2e00*/  IMAD R14, R26, 0x4, R1 ;  /* 0x000000041a0e7824 */ /* 0x001fca00078e0201 */
[----:B------:R-:W2:Y:S04]  /*2e10*/  LDL R15, [R14+0x28] ;  /* 0x000028000e0f7983 */ /* 0x000ea80000100800 */
[----:B------:R-:W2:Y:S01]  /*2e20*/  LDL R16, [R14] ;  /* 0x000000000e107983 */ /* 0x000ea20000100800 */
[C---:B------:R-:W-:Y:S01]  /*2e30*/  ISETP.GE.U32.AND P0, PT, R26.reuse, 0x9, PT ;  /* 0x000000091a00780c */ /* 0x040fe20003f06070 */
[----:B------:R-:W-:Y:S01]  /*2e40*/  VIADD R26, R26, 0x1 ;  /* 0x000000011a1a7836 */ /* 0x000fe20000000000 */
[----:B--2---:R-:W-:-:S13]  /*2e50*/  ISETP.EQ.AND P1, PT, R15, R16, PT ;  /* 0x000000100f00720c */ /* 0x004fda0003f22270 */
[----:B------:R-:W-:Y:S05]  /*2e60*/  @!P0 BRA P1, `(.L_x_431) ;  /* 0xfffffffc00e48947 */ /* 0x000fea000083ffff */
[----:B------:R-:W-:Y:S05]  /*2e70*/  BSYNC.RECONVERGENT B1 ;  /* 0x0000000000017941 */ /* 0x000fea0003800200 */
.L_x_430:
[----:B------:R-:W-:-:S04]  /*2e80*/  ISETP.NE.AND P0, PT, R15, R16, PT ;  /* 0x000000100f00720c */ /* 0x000fc80003f05270 */
[----:B------:R-:W-:-:S09]  /*2e90*/  SEL R14, RZ, 0x1, !P0 ;  /* 0x00000001ff0e7807 */ /* 0x000fd20004000000 */
.L_x_429:
[----:B------:R-:W-:Y:S05]  /*2ea0*/  BSYNC.RECONVERGENT B0 ;  /* 0x0000000000007941 */ /* 0x000fea0003800200 */
.L_x_428:
[----:B------:R-:W-:Y:S01]  /*2eb0*/  BAR.SYNC.DEFER_BLOCKING 0x0 ;  /* 0x0000000000007b1d */ /* 0x000fe20000010000 */
[----:B------:R-:W-:Y:S02]  /*2ec0*/  ISETP.GE.AND P0, PT, R3, R0, PT ;  /* 0x000000000300720c */ /* 0x000fe40003f06270 */
[C---:B------:R-:W-:Y:S02]  /*2ed0*/  ISETP.NE.AND P1, PT, R25.reuse, 0x1f, PT ;  /* 0x0000001f1900780c */ /* 0x040fe40003f25270 */
[----:B------:R-:W-:Y:S01]  /*2ee0*/  SEL R21, R14, 0x1, !P0 ;  /* 0x000000010e157807 */ /* 0x000fe20004000000 */
[----:B------:R-:W-:Y:S01]  /*2ef0*/  BSSY.RECONVERGENT B0, `(.L_x_432) ;  /* 0x0000099000007945 */ /* 0x000fe20003800200 */
[----:B------:R-:W-:Y:S02]  /*2f00*/  SHF.R.U32.HI R19, RZ, 0x5, R3 ;  /* 0x00000005ff137819 */ /* 0x000fe40000011603 */
[----:B------:R-:W-:-:S04]  /*2f10*/  ISETP.NE.AND P2, PT, R25, RZ, PT ;  /* 0x000000ff1900720c */ /* 0x000fc80003f45270 */
[----:B------:R-:W0:Y:S03]  /*2f20*/  SHFL.UP P0, R14, R21, 0x1, RZ ;  /* 0x04200000150e7989 */ /* 0x000e2600000000ff */
[----:B------:R-:W-:Y:S02]  /*2f30*/  @!P1 IMAD R19, R19, 0x4, R24 ;  /* 0x0000000413139824 */ /* 0x000fe400078e0218 */
[----:B0-----:R-:W-:-:S05]  /*2f40*/  @P0 IMAD.IADD R14, R21, 0x1, R14 ;  /* 0x00000001150e0824 */ /* 0x001fca00078e020e */
        /* <DEDUP_REMOVED lines=8> */
[----:B------:R-:W-:-:S04]  /*2fd0*/  ISETP.GE.U32.AND P0, PT, R3, 0x20, PT ;  /* 0x000000200300780c */ /* 0x000fc80003f06070 */
[----:B------:R-:W-:Y:S01]  /*2fe0*/  @!P1 STS [R19], R18 ;  /* 0x0000001213009388 */ /* 0x000fe20000000800 */
[C---:B------:R-:W-:Y:S01]  /*2ff0*/  IADD3 R16, PT, PT, -R21.reuse, R18, RZ ;  /* 0x0000001215107210 */ /* 0x040fe20007ffe1ff */
[----:B------:R-:W-:Y:S01]  /*3000*/  BAR.SYNC.DEFER_BLOCKING 0x0 ;  /* 0x0000000000007b1d */ /* 0x000fe20000010000 */
[----:B------:R-:W-:Y:S02]  /*3010*/  ISETP.NE.AND P1, PT, R21, RZ, PT ;  /* 0x000000ff1500720c */ /* 0x000fe40003f25270 */
[----:B------:R-:W-:-:S03]  /*3020*/  SEL R17, R16, RZ, P2 ;  /* 0x000000ff10117207 */ /* 0x000fc60001000000 */
[----:B------:R-:W0:Y:S02]  /*3030*/  LDS.64 R14, [R24] ;  /* 0x00000000180e7984 */ /* 0x000e240000000a00 */
[----:B0-----:R-:W-:Y:S02]  /*3040*/  IADD3 R0, PT, PT, R15, R0, R14 ;  /* 0x000000000f007210 */ /* 0x001fe40007ffe00e */
[----:B------:R-:W-:-:S03]  /*3050*/  SEL R16, R14, RZ, P0 ;  /* 0x000000ff0e107207 */ /* 0x000fc60000000000 */
[----:B------:R-:W-:Y:S02]  /*3060*/  VIADD R26, R0, 0xffffffc0 ;  /* 0xffffffc0001a7836 */ /* 0x000fe40000000000 */
[----:B------:R-:W-:Y:S01]  /*3070*/  IMAD.IADD R17, R16, 0x1, R17 ;  /* 0x0000000110117824 */ /* 0x000fe200078e0211 */
[----:B------:R-:W-:Y:S02]  /*3080*/  BAR.SYNC.DEFER_BLOCKING 0x0 ;  /* 0x0000000000007b1d */ /* 0x000fe40000010000 */
[----:B------:R-:W-:Y:S01]  /*3090*/  ISETP.GE.AND P0, PT, R3, R26, PT ;  /* 0x0000001a0300720c */ /* 0x000fe20003f06270 */
        /* <DEDUP_REMOVED lines=8> */
[----:B------:R-:W-:Y:S01]  /*3120*/  IADD3 R2, PT, PT, R15, R2, R14 ;  /* 0x000000020f027210 */ /* 0x000fe20007ffe00e */
[----:B------:R-:W-:Y:S03]  /*3130*/  BSSY.RECONVERGENT B1, `(.L_x_434) ;  /* 0x0000029000017945 */ /* 0x000fe60003800200 */
[----:B------:R-:W-:-:S04]  /*3140*/  IADD3 R2, PT, PT, R2, -0x41, -R3 ;  /* 0xffffffbf02027810 */ /* 0x000fc80007ffe803 */
[C---:B------:R-:W-:Y:S02]  /*3150*/  LOP3.LUT R0, R2.reuse, 0xc0, RZ, 0xc0, !PT ;  /* 0x000000c002007812 */ /* 0x040fe400078ec0ff */
[----:B------:R-:W-:Y:S02]  /*3160*/  ISETP.GE.U32.AND P0, PT, R2, 0xc0, PT ;  /* 0x000000c00200780c */ /* 0x000fe40003f06070 */
[----:B------:R-:W-:-:S13]  /*3170*/  ISETP.NE.AND P1, PT, R0, 0xc0, PT ;  /* 0x000000c00000780c */ /* 0x000fda0003f25270 */
[----:B------:R-:W-:Y:S05]  /*3180*/  @!P1 BRA `(.L_x_435) ;  /* 0x00000000008c9947 */ /* 0x000fea0003800000 */
[----:B01----:R-:W0:Y:S01]  /*3190*/  LDC.64 R4, c[0x0][0x388] ;  /* 0x0000e200ff047b82 */ /* 0x003e220000000a00 */
[----:B------:R-:W-:Y:S01]  /*31a0*/  LEA.HI R0, R2, 0x1, RZ, 0x1a ;  /* 0x0000000102007811 */ /* 0x000fe200078fd0ff */
[----:B------:R-:W-:-:S04]  /*31b0*/  IMAD R6, R3, 0x28, R24 ;  /* 0x0000002803067824 */ /* 0x000fc800078e0218 */
[C---:B------:R-:W-:Y:S01]  /*31c0*/  IMAD.SHL.U32 R2, R0.reuse, 0x40, RZ ;  /* 0x0000004000027824 */ /* 0x040fe200078e00ff */
[----:B------:R-:W-:-:S04]  /*31d0*/  LOP3.LUT R0, R0, 0x3, RZ, 0xc0, !PT ;  /* 0x0000000300007812 */ /* 0x000fc800078ec0ff */
[----:B------:R-:W-:Y:S01]  /*31e0*/  LOP3.LUT R2, R2, 0xc0, RZ, 0xc0, !PT ;  /* 0x000000c002027812 */ /* 0x000fe200078ec0ff */
[----:B------:R-:W-:Y:S02]  /*31f0*/  IMAD.MOV R0, RZ, RZ, -R0 ;  /* 0x000000ffff007224 */ /* 0x000fe400078e0a00 */
[----:B0-----:R-:W-:-:S04]  /*3200*/  IMAD.WIDE.U32 R4, R3, 0x28, R4 ;  /* 0x0000002803047825 */ /* 0x001fc800078e0004 */
[----:B------:R-:W-:Y:S01]  /*3210*/  IMAD.IADD R3, R3, 0x1, R2 ;  /* 0x0000000103037824 */ /* 0x000fe200078e0202 */
[----:B------:R-:W-:Y:S01]  /*3220*/  IADD3 R16, P1, PT, R4, 0x14, RZ ;  /* 0x0000001404107810 */ /* 0x000fe20007f3e0ff */
[----:B------:R-:W-:-:S04]  /*3230*/  VIADD R2, R6, 0x10 ;  /* 0x0000001006027836 */ /* 0x000fc80000000000 */
[----:B------:R-:W-:-:S08]  /*3240*/  IMAD.X R17, RZ, RZ, R5, P1 ;  /* 0x000000ffff117224 */ /* 0x000fd000008e0605 */
.L_x_436:
[----:B----4-:R-:W0:Y:S01]  /*3250*/  LDS.64 R6, [R2+-0x10] ;  /* 0xfffff00002067984 */ /* 0x010e220000000a00 */
        /* <DEDUP_REMOVED lines=22> */
.L_x_435:
[----:B------:R-:W-:Y:S05]  /*33c0*/  BSYNC.RECONVERGENT B1 ;  /* 0x0000000000017941 */ /* 0x000fea0003800200 */
.L_x_434:
[----:B------:R-:W-:Y:S05]  /*33d0*/  @!P0 BRA `(.L_x_433) ;  /* 0x0000000400288947 */ /* 0x000fea0003800000 */
[----:B01--4-:R-:W0:Y:S01]  /*33e0*/  LDC.64 R4, c[0x0][0x388] ;  /* 0x0000e200ff047b82 */ /* 0x013e220000000a00 */
[----:B------:R-:W-:-:S04]  /*33f0*/  IMAD R0, R3, 0x28, R24 ;  /* 0x0000002803007824 */ /* 0x000fc800078e0218 */
[----:B------:R-:W-:Y:S02]  /*3400*/  VIADD R0, R0, 0x1400 ;  /* 0x0000140000007836 */ /* 0x000fe40000000000 */
[----:B0-----:R-:W-:-:S03]  /*3410*/  IMAD.WIDE.U32 R4, R3, 0x28, R4 ;  /* 0x0000002803047825 */ /* 0x001fc600078e0004 */
[----:B------:R-:W-:-:S05]  /*3420*/  IADD3 R2, P0, PT, R4, 0x1400, RZ ;  /* 0x0000140004027810 */ /* 0x000fca0007f1e0ff */
[----:B------:R-:W-:-:S08]  /*3430*/  IMAD.X R9, RZ, RZ, R5, P0 ;  /* 0x000000ffff097224 */ /* 0x000fd000000e0605 */
.L_x_437:
[----:B------:R-:W0:Y:S01]  /*3440*/  LDS.64 R10, [R0+-0x1400] ;  /* 0xffec0000000a7984 */ /* 0x000e220000000a00 */
[----:B------:R-:W-:Y:S02]  /*3450*/  IMAD.MOV.U32 R6, RZ, RZ, R2 ;  /* 0x000000ffff067224 */ /* 0x000fe400078e0002 */
[----:B------:R-:W-:Y:S01]  /*3460*/  IMAD.MOV.U32 R7, RZ, RZ, R9 ;  /* 0x000000ffff077224 */ /* 0x000fe200078e0009 */
[----:B------:R-:W1:Y:S01]  /*3470*/  LDS.64 R12, [R0+-0x13f8] ;  /* 0xffec0800000c7984 */ /* 0x000e620000000a00 */
[----:B------:R-:W-:Y:S01]  /*3480*/  VIADD R3, R3, 0x100 ;  /* 0x0000010003037836 */ /* 0x000fe20000000000 */
[----:B------:R-:W-:Y:S02]  /*3490*/  IADD3 R2, P1, PT, R6, 0x2800, RZ ;  /* 0x0000280006027810 */ /* 0x000fe40007f3e0ff */
[----:B------:R-:W2:Y:S02]  /*34a0*/  LDS.64 R14, [R0+-0x13f0] ;  /* 0xffec1000000e7984 */ /* 0x000ea40000000a00 */
[----:B------:R-:W-:-:S02]  /*34b0*/  ISETP.GE.AND P0, PT, R3, R26, PT ;  /* 0x0000001a0300720c */ /* 0x000fc40003f06270 */
        /* <DEDUP_REMOVED lines=35> */
[----:B------:R-:W-:Y:S04]  /*36f0*/  STG.E desc[UR6][R6.64+-0x9e0], R4 ;  /* 0xfff6200406007986 */ /* 0x000fe8000c101906 */
[----:B------:R-:W-:Y:S01]  /*3700*/  STG.E desc[UR6][R6.64+-0x9dc], R5 ;  /* 0xfff6240506007986 */ /* 0x000fe2000c101906 */
[----:B0-----:R-:W-:-:S03]  /*3710*/  VIADD R0, R0, 0x2800 ;  /* 0x0000280000007836 */ /* 0x001fc60000000000 */
        /* <DEDUP_REMOVED lines=19> */
[----:B------:R0:W-:Y:S02]  /*3850*/  STG.E desc[UR6][R6.64+0x4], R9 ;  /* 0x0000040906007986 */ /* 0x0001e4000c101906 */
[----:B0-----:R-:W-:Y:S01]  /*3860*/  IMAD.X R9, RZ, RZ, R7, P1 ;  /* 0x000000ffff097224 */ /* 0x001fe200008e0607 */
[----:B------:R-:W-:Y:S06]  /*3870*/  @!P0 BRA `(.L_x_437) ;  /* 0xfffffff800f08947 */ /* 0x000fec000383ffff */
.L_x_433:
[----:B------:R-:W-:Y:S05]  /*3880*/  BSYNC.RECONVERGENT B0 ;  /* 0x0000000000007941 */ /* 0x000fea0003800200 */
.L_x_432:
[----:B------:R-:W-:Y:S06]  /*3890*/  BAR.SYNC.DEFER_BLOCKING 0x0 ;  /* 0x0000000000007b1d */ /* 0x000fec0000010000 */
[----:B------:R-:W-:Y:S05]  /*38a0*/  BRA `(.L_x_438) ;  /* 0x0000001800b87947 */ /* 0x000fea0003800000 */
.L_x_427:
[----:B------:R-:W0:Y:S02]  /*38b0*/  LDC.64 R26, c[0x0][0x380] ;  /* 0x0000e000ff1a7b82 */ /* 0x000e240000000a00 */
[----:B0-----:R-:W-:-:S05]  /*38c0*/  IMAD.WIDE.U32 R8, R25, 0x28, R26 ;  /* 0x0000002819087825 */ /* 0x001fca00078e001a */
[----:B------:R-:W2:Y:S04]  /*38d0*/  LDG.E.CONSTANT R18, desc[UR6][R8.64] ;  /* 0x0000000608127981 */ /* 0x000ea8000c1e9900 */
[----:B------:R-:W3:Y:S01]  /*38e0*/  LDG.E.CONSTANT R19, desc[UR6][R8.64+0x4] ;  /* 0x0000040608137981 */ /* 0x000ee2000c1e9900 */
[----:B------:R-:W0:Y:S03]  /*38f0*/  S2R R3, SR_TID.X ;  /* 0x0000000000037919 */ /* 0x000e260000002100 */
        /* <DEDUP_REMOVED lines=8> */
[----:B0-----:R-:W-:-:S13]  /*3980*/  ISETP.GE.AND P0, PT, R3, R0, PT ;  /* 0x000000000300720c */ /* 0x001fda0003f06270 */
[----:B------:R-:W-:-:S04]  /*3990*/  @!P0 IMAD.IADD R17, R25, 0x1, R3 ;  /* 0x0000000119118824 */ /* 0x000fc800078e0203 */
[----:B------:R-:W-:-:S05]  /*39a0*/  @!P0 IMAD.WIDE.U32 R16, R17, 0x28, R26 ;  /* 0x0000002811108825 */ /* 0x000fca00078e001a */
[----:B--2---:R-:W2:Y:S04]  /*39b0*/  @!P0 LDG.E.CONSTANT R18, desc[UR6][R16.64] ;  /* 0x0000000610128981 */ /* 0x004ea8000c1e9900 */
[----:B---3--:R-:W2:Y:S01]  /*39c0*/  @!P0 LDG.E.CONSTANT R19, desc[UR6][R16.64+0x4] ;  /* 0x0000040610138981 */ /* 0x008ea2000c1e9900 */
[----:B------:R-:W0:Y:S03]  /*39d0*/  S2R R11, SR_CgaCtaId ;  /* 0x00000000000b7919 */ /* 0x000e260000008800 */
        /* <DEDUP_REMOVED lines=9> */
[----:B------:R-:W-:Y:S01]  /*3a70*/  IMAD.WIDE R26, R25, 0x28, R26 ;  /* 0x00000028191a7825 */ /* 0x000fe200078e021a */
[----:B-1----:R-:W-:Y:S01]  /*3a80*/  LOP3.LUT R9, R3, 0x3e0, RZ, 0xc0, !PT ;  /* 0x000003e003097812 */ /* 0x002fe200078ec0ff */
[----:B------:R-:W1:Y:S01]  /*3a90*/  S2R R24, SR_LANEID ;  /* 0x0000000000187919 */ /* 0x000e620000000000 */
[----:B0-----:R-:W-:-:S02]  /*3aa0*/  LEA R0, R11, R0, 0x18 ;  /* 0x000000000b007211 */ /* 0x001fc400078ec0ff */
[----:B------:R-:W5:Y:S04]  /*3ab0*/  LDG.E.CONSTANT R10, desc[UR6][R26.64+-0x28] ;  /* 0xffffd8061a0a7981 */ /* 0x000f68000c1e9900 */
[----:B------:R-:W5:Y:S04]  /*3ac0*/  LDG.E.CONSTANT R11, desc[UR6][R26.64+-0x24] ;  /* 0xffffdc061a0b7981 */ /* 0x000f68000c1e9900 */
[----:B------:R-:W5:Y:S04]  /*3ad0*/  LDG.E.CONSTANT R8, desc[UR6][R26.64+-0x20] ;  /* 0xffffe0061a087981 */ /* 0x000f68000c1e9900 */
[----:B------:R-:W5:Y:S04]  /*3ae0*/  LDG.E.CONSTANT R16, desc[UR6][R26.64+-0x18] ;  /* 0xffffe8061a107981 */ /* 0x000f68000c1e9900 */
[----:B------:R-:W5:Y:S04]  /*3af0*/  LDG.E.CONSTANT R17, desc[UR6][R26.64+-0x14] ;  /* 0xffffec061a117981 */ /* 0x000f68000c1e9900 */
[----:B------:R-:W5:Y:S04]  /*3b00*/  LDG.E.CONSTANT R22, desc[UR6][R26.64+-0x8] ;  /* 0xfffff8061a167981 */ /* 0x000f68000c1e9900 */
[----:B------:R-:W5:Y:S01]  /*3b10*/  LDG.E.CONSTANT R23, desc[UR6][R26.64+-0x4] ;  /* 0xfffffc061a177981 */ /* 0x000f62000c1e9900 */
[----:B-1----:R-:W-:-:S03]  /*3b20*/  IMAD.IADD R21, R9, 0x1, R24 ;  /* 0x0000000109157824 */ /* 0x002fc600078e0218 */
[----:B------:R-:W5:Y:S01]  /*3b30*/  LDG.E.CONSTANT R9, desc[UR6][R26.64+-0x1c] ;  /* 0xffffe4061a097981 */ /* 0x000f62000c1e9900 */
[----:B------:R-:W-:-:S03]  /*3b40*/  IMAD R20, R21, 0x28, R0 ;  /* 0x0000002815147824 */ /* 0x000fc600078e0200 */
[----:B--2---:R-:W-:Y:S04]  /*3b50*/  @!P0 STL.64 [R1], R18 ;  /* 0x0000001201008387 */ /* 0x004fe80000100a00 */
[----:B------:R0:W-:Y:S04]  /*3b60*/  STS.64 [R20], R18 ;  /* 0x0000001214007388 */ /* 0x0001e80000000a00 */
[----:B0-----:R-:W2:Y:S04]  /*3b70*/  LDG.E.CONSTANT R18, desc[UR6][R26.64+-0x10] ;  /* 0xfffff0061a127981 */ /* 0x001ea8000c1e9900 */
[----:B------:R-:W2:Y:S04]  /*3b80*/  LDG.E.CONSTANT R19, desc[UR6][R26.64+-0xc] ;  /* 0xfffff4061a137981 */ /* 0x000ea8000c1e9900 */
[----:B---3--:R-:W-:Y:S04]  /*3b90*/  STS.64 [R20+0x10], R6 ;  /* 0x0000100614007388 */ /* 0x008fe80000000a00 */
[----:B----4-:R-:W-:Y:S04]  /*3ba0*/  STS.64 [R20+0x18], R12 ;  /* 0x0000180c14007388 */ /* 0x010fe80000000a00 */
[----:B-----5:R-:W-:Y:S04]  /*3bb0*/  @!P0 STL [R1+0x8], R4 ;  /* 0x0000080401008387 */ /* 0x020fe80000100800 */
[----:B------:R-:W-:Y:S04]  /*3bc0*/  STS.64 [R20+0x8], R4 ;  /* 0x0000080414007388 */ /* 0x000fe80000000a00 */
[----:B------:R-:W-:Y:S01]  /*3bd0*/  STS.64 [R20+0x20], R14 ;  /* 0x0000200e14007388 */ /* 0x000fe20000000a00 */
[----:B------:R-:W-:-:S03]  /*3be0*/  NOP ;  /* 0x0000000000007918 */ /* 0x000fc60000000000 */
[----:B------:R-:W0:Y:S04]  /*3bf0*/  LDS.64 R4, [R20] ;  /* 0x0000000014047984 */ /* 0x000e280000000a00 */
[----:B------:R-:W1:Y:S04]  /*3c00*/  LDS.64 R6, [R20+0x8] ;  /* 0x0000080014067984 */ /* 0x000e680000000a00 */
[----:B------:R-:W3:Y:S04]  /*3c10*/  LDS.64 R12, [R20+0x10] ;  /* 0x00001000140c7984 */ /* 0x000ee80000000a00 */
[----:B------:R-:W4:Y:S04]  /*3c20*/  LDS.64 R14, [R20+0x18] ;  /* 0x00001800140e7984 */ /* 0x000f280000000a00 */
[----:B------:R-:W5:Y:S01]  /*3c30*/  LDS.64 R20, [R20+0x20] ;  /* 0x0000200014147984 */ /* 0x000f620000000a00 */
[C---:B------:R-:W-:Y:S01]  /*3c40*/  ISETP.NE.AND P0, PT, R3.reuse, RZ, PT ;  /* 0x000000ff0300720c */ /* 0x040fe20003f05270 */
[----:B------:R-:W-:Y:S01]  /*3c50*/  IMAD R25, R3, 0x28, R0 ;  /* 0x0000002803197824 */ /* 0x000fe200078e0200 */
[----:B------:R-:W-:Y:S11]  /*3c60*/  BAR.SYNC.DEFER_BLOCKING 0x0 ;  /* 0x0000000000007b1d */ /* 0x000ff60000010000 */
[----:B------:R0:W-:Y:S04]  /*3c70*/  @!P0 STL.64 [R1+0x28], R10 ;  /* 0x0000280a01008387 */ /* 0x0001e80000100a00 */
[----:B------:R1:W-:Y:S04]  /*3c80*/  @!P0 STL.64 [R1+0x30], R8 ;  /* 0x0000300801008387 */ /* 0x0003e80000100a00 */
[----:B------:R2:W-:Y:S04]  /*3c90*/  @!P0 STL.64 [R1+0x38], R16 ;  /* 0x0000381001008387 */ /* 0x0005e80000100a00 */
[----:B0-----:R0:W-:Y:S04]  /*3ca0*/  STL.64 [R1], R4 ;  /* 0x0000000401007387 */ /* 0x0011e80000100a00 */
[----:B-1----:R0:W-:Y:S04]  /*3cb0*/  STL.64 [R1+0x8], R6 ;  /* 0x0000080601007387 */ /* 0x0021e80000100a00 */
[----:B---3--:R0:W-:Y:S04]  /*3cc0*/  STL.64 [R1+0x10], R12 ;  /* 0x0000100c01007387 */ /* 0x0081e80000100a00 */
[----:B----4-:R0:W-:Y:S04]  /*3cd0*/  STL.64 [R1+0x18], R14 ;  /* 0x0000180e01007387 */ /* 0x0101e80000100a00 */
[----:B-----5:R0:W-:Y:S04]  /*3ce0*/  STL.64 [R1+0x20], R20 ;  /* 0x0000201401007387 */ /* 0x0201e80000100a00 */
[----:B------:R0:W-:Y:S01]  /*3cf0*/  @!P0 STL.64 [R1+0x48], R22 ;  /* 0x0000481601008387 */ /* 0x0001e20000100a00 */
        /* <DEDUP_REMOVED lines=9> */
[----:B------:R-:W1:Y:S04]  /*3d90*/  LDS.64 R8, [R25+0xa08] ;  /* 0x000a080019087984 */ /* 0x000e680000000a00 */
[----:B------:R-:W2:Y:S04]  /*3da0*/  LDS.64 R10, [R25+0xa10] ;  /* 0x000a1000190a7984 */ /* 0x000ea80000000a00 */
[----:B------:R-:W3:Y:S04]  /*3db0*/  LDS.64 R16, [R25+0xa18] ;  /* 0x000a180019107984 */ /* 0x000ee80000000a00 */
[----:B0-----:R-:W0:Y:S04]  /*3dc0*/  LDS.64 R18, [R25+0xa20] ;  /* 0x000a200019127984 */ /* 0x001e280000000a00 */
[----:B------:R-:W4:Y:S04]  /*3dd0*/  LDS.64 R22, [R25+0xa28] ;  /* 0x000a280019167984 */ /* 0x000f280000000a00 */
[----:B-1----:R1:W-:Y:S04]  /*3de0*/  STL.64 [R1+0x28], R8 ;  /* 0x0000280801007387 */ /* 0x0023e80000100a00 */
[----:B--2---:R1:W-:Y:S04]  /*3df0*/  STL.64 [R1+0x30], R10 ;  /* 0x0000300a01007387 */ /* 0x0043e80000100a00 */
[----:B---3--:R1:W-:Y:S04]  /*3e00*/  STL.64 [R1+0x38], R16 ;  /* 0x0000381001007387 */ /* 0x0083e80000100a00 */
[----:B0-----:R1:W-:Y:S04]  /*3e10*/  STL.64 [R1+0x40], R18 ;  /* 0x0000401201007387 */ /* 0x0013e80000100a00 */
[----:B----4-:R1:W-:Y:S02]  /*3e20*/  STL.64 [R1+0x48], R22 ;  /* 0x0000481601007387 */ /* 0x0103e40000100a00 */
.L_x_440:
[----:B------:R-:W-:Y:S05]  /*3e30*/  BSYNC.RECONVERGENT B0 ;  /* 0x0000000000007941 */ /* 0x000fea0003800200 */
.L_x_439:
[----:B------:R-:W-:Y:S01]  /*3e40*/  BSSY.RECONVERGENT B0, `(.L_x_441) ;  /* 0x0000009000007945 */ /* 0x000fe20003800200 */
[----:B-1----:R-:W-:-:S07]  /*3e50*/  IMAD.MOV.U32 R8, RZ, RZ, RZ ;  /* 0x000000ffff087224 */ /* 0x002fce00078e00ff */
.L_x_442:
        /* <DEDUP_REMOVED lines=8> */
.L_x_441:
[----:B0-----:R-:W0:Y:S01]  /*3ee0*/  S2R R18, SR_CTAID.X ;  /* 0x0000000000127919 */ /* 0x001e220000002500 */
[----:B------:R-:W-:Y:S01]  /*3ef0*/  BAR.SYNC.DEFER_BLOCKING 0x0 ;  /* 0x0000000000007b1d */ /* 0x000fe20000010000 */
[----:B------:R-:W-:Y:S02]  /*3f00*/  ISETP.NE.AND P0, PT, R10, R11, PT ;  /* 0x0000000b0a00720c */ /* 0x000fe40003f05270 */
[----:B------:R-:W-:Y:S02]  /*3f10*/  ISETP.NE.AND P2, PT, R24, 0x1f, PT ;  /* 0x0000001f1800780c */ /* 0x000fe40003f45270 */
[----:B------:R-:W-:-:S11]  /*3f20*/  SHF.R.U32.HI R17, RZ, 0x5, R3 ;  /* 0x00000005ff117819 */ /* 0x000fd60000011603 */
[----:B------:R-:W-:Y:S02]  /*3f30*/  @!P2 IMAD R17, R17, 0x4, R0 ;  /* 0x000000041111a824 */ /* 0x000fe400078e0200 */
[----:B0-----:R-:W-:-:S05]  /*3f40*/  IMAD R2, R18, -0x40, R2 ;  /* 0xffffffc012027824 */ /* 0x001fca00078e0202 */
[----:B------:R-:W-:-:S04]  /*3f50*/  ISETP.GE.OR P0, PT, R3, R2, P0 ;  /* 0x000000020300720c */ /* 0x000fc80000706670 */
[----:B------:R-:W-:-:S05]  /*3f60*/  SEL R19, RZ, 0x1, !P0 ;  /* 0x00000001ff137807 */ /* 0x000fca0004000000 */
[----:B------:R-:W0:Y:S02]  /*3f70*/  SHFL.UP P1, R2, R19, 0x1, RZ ;  /* 0x0420000013027989 */ /* 0x000e2400000200ff */
        /* <DEDUP_REMOVED lines=13> */
[----:B------:R-:W-:Y:S02]  /*4050*/  ISETP.GT.U32.AND P2, PT, R3, 0x1f, PT ;  /* 0x0000001f0300780c */ /* 0x000fe40003f44070 */
[----:B------:R-:W-:Y:S02]  /*4060*/  SEL R11, R19, RZ, P1 ;  /* 0x000000ff130b7207 */ /* 0x000fe40000800000 */
[----:B------:R-:W-:Y:S01]  /*4070*/  ISETP.GE.U32.AND P1, PT, R3, 0x20, PT ;  /* 0x000000200300780c */ /* 0x000fe20003f26070 */
[----:B------:R-:W0:Y:S02]  /*4080*/  LDS.64 R8, [R0] ;  /* 0x0000000000087984 */ /* 0x000e240000000a00 */
[----:B0-----:R-:W-:-:S02]  /*4090*/  IMAD.IADD R2, R8, 0x1, R11 ;  /* 0x0000000108027824 */ /* 0x001fc400078e020b */
[----:B------:R-:W-:-:S03]  /*40a0*/  IMAD.IADD R9, R8, 0x1, R9 ;  /* 0x0000000108097824 */ /* 0x000fc600078e0209 */
[----:B------:R-:W-:Y:S01]  /*40b0*/  SEL R26, R19, R2, !P1 ;  /* 0x00000002131a7207 */ /* 0x000fe20004800000 */
[----:B------:R-:W-:Y:S06]  /*40c0*/  @P2 BRA `(.L_x_443) ;  /* 0x0000000800642947 */ /* 0x000fec0003800000 */
[----:B------:R-:W0:Y:S01]  /*40d0*/  LDC.64 R28, c[0x0][0x3a8] ;  /* 0x0000ea00ff1c7b82 */ /* 0x000e220000000a00 */
[----:B------:R-:W-:-:S07]  /*40e0*/  ISETP.NE.AND P1, PT, R3, RZ, PT ;  /* 0x000000ff0300720c */ /* 0x000fce0003f25270 */
[----:B------:R-:W1:Y:S06]  /*40f0*/  LDC R2, c[0x0][0x370] ;  /* 0x0000dc00ff027b82 */ /* 0x000e6c0000000800 */
[----:B------:R-:W-:Y:S01]  /*4100*/  @!P1 IMAD.MOV.U32 R8, RZ, RZ, 0x64 ;  /* 0x00000064ff089424 */ /* 0x000fe200078e00ff */
[----:B------:R2:W-:Y:S01]  /*4110*/  @!P1 STS [R0+0x2c], R9 ;  /* 0x00002c0900009388 */ /* 0x0005e20000000800 */
[----:B0-----:R-:W-:-:S05]  /*4120*/  IMAD.WIDE.U32 R28, R18, 0x8, R28 ;  /* 0x00000008121c7825 */ /* 0x001fca00078e001c */
[----:B------:R2:W-:Y:S01]  /*4130*/  @!P1 ST.E.64.STRONG.GPU desc[UR6][R28.64+0x100], R8 ;  /* 0x000100081c009985 */ /* 0x0005e2000c10fb06 */
[----:B-1----:R-:W-:-:S13]  /*4140*/  ISETP.GT.U32.AND P2, PT, R2, 0x1f3, PT ;  /* 0x000001f30200780c */ /* 0x002fda0003f44070 */
[----:B--2---:R-:W-:Y:S05]  /*4150*/  @P2 BRA `(.L_x_444) ;  /* 0x0000000000082947 */ /* 0x004fea0003800000 */
[----:B------:R0:W-:Y:S06]  /*4160*/  MEMBAR.SC.CTA ;  /* 0x0000000000007992 */ /* 0x0001ec0000000000 */
[----:B0-----:R-:W-:Y:S05]  /*4170*/  BRA `(.L_x_445) ;  /* 0x0000000000087947 */ /* 0x001fea0003800000 */
.L_x_444:
[----:B------:R-:W-:Y:S05]  /*4180*/  NANOSLEEP 0x1c2 ;  /* 0x000001c20000795d */ /* 0x000fea0003800000 */
[----:B------:R-:W-:Y:S01]  /*4190*/  NOP ;  /* 0x0000000000007918 */ /* 0x000fe20000000000 */
.L_x_445:
[----:B------:R-:W-:-:S03]  /*41a0*/  IMAD.WIDE.U32 R10, R3, 0x8, RZ ;  /* 0x00000008030a7825 */ /* 0x000fc600078e00ff */
[----:B------:R-:W-:Y:S02]  /*41b0*/  LOP3.LUT R17, R10, 0xfffffff8, RZ, 0x3c, !PT ;  /* 0xfffffff80a117812 */ /* 0x000fe400078e3cff */
[----:B------:R-:W-:Y:S02]  /*41c0*/  LOP3.LUT R11, RZ, R11, RZ, 0x33, !PT ;  /* 0x0000000bff0b7212 */ /* 0x000fe400078e33ff */
[----:B------:R-:W-:-:S05]  /*41d0*/  IADD3 R16, P1, PT, R28, R17, RZ ;  /* 0x000000111c107210 */ /* 0x000fca0007f3e0ff */
[----:B------:R-:W-:-:S05]  /*41e0*/  IMAD.X R17, R29, 0x1, R11, P1 ;  /* 0x000000011d117824 */ /* 0x000fca00008e060b */
[----:B------:R-:W2:Y:S01]  /*41f0*/  LD.E.64.STRONG.GPU R10, desc[UR6][R16.64+0x100] ;  /* 0x00010006100a7980 */ /* 0x000ea2000c10fb00 */
[----:B------:R-:W-:Y:S01]  /*4200*/  UMOV UR4, 0xffffffff ;  /* 0xffffffff00047882 */ /* 0x000fe20000000000 */
[----:B--2---:R-:W-:Y:S02]  /*4210*/  ISETP.NE.AND P1, PT, R10, 0x63, PT ;  /* 0x000000630a00780c */ /* 0x004fe40003f25270 */
[----:B------:R-:W-:Y:S11]  /*4220*/  BRA.DIV UR4, `(.L_x_446) ;  /* 0x0000001e04047947 */ /* 0x000ff6000b800000 */
[----:B------:R-:W-:-:S13]  /*4230*/  VOTE.ANY P1, !P1 ;  /* 0x0000000000ff7806 */ /* 0x000fda0004820100 */
.L_x_500:
[----:B------:R-:W-:Y:S05]  /*4240*/  @!P1 BRA `(.L_x_447) ;  /* 0x0000000000309947 */ /* 0x000fea0003800000 */
.L_x_451:
[----:B------:R-:W-:Y:S05]  /*4250*/  YIELD ;  /* 0x0000000000007946 */ /* 0x000fea0003800000 */
[----:B------:R-:W-:Y:S05]  /*4260*/  @P2 BRA `(.L_x_448) ;  /* 0x0000000000082947 */ /* 0x000fea0003800000 */
[----:B------:R0:W-:Y:S06]  /*4270*/  MEMBAR.SC.CTA ;  /* 0x0000000000007992 */ /* 0x0001ec0000000000 */
[----:B0-----:R-:W-:Y:S05]  /*4280*/  BRA `(.L_x_449) ;  /* 0x0000000000087947 */ /* 0x001fea0003800000 */
.L_x_448:
[----:B------:R-:W-:Y:S05]  /*4290*/  NANOSLEEP 0x15e ;  /* 0x0000015e0000795d */ /* 0x000fea0003800000 */
[----:B------:R-:W-:Y:S01]  /*42a0*/  NOP ;  /* 0x0000000000007918 */ /* 0x000fe20000000000 */
.L_x_449:
[----:B------:R-:W2:Y:S01]  /*42b0*/  LD.E.64.STRONG.GPU R10, desc[UR6][R16.64+0x100] ;  /* 0x00010006100a7980 */ /* 0x000ea2000c10fb00 */
[----:B------:R-:W-:Y:S01]  /*42c0*/  UMOV UR4, 0xffffffff ;  /* 0xffffffff00047882 */ /* 0x000fe20000000000 */
[----:B--2---:R-:W-:Y:S02]  /*42d0*/  ISETP.NE.AND P1, PT, R10, 0x63, PT ;  /* 0x000000630a00780c */ /* 0x004fe40003f25270 */
[----:B------:R-:W-:Y:S11]  /*42e0*/  BRA.DIV UR4, `(.L_x_450) ;  /* 0x0000001a04f87947 */ /* 0x000ff6000b800000 */
[----:B------:R-:W-:-:S13]  /*42f0*/  VOTE.ANY P1, !P1 ;  /* 0x0000000000ff7806 */ /* 0x000fda0004820100 */
.L_x_503:
[----:B------:R-:W-:Y:S05]  /*4300*/  @P1 BRA `(.L_x_451) ;  /* 0xfffffffc00d01947 */ /* 0x000fea000383ffff */
.L_x_447:
[----:B------:R-:W-:Y:S01]  /*4310*/  UMOV UR4, 0xffffffff ;  /* 0xffffffff00047882 */ /* 0x000fe20000000000 */
[----:B------:R-:W-:Y:S02]  /*4320*/  ISETP.NE.AND P2, PT, R10, 0x65, PT ;  /* 0x000000650a00780c */ /* 0x000fe40003f45270 */
[----:B------:R-:W-:Y:S11]  /*4330*/  BRA.DIV UR4, `(.L_x_452) ;  /* 0x0000001e04087947 */ /* 0x000ff6000b800000 */
[----:B------:R-:W0:Y:S01]  /*4340*/  S2R R27, SR_GEMASK ;  /* 0x00000000001b7919 */ /* 0x000e220000003c00 */
[----:B------:R-:W-:Y:S01]  /*4350*/  VOTE.ANY R0, PT, !P2 ;  /* 0x0000000000007806 */ /* 0x000fe200050e0100 */
[----:B------:R-:W-:Y:S01]  /*4360*/  VIADD R2, R24, 0x4 ;  /* 0x0000000418027836 */ /* 0x000fe20000000000 */
[----:B------:R-:W1:Y:S02]  /*4370*/  LDC.64 R18, c[0x0][0x3a8] ;  /* 0x0000ea00ff127b82 */ /* 0x000e640000000a00 */
[----:B-1----:R-:W-:Y:S02]  /*4380*/  IADD3 R18, P3, PT, R18, 0x100, RZ ;  /* 0x0000010012127810 */ /* 0x002fe40007f7e0ff */
[----:B0-----:R-:W-:-:S05]  /*4390*/  LOP3.LUT R0, R0, 0x80000000, R27, 0xec, !PT ;  /* 0x8000000000007812 */ /* 0x001fca00078eec1b */
[----:B------:R-:W-:-:S05]  /*43a0*/  VIADD R17, R0, 0xffffffff ;  /* 0xffffffff00117836 */ /* 0x000fca0000000000 */
[----:B------:R-:W-:Y:S01]  /*43b0*/  LOP3.LUT R17, R0, R17, RZ, 0xc, !PT ;  /* 0x0000001100117212 */ /* 0x000fe200078e0cff */
[----:B------:R-:W-:-:S05]  /*43c0*/  VIADD R0, R24, 0x2 ;  /* 0x0000000218007836 */ /* 0x000fca0000000000 */
[----:B------:R-:W0:Y:S02]  /*43d0*/  POPC R17, R17 ;  /* 0x0000001100117309 */ /* 0x000e240000000000 */
[----:B0-----:R-:W0:Y:S01]  /*43e0*/  SHFL.DOWN PT, R25, R11, 0x1, R17 ;  /* 0x082000000b197989 */ /* 0x001e2200000e0011 */
[----:B------:R-:W-:-:S04]  /*43f0*/  ISETP.GE.AND P1, PT, R24, R17, PT ;  /* 0x000000111800720c */ /* 0x000fc80003f26270 */
[----:B0-----:R-:W-:Y:S02]  /*4400*/  SEL R8, R25, RZ, !P1 ;  /* 0x000000ff19087207 */ /* 0x001fe40004800000 */
[----:B------:R-:W-:Y:S01]  /*4410*/  ISETP.GT.AND P1, PT, R0, R17, PT ;  /* 0x000000110000720c */ /* 0x000fe20003f24270 */
[----:B------:R-:W-:Y:S01]  /*4420*/  VIADD R0, R24, 0x8 ;  /* 0x0000000818007836 */ /* 0x000fe20000000000 */
[----:B------:R-:W-:-:S05]  /*4430*/  IADD3 R8, PT, PT, R8, R11, RZ ;  /* 0x0000000b08087210 */ /* 0x000fca0007ffe0ff */
[----:B------:R-:W0:Y:S02]  /*4440*/  SHFL.DOWN PT, R25, R8, 0x2, R17 ;  /* 0x0840000008197989 */ /* 0x000e2400000e0011 */
[----:B0-----:R-:W-:Y:S02]  /*4450*/  SEL R25, R25, RZ, !P1 ;  /* 0x000000ff19197207 */ /* 0x001fe40004800000 */
[----:B------:R-:W-:-:S03]  /*4460*/  ISETP.GT.AND P1, PT, R2, R17, PT ;  /* 0x000000110200720c */ /* 0x000fc60003f24270 */
[----:B------:R-:W-:-:S05]  /*4470*/  IMAD.IADD R23, R8, 0x1, R25 ;  /* 0x0000000108177824 */ /* 0x000fca00078e0219 */
[----:B------:R-:W0:Y:S02]  /*4480*/  SHFL.DOWN PT, R25, R23, 0x4, R17 ;  /* 0x0880000017197989 */ /* 0x000e2400000e0011 */
[----:B0-----:R-:W-:Y:S02]  /*4490*/  SEL R22, R25, RZ, !P1 ;  /* 0x000000ff19167207 */ /* 0x001fe40004800000 */
[----:B------:R-:W-:Y:S01]  /*44a0*/  ISETP.GT.AND P1, PT, R0, R17, PT ;  /* 0x000000110000720c */ /* 0x000fe20003f24270 */
[----:B------:R-:W-:Y:S02]  /*44b0*/  VIADD R0, R24, 0x10 ;  /* 0x0000001018007836 */ /* 0x000fe40000000000 */
[----:B------:R-:W-:-:S03]  /*44c0*/  IMAD.IADD R22, R23, 0x1, R22 ;  /* 0x0000000117167824 */ /* 0x000fc600078e0216 */
[----:B------:R-:W-:Y:S02]  /*44d0*/  ISETP.GT.AND P2, PT, R0, R17, PT ;  /* 0x000000110000720c */ /* 0x000fe40003f44270 */
[----:B------:R-:W0:Y:S02]  /*44e0*/  SHFL.DOWN PT, R25, R22, 0x8, R17 ;  /* 0x0900000016197989 */ /* 0x000e2400000e0011 */
[----:B0-----:R-:W-:Y:S02]  /*44f0*/  SEL R11, R25, RZ, !P1 ;  /* 0x000000ff190b7207 */ /* 0x001fe40004800000 */
[----:B------:R-:W-:-:S03]  /*4500*/  ISETP.NE.AND P1, PT, R10, 0x65, PT ;  /* 0x000000650a00780c */ /* 0x000fc60003f25270 */
[----:B------:R-:W-:Y:S02]  /*4510*/  IMAD.IADD R11, R22, 0x1, R11 ;  /* 0x00000001160b7824 */ /* 0x000fe400078e020b */
[----:B------:R-:W-:-:S03]  /*4520*/  IMAD.X R22, RZ, RZ, R19, P3 ;  /* 0x000000ffff167224 */ /* 0x000fc600018e0613 */
[----:B------:R-:W0:Y:S05]  /*4530*/  SHFL.DOWN PT, R25, R11, 0x10, R17 ;  /* 0x0a0000000b197989 */ /* 0x000e2a00000e0011 */
[----:B------:R-:W-:Y:S02]  /*4540*/  VOTE.ALL P1, P1 ;  /* 0x0000000000ff7806 */ /* 0x000fe40000820000 */
[----:B0-----:R-:W-:-:S05]  /*4550*/  SEL R8, R25, RZ, !P2 ;  /* 0x000000ff19087207 */ /* 0x001fca0005000000 */
[----:B------:R-:W-:-:S07]  /*4560*/  IMAD.IADD R8, R11, 0x1, R8 ;  /* 0x000000010b087824 */ /* 0x000fce00078e0208 */
.L_x_512:
[----:B------:R-:W-:Y:S05]  /*4570*/  @!P1 BRA `(.L_x_453) ;  /* 0x0000000000f89947 */ /* 0x000fea0003800000 */
[----:B------:R-:W0:Y:S01]  /*4580*/  S2R R0, SR_CTAID.X ;  /* 0x0000000000007919 */ /* 0x000e220000002500 */
[----:B------:R-:W-:-:S05]  /*4590*/  LOP3.LUT R23, RZ, R3, RZ, 0x33, !PT ;  /* 0x00000003ff177212 */ /* 0x000fca00078e33ff */
[----:B0-----:R-:W-:-:S07]  /*45a0*/  IMAD.IADD R23, R23, 0x1, R0 ;  /* 0x0000000117177824 */ /* 0x001fce00078e0200 */
.L_x_461:
        /* <DEDUP_REMOVED lines=9> */
.L_x_515:
[----:B------:R-:W-:Y:S05]  /*4640*/  @!P1 BRA `(.L_x_455) ;  /* 0x0000000000389947 */ /* 0x000fea0003800000 */
.L_x_459:
[----:B------:R-:W-:Y:S05]  /*4650*/  YIELD ;  /* 0x0000000000007946 */ /* 0x000fea0003800000 */
[----:B------:R-:W0:Y:S02]  /*4660*/  LDCU UR4, c[0x0][0x370] ;  /* 0x00006e00ff0477ac */ /* 0x000e240008000800 */
[----:B0-----:R-:W-:-:S09]  /*4670*/  UISETP.GT.U32.AND UP0, UPT, UR4, 0x1f3, UPT ;  /* 0x000001f30400788c */ /* 0x001fd2000bf04070 */
[----:B------:R-:W-:Y:S05]  /*4680*/  BRA.U UP0, `(.L_x_456) ;  /* 0x0000000100087547 */ /* 0x000fea000b800000 */
[----:B------:R0:W-:Y:S06]  /*4690*/  MEMBAR.SC.CTA ;  /* 0x0000000000007992 */ /* 0x0001ec0000000000 */
[----:B0-----:R-:W-:Y:S05]  /*46a0*/  BRA `(.L_x_457) ;  /* 0x0000000000087947 */ /* 0x001fea0003800000 */
.L_x_456:
[----:B------:R-:W-:Y:S05]  /*46b0*/  NANOSLEEP 0x15e ;  /* 0x0000015e0000795d */ /* 0x000fea0003800000 */
[----:B------:R-:W-:Y:S01]  /*46c0*/  NOP ;  /* 0x0000000000007918 */ /* 0x000fe20000000000 */
.L_x_457:
[----:B------:R-:W2:Y:S01]  /*46d0*/  LD.E.64.STRONG.GPU R10, desc[UR6][R16.64+-0x100] ;  /* 0xffff0006100a7980 */ /* 0x000ea2000c10fb00 */
[----:B------:R-:W-:Y:S01]  /*46e0*/  UMOV UR4, 0xffffffff ;  /* 0xffffffff00047882 */ /* 0x000fe20000000000 */
[----:B--2---:R-:W-:Y:S02]  /*46f0*/  ISETP.NE.AND P1, PT, R10, 0x63, PT ;  /* 0x000000630a00780c */ /* 0x004fe40003f25270 */
[----:B------:R-:W-:Y:S11]  /*4700*/  BRA.DIV UR4, `(.L_x_458) ;  /* 0x0000001e043c7947 */ /* 0x000ff6000b800000 */
[----:B------:R-:W-:-:S13]  /*4710*/  VOTE.ANY P1, !P1 ;  /* 0x0000000000ff7806 */ /* 0x000fda0004820100 */
.L_x_518:
[----:B------:R-:W-:Y:S05]  /*4720*/  @P1 BRA `(.L_x_459) ;  /* 0xfffffffc00c81947 */ /* 0x000fea000383ffff */
.L_x_455:
        /* <DEDUP_REMOVED lines=11> */
[----:B0-----:R-:W-:Y:S01]  /*47e0*/  SEL R0, R25, RZ, !P1 ;  /* 0x000000ff19007207 */ /* 0x001fe20004800000 */
[----:B------:R-:W-:-:S04]  /*47f0*/  VIADD R25, R24, 0x2 ;  /* 0x0000000218197836 */ /* 0x000fc80000000000 */
[----:B------:R-:W-:Y:S01]  /*4800*/  IMAD.IADD R11, R0, 0x1, R11 ;  /* 0x00000001000b7824 */ /* 0x000fe200078e020b */
[----:B------:R-:W-:-:S04]  /*4810*/  ISETP.GT.AND P1, PT, R25, R17, PT ;  /* 0x000000111900720c */ /* 0x000fc80003f24270 */
[----:B------:R-:W0:Y:S02]  /*4820*/  SHFL.DOWN PT, R25, R11, 0x2, R17 ;  /* 0x084000000b197989 */ /* 0x000e2400000e0011 */
[----:B0-----:R-:W-:Y:S02]  /*4830*/  SEL R0, R25, RZ, !P1 ;  /* 0x000000ff19007207 */ /* 0x001fe40004800000 */
[----:B------:R-:W-:-:S03]  /*4840*/  ISETP.GT.AND P1, PT, R2, R17, PT ;  /* 0x000000110200720c */ /* 0x000fc60003f24270 */
[----:B------:R-:W-:-:S05]  /*4850*/  IMAD.IADD R11, R11, 0x1, R0 ;  /* 0x000000010b0b7824 */ /* 0x000fca00078e0200 */
[----:B------:R-:W0:Y:S02]  /*4860*/  SHFL.DOWN PT, R25, R11, 0x4, R17 ;  /* 0x088000000b197989 */ /* 0x000e2400000e0011 */
        /* <DEDUP_REMOVED lines=14> */
.L_x_527:
[----:B------:R-:W-:Y:S05]  /*4950*/  @P1 BRA `(.L_x_461) ;  /* 0xfffffffc00141947 */ /* 0x000fea000383ffff */
.L_x_453:
[----:B------:R-:W-:Y:S02]  /*4960*/  ISETP.NE.AND P1, PT, R3, RZ, PT ;  /* 0x000000ff0300720c */ /* 0x000fe40003f25270 */
[----:B------:R-:W-:-:S11]  /*4970*/  ISETP.NE.AND P2, PT, R24, RZ, PT ;  /* 0x000000ff1800720c */ /* 0x000fd60003f45270 */
[----:B------:R-:W0:Y:S01]  /*4980*/  @!P1 S2R R17, SR_CgaCtaId ;  /* 0x0000000000119919 */ /* 0x000e220000008800 */
[----:B------:R-:W-:Y:S01]  /*4990*/  @!P1 MOV R0, 0x400 ;  /* 0x0000040000009802 */ /* 0x000fe20000000f00 */
[----:B------:R-:W-:Y:S01]  /*49a0*/  @!P1 IMAD.IADD R11, R9, 0x1, R8 ;  /* 0x00000001090b9824 */ /* 0x000fe200078e0208 */
[----:B------:R-:W-:Y:S01]  /*49b0*/  @!P2 MOV R2, 0x400 ;  /* 0x000004000002a802 */ /* 0x000fe20000000f00 */
[----:B------:R-:W1:Y:S01]  /*49c0*/  @!P2 S2R R19, SR_CgaCtaId ;  /* 0x000000000013a919 */ /* 0x000e620000008800 */
[----:B------:R-:W-:-:S05]  /*49d0*/  @!P1 IMAD.MOV.U32 R10, RZ, RZ, 0x65 ;  /* 0x00000065ff0a9424 */ /* 0x000fca00078e00ff */
[----:B------:R2:W-:Y:S01]  /*49e0*/  @!P1 ST.E.64.STRONG.GPU desc[UR6][R28.64+0x100], R10 ;  /* 0x0001000a1c009985 */ /* 0x0005e2000c10fb06 */
[----:B0-----:R-:W-:Y:S02]  /*49f0*/  @!P1 LEA R0, R17, R0, 0x18 ;  /* 0x0000000011009211 */ /* 0x001fe400078ec0ff */
[----:B-1----:R-:W-:-:S03]  /*4a00*/  @!P2 LEA R19, R19, R2, 0x18 ;  /* 0x000000021313a211 */ /* 0x002fc600078ec0ff */
[----:B------:R2:W-:Y:S01]  /*4a10*/  @!P1 STS [R0+0x28], R11 ;  /* 0x0000280b00009388 */ /* 0x0005e20000000800 */
[----:B------:R-:W-:Y:S02]  /*4a20*/  IMAD.MOV.U32 R2, RZ, RZ, R26 ;  /* 0x000000ffff027224 */ /* 0x000fe400078e001a */
[----:B------:R-:W-:Y:S01]  /*4a30*/  @!P2 IMAD.MOV.U32 R2, RZ, RZ, R8 ;  /* 0x000000ffff02a224 */ /* 0x000fe200078e0008 */
[----:B------:R2:W-:Y:S04]  /*4a40*/  @!P1 STS [R0+0x24], R8 ;  /* 0x0000240800009388 */ /* 0x0005e80000000800 */
[----:B------:R2:W-:Y:S02]  /*4a50*/  @!P2 STS [R19+0xc], R8 ;  /* 0x00000c081300a388 */ /* 0x0005e40000000800 */
.L_x_443:
[----:B------:R-:W-:Y:S05]  /*4a60*/  WARPSYNC.ALL ;  /* 0x0000000000007948 */ /* 0x000fea0003800000 */
[----:B------:R-:W-:Y:S01]  /*4a70*/  ISETP.NE.AND P1, PT, R3, RZ, PT ;  /* 0x000000ff0300720c */ /* 0x000fe20003f25270 */
[----:B------:R-:W0:Y:S01]  /*4a80*/  S2R R9, SR_CgaCtaId ;  /* 0x0000000000097919 */ /* 0x000e220000008800 */
[----:B--2---:R-:W-:Y:S01]  /*4a90*/  MOV R0, 0x400 ;  /* 0x0000040000007802 */ /* 0x004fe20000000f00 */
[----:B------:R-:W1:Y:S01]  /*4aa0*/  LDC R16, c[0x0][0x3a0] ;  /* 0x0000e800ff107b82 */ /* 0x000e620000000800 */
[----:B------:R-:W-:Y:S01]  /*4ab0*/  BSSY.RECONVERGENT B0, `(.L_x_462) ;  /* 0x000008c000007945 */ /* 0x000fe20003800200 */
[----:B------:R-:W1:Y:S01]  /*4ac0*/  S2R R18, SR_CTAID.X ;  /* 0x0000000000127919 */ /* 0x000e620000002500 */
[----:B0-----:R-:W-:-:S05]  /*4ad0*/  LEA R0, R9, R0, 0x18 ;  /* 0x0000000009007211 */ /* 0x001fca00078ec0ff */
[----:B------:R-:W-:Y:S06]  /*4ae0*/  BAR.SYNC.DEFER_BLOCKING 0x0 ;  /* 0x0000000000007b1d */ /* 0x000fec0000010000 */
[----:B------:R-:W0:Y:S04]  /*4af0*/  @P1 LDS R17, [R0+0xc] ;  /* 0x00000c0000111984 */ /* 0x000e280000000800 */
[----:B------:R-:W2:Y:S01]  /*4b00*/  LDS.128 R8, [R0+0x20] ;  /* 0x0000200000087984 */ /* 0x000ea20000000c00 */
[----:B0-----:R-:W-:-:S04]  /*4b10*/  @P1 IMAD.IADD R2, R2, 0x1, R17 ;  /* 0x0000000102021824 */ /* 0x001fc800078e0211 */
[----:B--2---:R-:W-:Y:S02]  /*4b20*/  @P0 IMAD.IADD R17, R2, 0x1, -R9 ;  /* 0x0000000102110824 */ /* 0x004fe400078e0a09 */
[----:B-1----:R-:W-:Y:S02]  /*4b30*/  IMAD R2, R18, 0x40, -R16 ;  /* 0x0000004012027824 */ /* 0x002fe400078e0a10 */
[----:B------:R-:W-:Y:S01]  /*4b40*/  @P0 IMAD R17, R17, 0x28, R0 ;  /* 0x0000002811110824 */ /* 0x000fe200078e0200 */
[----:B------:R-:W-:Y:S01]  /*4b50*/  BAR.SYNC.DEFER_BLOCKING 0x0 ;  /* 0x0000000000007b1d */ /* 0x000fe20000010000 */
[----:B------:R-:W-:-:S04]  /*4b60*/  VIADD R2, R2, 0x40 ;  /* 0x0000004002027836 */ /* 0x000fc80000000000 */
[--C-:B------:R-:W-:Y:S02]  /*4b70*/  IMAD.IADD R27, R11, 0x1, -R2.reuse ;  /* 0x000000010b1b7824 */ /* 0x100fe400078e0a02 */
[----:B------:R-:W-:Y:S01]  /*4b80*/  IMAD.IADD R26, R10, 0x1, -R2 ;  /* 0x000000010a1a7824 */ /* 0x000fe200078e0a02 */
[----:B------:R0:W-:Y:S04]  /*4b90*/  @P0 STS.64 [R17], R4 ;  /* 0x0000000411000388 */ /* 0x0001e80000000a00 */
[----:B------:R0:W-:Y:S04]  /*4ba0*/  @P0 STS.64 [R17+0x8], R6 ;  /* 0x0000080611000388 */ /* 0x0001e80000000a00 */
[----:B------:R0:W-:Y:S04]  /*4bb0*/  @P0 STS.64 [R17+0x10], R12 ;  /* 0x0000100c11000388 */ /* 0x0001e80000000a00 */
[----:B------:R0:W-:Y:S04]  /*4bc0*/  @P0 STS.64 [R17+0x18], R14 ;  /* 0x0000180e11000388 */ /* 0x0001e80000000a00 */
[----:B------:R0:W-:Y:S01]  /*4bd0*/  @P0 STS.64 [R17+0x20], R20 ;  /* 0x0000201411000388 */ /* 0x0001e20000000a00 */
[----:B------:R-:W-:Y:S01]  /*4be0*/  BAR.SYNC.DEFER_BLOCKING 0x0 ;  /* 0x0000000000007b1d */ /* 0x000fe20000010000 */
[----:B------:R-:W-:-:S13]  /*4bf0*/  ISETP.GE.AND P0, PT, R3, R27, PT ;  /* 0x0000001b0300720c */ /* 0x000fda0003f06270 */
[----:B0-----:R-:W-:Y:S05]  /*4c00*/  @P0 BRA `(.L_x_463) ;  /* 0x0000000400d80947 */ /* 0x001fea0003800000 */
[----:B------:R-:W-:Y:S01]  /*4c10*/  IMAD R2, R18, 0x40, R3 ;  /* 0x0000004012027824 */ /* 0x000fe200078e0203 */
[----:B------:R-:W0:Y:S01]  /*4c20*/  LDC.64 R4, c[0x0][0x388] ;  /* 0x0000e200ff047b82 */ /* 0x000e220000000a00 */
[----:B------:R-:W-:Y:S03]  /*4c30*/  BSSY.RECONVERGENT B1, `(.L_x_464) ;  /* 0x000002b000017945 */ /* 0x000fe60003800200 */
[----:B------:R-:W-:-:S05]  /*4c40*/  IADD3 R2, PT, PT, -R2, R16, R11 ;  /* 0x0000001002027210 */ /* 0x000fca0007ffe10b */
[----:B------:R-:W-:-:S05]  /*4c50*/  VIADD R2, R2, 0xffffffbf ;  /* 0xffffffbf02027836 */ /* 0x000fca0000000000 */
[C---:B------:R-:W-:Y:S02]  /*4c60*/  LOP3.LUT R6, R2.reuse, 0xc0, RZ, 0xc0, !PT ;  /* 0x000000c002067812 */ /* 0x040fe400078ec0ff */
[----:B------:R-:W-:Y:S02]  /*4c70*/  ISETP.GE.U32.AND P1, PT, R2, 0xc0, PT ;  /* 0x000000c00200780c */ /* 0x000fe40003f26070 */
[----:B------:R-:W-:-:S13]  /*4c80*/  ISETP.NE.AND P0, PT, R6, 0xc0, PT ;  /* 0x000000c00600780c */ /* 0x000fda0003f05270 */
[----:B------:R-:W-:Y:S05]  /*4c90*/  @!P0 BRA `(.L_x_465) ;  /* 0x0000000000908947 */ /* 0x000fea0003800000 */
[----:B------:R-:W-:Y:S01]  /*4ca0*/  LEA.HI R2, R2, 0x1, RZ, 0x1a ;  /* 0x0000000102027811 */ /* 0x000fe200078fd0ff */
[----:B------:R-:W-:Y:S01]  /*4cb0*/  IMAD.MOV.U32 R6, RZ, RZ, 0x14 ;  /* 0x00000014ff067424 */ /* 0x000fe200078e00ff */
[C---:B------:R-:W-:Y:S01]  /*4cc0*/  IADD3 R23, PT, PT, R3.reuse, R9, RZ ;  /* 0x0000000903177210 */ /* 0x040fe20007ffe0ff */
[----:B------:R-:W-:Y:S02]  /*4cd0*/  IMAD.MOV.U32 R7, RZ, RZ, 0x0 ;  /* 0x00000000ff077424 */ /* 0x000fe400078e00ff */
[C---:B------:R-:W-:Y:S01]  /*4ce0*/  IMAD.SHL.U32 R8, R2.reuse, 0x40, RZ ;  /* 0x0000004002087824 */ /* 0x040fe200078e00ff */
[----:B------:R-:W-:Y:S01]  /*4cf0*/  LOP3.LUT R2, R2, 0x3, RZ, 0xc0, !PT ;  /* 0x0000000302027812 */ /* 0x000fe200078ec0ff */
[----:B------:R-:W-:Y:S02]  /*4d00*/  IMAD R10, R3, 0x28, R0 ;  /* 0x00000028030a7824 */ /* 0x000fe400078e0200 */
[----:B0-----:R-:W-:Y:S01]  /*4d10*/  IMAD.WIDE.U32 R6, R4, 0x1, R6 ;  /* 0x0000000104067825 */ /* 0x001fe200078e0006 */
[----:B------:R-:W-:-:S03]  /*4d20*/  LOP3.LUT R8, R8, 0xc0, RZ, 0xc0, !PT ;  /* 0x000000c008087812 */ /* 0x000fc600078ec0ff */
[----:B------:R-:W-:Y:S02]  /*4d30*/  IMAD.MOV R2, RZ, RZ, -R2 ;  /* 0x000000ffff027224 */ /* 0x000fe400078e0a02 */
[----:B------:R-:W-:Y:S02]  /*4d40*/  IMAD.IADD R3, R3, 0x1, R8 ;  /* 0x0000000103037824 */ /* 0x000fe400078e0208 */
[----:B------:R-:W-:Y:S02]  /*4d50*/  VIADD R8, R10, 0x10 ;  /* 0x000000100a087836 */ /* 0x000fe40000000000 */
[----:B------:R-:W-:-:S07]  /*4d60*/  IMAD.IADD R25, R7, 0x1, R5 ;  /* 0x0000000107197824 */ /* 0x000fce00078e0205 */
.L_x_466:
        /* <DEDUP_REMOVED lines=23> */
.L_x_465:
[----:B------:R-:W-:Y:S05]  /*4ee0*/  BSYNC.RECONVERGENT B1 ;  /* 0x0000000000017941 */ /* 0x000fea0003800200 */
.L_x_464:
[----:B------:R-:W-:Y:S05]  /*4ef0*/  @!P1 BRA `(.L_x_463) ;  /* 0x00000004001c9947 */ /* 0x000fea0003800000 */
[----:B0-----:R-:W-:Y:S01]  /*4f00*/  IADD3 R4, P0, PT, R4, 0x1400, RZ ;  /* 0x0000140004047810 */ /* 0x001fe20007f1e0ff */
[C---:B------:R-:W-:Y:S02]  /*4f10*/  IMAD R0, R3.reuse, 0x28, R0 ;  /* 0x0000002803007824 */ /* 0x040fe400078e0200 */
[----:B------:R-:W-:Y:S02]  /*4f20*/  IMAD.IADD R2, R3, 0x1, R9 ;  /* 0x0000000103027824 */ /* 0x000fe400078e0209 */
[----:B------:R-:W-:Y:S02]  /*4f30*/  IMAD.X R5, RZ, RZ, R5, P0 ;  /* 0x000000ffff057224 */ /* 0x000fe400000e0605 */
[----:B------:R-:W-:-:S07]  /*4f40*/  VIADD R0, R0, 0x1400 ;  /* 0x0000140000007836 */ /* 0x000fce0000000000 */
.L_x_467:
        /* <DEDUP_REMOVED lines=66> */
.L_x_463:
[----:B------:R-:W-:Y:S05]  /*5370*/  BSYNC.RECONVERGENT B0 ;  /* 0x0000000000007941 */ /* 0x000fea0003800200 */
.L_x_462:
[----:B------:R-:W-:Y:S06]  /*5380*/  BAR.SYNC.DEFER_BLOCKING 0x0 ;  /* 0x0000000000007b1d */ /* 0x000fec0000010000 */
.L_x_438:
[----:B------:R-:W2:Y:S02]  /*5390*/  S2R R0, SR_TID.X ;  /* 0x0000000000007919 */ /* 0x000ea40000002100 */
[----:B--2---:R-:W-:-:S13]  /*53a0*/  ISETP.NE.AND P0, PT, R0, RZ, PT ;  /* 0x000000ff0000720c */ /* 0x004fda0003f05270 */
[----:B------:R-:W-:Y:S05]  /*53b0*/  @P0 EXIT ;  /* 0x000000000000094d */ /* 0x000fea0003800000 */
[----:B------:R-:W2:Y:S02]  /*53c0*/  LDC.64 R2, c[0x0][0x398] ;  /* 0x0000e600ff027b82 */ /* 0x000ea40000000a00 */
[----:B--2---:R-:W-:Y:S01]  /*53d0*/  STG.E desc[UR6][R2.64], R26 ;  /* 0x0000001a02007986 */ /* 0x004fe2000c101906 */
[----:B------:R-:W-:Y:S05]  /*53e0*/  EXIT ;  /* 0x000000000000794d */ /* 0x000fea0003800000 */
.L_x_405:
[----:B------:R-:W-:Y:S01]  /*53f0*/  BSSY B0, `(.L_x_468) ;  /* 0x0000006000007945 */ /* 0x000fe20003800000 */
[----:B------:R-:W-:Y:S01]  /*5400*/  PLOP3.LUT P3, PT, P0, PT, PT, 0x8, 0x80 ;  /* 0x000000000080781c */ /* 0x000fe2000076e170 */
[----:B--2---:R-:W-:-:S12]  /*5410*/  IMAD.MOV.U32 R0, RZ, RZ, -0x1 ;  /* 0xffffffffff007424 */ /* 0x004fd800078e00ff */
[----:B------:R-:W-:Y:S05]  /*5420*/  WARPSYNC.COLLECTIVE R0, `(.L_x_469) ;  /* 0x0000000000087348 */ /* 0x000fea0003c00000 */
[----:B------:R-:W-:Y:S01]  /*5430*/  VOTE.ANY P3, P3 ;  /* 0x0000000000ff7806 */ /* 0x000fe20001860100 */
[----:B------:R-:W-:-:S12]  /*5440*/  ENDCOLLECTIVE ;  /* 0x000000000000791b */ /* 0x000fd80003800000 */
.L_x_469:
[----:B------:R-:W-:Y:S05]  /*5450*/  BSYNC B0 ;  /* 0x0000000000007941 */ /* 0x000fea0003800000 */
.L_x_468:
[----:B------:R-:W-:Y:S01]  /*5460*/  PLOP3.LUT P0, PT, P3, PT, PT, 0x80, 0x8 ;  /* 0x000000000008781c */ /* 0x000fe20001f0f070 */
[----:B------:R-:W-:-:S12]  /*5470*/  BRA `(.L_x_470) ;  /* 0xffffffc000d87947 */ /* 0x000fd8000383ffff */
.L_x_409:
[----:B------:R-:W-:Y:S01]  /*5480*/  BSSY B0, `(.L_x_471) ;  /* 0x0000006000007945 */ /* 0x000fe20003800000 */
[----:B------:R-:W-:Y:S01]  /*5490*/  PLOP3.LUT P3, PT, P0, PT, PT, 0x8, 0x80 ;  /* 0x000000000080781c */ /* 0x000fe2000076e170 */
[----:B--2---:R-:W-:-:S12]  /*54a0*/  IMAD.MOV.U32 R0, RZ, RZ, -0x1 ;  /* 0xffffffffff007424 */ /* 0x004fd800078e00ff */
[----:B------:R-:W-:Y:S05]  /*54b0*/  WARPSYNC.COLLECTIVE R0, `(.L_x_472) ;  /* 0x0000000000087348 */ /* 0x000fea0003c00000 */
[----:B------:R-:W-:Y:S01]  /*54c0*/  VOTE.ANY P3, P3 ;  /* 0x0000000000ff7806 */ /* 0x000fe20001860100 */
[----:B------:R-:W-:-:S12]  /*54d0*/  ENDCOLLECTIVE ;  /* 0x000000000000791b */ /* 0x000fd80003800000 */
.L_x_472:
[----:B------:R-:W-:Y:S05]  /*54e0*/  BSYNC B0 ;  /* 0x0000000000007941 */ /* 0x000fea0003800000 */
.L_x_471:
[----:B------:R-:W-:Y:S01]  /*54f0*/  PLOP3.LUT P0, PT, P3, PT, PT, 0x80, 0x8 ;  /* 0x000000000008781c */ /* 0x000fe20001f0f070 */
[----:B------:R-:W-:-:S12]  /*5500*/  BRA `(.L_x_473) ;  /* 0xffffffc000e47947 */ /* 0x000fd8000383ffff */
.L_x_411:
[----:B------:R-:W0:Y:S01]  /*5510*/  S2R R27, SR_GEMASK ;  /* 0x00000000001b7919 */ /* 0x000e220000003c00 */
[----:B------:R-:W-:Y:S01]  /*5520*/  BSSY B0, `(.L_x_474) ;  /* 0x0000007000007945 */ /* 0x000fe20003800000 */
[----:B------:R-:W-:Y:S01]  /*5530*/  ISETP.NE.AND P0, PT, R18, 0x65, PT ;  /* 0x000000651200780c */ /* 0x000fe20003f05270 */
[----:B--2---:R-:W-:Y:S01]  /*5540*/  IMAD.MOV.U32 R0, RZ, RZ, -0x1 ;  /* 0xffffffffff007424 */ /* 0x004fe200078e00ff */
[----:B------:R-:W-:-:S13]  /*5550*/  PLOP3.LUT P2, PT, P1, PT, PT, 0x8, 0x80 ;  /* 0x000000000080781c */ /* 0x000fda0000f4e170 */
[----:B0-----:R-:W-:Y:S05]  /*5560*/  WARPSYNC.COLLECTIVE R0, `(.L_x_475) ;  /* 0x0000000000087348 */ /* 0x001fea0003c00000 */
[----:B------:R-:W-:Y:S01]  /*5570*/  VOTE.ANY R0, PT, P2 ;  /* 0x0000000000007806 */ /* 0x000fe200010e0100 */
[----:B0-----:R-:W-:Y:S06]  /*5580*/  ENDCOLLECTIVE ;  /* 0x000000000000791b */ /* 0x001fec0003800000 */
.L_x_475:
[----:B------:R-:W-:Y:S05]  /*5590*/  BSYNC B0 ;  /* 0x0000000000007941 */ /* 0x000fea0003800000 */
.L_x_474:
[----:B------:R-:W-:Y:S01]  /*55a0*/  LOP3.LUT R0, R0, 0x80000000, R27, 0xec, !PT ;  /* 0x8000000000007812 */ /* 0x000fe200078eec1b */
[----:B------:R-:W-:Y:S01]  /*55b0*/  IMAD.MOV.U32 R16, RZ, RZ, 0x1 ;  /* 0x00000001ff107424 */ /* 0x000fe200078e00ff */
[----:B------:R-:W0:Y:S03]  /*55c0*/  S2R R22, SR_CTAID.X ;  /* 0x0000000000167919 */ /* 0x000e260000002500 */
[----:B------:R-:W-:-:S05]  /*55d0*/  VIADD R17, R0, 0xffffffff ;  /* 0xffffffff00117836 */ /* 0x000fca0000000000 */
[----:B------:R-:W-:Y:S01]  /*55e0*/  LOP3.LUT R14, R0, R17, RZ, 0xc, !PT ;  /* 0x00000011000e7212 */ /* 0x000fe200078e0cff */
[----:B------:R-:W-:-:S05]  /*55f0*/  IMAD.MOV.U32 R0, RZ, RZ, -0x1 ;  /* 0xffffffffff007424 */ /* 0x000fca00078e00ff */
[----:B------:R-:W1:Y:S02]  /*5600*/  POPC R14, R14 ;  /* 0x0000000e000e7309 */ /* 0x000e640000000000 */
[----:B-1----:R-:W-:Y:S01]  /*5610*/  IMAD.MOV.U32 R17, RZ, RZ, R14 ;  /* 0x000000ffff117224 */ /* 0x002fe200078e000e */
[----:B------:R-:W-:-:S13]  /*5620*/  ISETP.GE.AND P1, PT, R21, R14, PT ;  /* 0x0000000e1500720c */ /* 0x000fda0003f26270 */
[----:B0-----:R-:W-:Y:S05]  /*5630*/  WARPSYNC.COLLECTIVE R0, `(.L_x_476) ;  /* 0x0000000000087348 */ /* 0x001fea0003c00000 */
[----:B------:R1:W2:Y:S02]  /*5640*/  SHFL.DOWN P2, R25, R19, R16, R17 ;  /* 0x0800001013197389 */ /* 0x0002a40000040011 */
[----:B012---:R-:W-:Y:S05]  /*5650*/  ENDCOLLECTIVE ;  /* 0x000000000000791b */ /* 0x007fea0003800000 */
.L_x_476:
[----:B------:R-:W-:Y:S01]  /*5660*/  IMAD.MOV.U32 R16, RZ, RZ, 0x2 ;  /* 0x00000002ff107424 */ /* 0x000fe200078e00ff */
[----:B------:R-:W-:Y:S01]  /*5670*/  SEL R18, R25, RZ, !P1 ;  /* 0x000000ff19127207 */ /* 0x000fe20004800000 */
[----:B------:R-:W-:-:S04]  /*5680*/  VIADD R25, R21, 0x2 ;  /* 0x0000000215197836 */ /* 0x000fc80000000000 */
[----:B------:R-:W-:Y:S01]  /*5690*/  IMAD.IADD R23, R18, 0x1, R19 ;  /* 0x0000000112177824 */ /* 0x000fe200078e0213 */
[----:B------:R-:W-:-:S03]  /*56a0*/  ISETP.GT.AND P1, PT, R25, R14, PT ;  /* 0x0000000e1900720c */ /* 0x000fc60003f24270 */
[----:B------:R-:W-:-:S10]  /*56b0*/  IMAD.MOV.U32 R19, RZ, RZ, R23 ;  /* 0x000000ffff137224 */ /* 0x000fd400078e0017 */
[----:B------:R-:W-:Y:S05]  /*56c0*/  WARPSYNC.COLLECTIVE R0, `(.L_x_477) ;  /* 0x0000000000087348 */ /* 0x000fea0003c00000 */
[----:B------:R0:W1:Y:S02]  /*56d0*/  SHFL.DOWN P2, R25, R19, R16, R17 ;  /* 0x0800001013197389 */ /* 0x0000640000040011 */
[----:B01----:R-:W-:Y:S05]  /*56e0*/  ENDCOLLECTIVE ;  /* 0x000000000000791b */ /* 0x003fea0003800000 */
.L_x_477:
[----:B------:R-:W-:Y:S01]  /*56f0*/  IMAD.MOV.U32 R16, RZ, RZ, 0x4 ;  /* 0x00000004ff107424 */ /* 0x000fe200078e00ff */
[----:B------:R-:W-:-:S05]  /*5700*/  SEL R24, R25, RZ, !P1 ;  /* 0x000000ff19187207 */ /* 0x000fca0004800000 */
[----:B------:R-:W-:Y:S02]  /*5710*/  IMAD.IADD R24, R23, 0x1, R24 ;  /* 0x0000000117187824 */ /* 0x000fe400078e0218 */
[----:B------:R-:W-:Y:S02]  /*5720*/  VIADD R23, R21, 0x4 ;  /* 0x0000000415177836 */ /* 0x000fe40000000000 */
[----:B------:R-:W-:-:S03]  /*5730*/  IMAD.MOV.U32 R19, RZ, RZ, R24 ;  /* 0x000000ffff137224 */ /* 0x000fc600078e0018 */
[----:B------:R-:W-:Y:S01]  /*5740*/  ISETP.GT.AND P1, PT, R23, R14, PT ;  /* 0x0000000e1700720c */ /* 0x000fe20003f24270 */
[----:B------:R-:W-:-:S12]  /*5750*/  VIADD R23, R21, 0x8 ;  /* 0x0000000815177836 */ /* 0x000fd80000000000 */
[----:B------:R-:W-:Y:S05]  /*5760*/  WARPSYNC.COLLECTIVE R0, `(.L_x_478) ;  /* 0x0000000000087348 */ /* 0x000fea0003c00000 */
[----:B------:R0:W1:Y:S02]  /*5770*/  SHFL.DOWN P2, R25, R19, R16, R17 ;  /* 0x0800001013197389 */ /* 0x0000640000040011 */
[----:B01----:R-:W-:Y:S05]  /*5780*/  ENDCOLLECTIVE ;  /* 0x000000000000791b */ /* 0x003fea0003800000 */
.L_x_478:
[----:B------:R-:W-:Y:S01]  /*5790*/  IMAD.MOV.U32 R16, RZ, RZ, 0x8 ;  /* 0x00000008ff107424 */ /* 0x000fe200078e00ff */
[----:B------:R-:W-:Y:S02]  /*57a0*/  SEL R25, R25, RZ, !P1 ;  /* 0x000000ff19197207 */ /* 0x000fe40004800000 */
[----:B------:R-:W-:Y:S02]  /*57b0*/  ISETP.GT.AND P1, PT, R23, R14, PT ;  /* 0x0000000e1700720c */ /* 0x000fe40003f24270 */
[----:B------:R-:W-:Y:S01]  /*57c0*/  IADD3 R23, PT, PT, R21, 0x10, RZ ;  /* 0x0000001015177810 */ /* 0x000fe20007ffe0ff */
[----:B------:R-:W-:-:S04]  /*57d0*/  IMAD.IADD R24, R24, 0x1, R25 ;  /* 0x0000000118187824 */ /* 0x000fc800078e0219 */
[----:B------:R-:W-:-:S07]  /*57e0*/  IMAD.MOV.U32 R19, RZ, RZ, R24 ;  /* 0x000000ffff137224 */ /* 0x000fce00078e0018 */
[----:B------:R-:W-:Y:S05]  /*57f0*/  WARPSYNC.COLLECTIVE R0, `(.L_x_479) ;  /* 0x0000000000087348 */ /* 0x000fea0003c00000 */
[----:B------:R0:W1:Y:S02]  /*5800*/  SHFL.DOWN P2, R25, R19, R16, R17 ;  /* 0x0800001013197389 */ /* 0x0000640000040011 */
[----:B01----:R-:W-:Y:S05]  /*5810*/  ENDCOLLECTIVE ;  /* 0x000000000000791b */ /* 0x003fea0003800000 */
.L_x_479:
[----:B------:R-:W-:Y:S01]  /*5820*/  IMAD.MOV.U32 R16, RZ, RZ, 0x10 ;  /* 0x00000010ff107424 */ /* 0x000fe200078e00ff */
[----:B------:R-:W-:Y:S02]  /*5830*/  SEL R25, R25, RZ, !P1 ;  /* 0x000000ff19197207 */ /* 0x000fe40004800000 */
[----:B------:R-:W-:-:S03]  /*5840*/  ISETP.GT.AND P1, PT, R23, R14, PT ;  /* 0x0000000e1700720c */ /* 0x000fc60003f24270 */
[----:B------:R-:W-:Y:S01]  /*5850*/  IMAD.IADD R19, R24, 0x1, R25 ;  /* 0x0000000118137824 */ /* 0x000fe200078e0219 */
[----:B------:R-:W-:-:S09]  /*5860*/  LOP3.LUT R24, RZ, R3, RZ, 0x33, !PT ;  /* 0x00000003ff187212 */ /* 0x000fd200078e33ff */
[----:B------:R-:W-:Y:S05]  /*5870*/  WARPSYNC.COLLECTIVE R0, `(.L_x_480) ;  /* 0x0000000000087348 */ /* 0x000fea0003c00000 */
[----:B------:R0:W1:Y:S02]  /*5880*/  SHFL.DOWN P2, R25, R19, R16, R17 ;  /* 0x0800001013197389 */ /* 0x0000640000040011 */
[----:B01----:R-:W-:Y:S05]  /*5890*/  ENDCOLLECTIVE ;  /* 0x000000000000791b */ /* 0x003fea0003800000 */
.L_x_480:
[----:B------:R-:W-:Y:S02]  /*58a0*/  IMAD.IADD R24, R24, 0x1, R22 ;  /* 0x0000000118187824 */ /* 0x000fe400078e0216 */
[----:B------:R-:W0:Y:S01]  /*58b0*/  LDC.64 R22, c[0x0][0x3a8] ;  /* 0x0000ea00ff167b82 */ /* 0x000e220000000a00 */
[----:B------:R-:W-:Y:S02]  /*58c0*/  SEL R14, R25, RZ, !P1 ;  /* 0x000000ff190e7207 */ /* 0x000fe40004800000 */
[----:B------:R-:W-:Y:S02]  /*58d0*/  PLOP3.LUT P1, PT, P0, PT, PT, 0x80, 0x8 ;  /* 0x000000000008781c */ /* 0x000fe4000072f070 */
[----:B0-----:R-:W-:Y:S01]  /*58e0*/  IADD3 R22, P2, PT, R22, 0x100, RZ ;  /* 0x0000010016167810 */ /* 0x001fe20007f5e0ff */
[----:B------:R-:W-:-:S04]  /*58f0*/  IMAD.IADD R14, R19, 0x1, R14 ;  /* 0x00000001130e7824 */ /* 0x000fc800078e020e */
[----:B------:R-:W-:-:S08]  /*5900*/  IMAD.X R23, RZ, RZ, R23, P2 ;  /* 0x000000ffff177224 */ /* 0x000fd000010e0617 */
[----:B------:R-:W-:Y:S05]  /*5910*/  WARPSYNC.COLLECTIVE R0, `(.L_x_481) ;  /* 0x0000000000087348 */ /* 0x000fea0003c00000 */
[----:B------:R-:W-:Y:S01]  /*5920*/  VOTE.ALL P1, P1 ;  /* 0x0000000000ff7806 */ /* 0x000fe20000820000 */
[----:B------:R-:W-:-:S12]  /*5930*/  ENDCOLLECTIVE ;  /* 0x000000000000791b */ /* 0x000fd80003800000 */
.L_x_481:
[----:B------:R-:W-:Y:S01]  /*5940*/  PLOP3.LUT P0, PT, P1, PT, PT, 0x80, 0x8 ;  /* 0x000000000008781c */ /* 0x000fe20000f0f070 */
[----:B------:R-:W-:-:S12]  /*5950*/  BRA `(.L_x_482) ;  /* 0xffffffc000787947 */ /* 0x000fd8000383ffff */
.L_x_413:
[----:B------:R-:W-:Y:S01]  /*5960*/  BSSY B0, `(.L_x_483) ;  /* 0x0000006000007945 */ /* 0x000fe20003800000 */
[----:B------:R-:W-:Y:S01]  /*5970*/  PLOP3.LUT P3, PT, P0, PT, PT, 0x8, 0x80 ;  /* 0x000000000080781c */ /* 0x000fe2000076e170 */
[----:B------:R-:W-:-:S12]  /*5980*/  IMAD.MOV.U32 R0, RZ, RZ, -0x1 ;  /* 0xffffffffff007424 */ /* 0x000fd800078e00ff */
[----:B------:R-:W-:Y:S05]  /*5990*/  WARPSYNC.COLLECTIVE R0, `(.L_x_484) ;  /* 0x0000000000087348 */ /* 0x000fea0003c00000 */
[----:B------:R-:W-:Y:S01]  /*59a0*/  VOTE.ANY P3, P3 ;  /* 0x0000000000ff7806 */ /* 0x000fe20001860100 */
[----:B------:R-:W-:-:S12]  /*59b0*/  ENDCOLLECTIVE ;  /* 0x000000000000791b */ /* 0x000fd80003800000 */
.L_x_484:
[----:B------:R-:W-:Y:S05]  /*59c0*/  BSYNC B0 ;  /* 0x0000000000007941 */ /* 0x000fea0003800000 */
.L_x_483:
[----:B------:R-:W-:Y:S01]  /*59d0*/  PLOP3.LUT P0, PT, P3, PT, PT, 0x80, 0x8 ;  /* 0x000000000008781c */ /* 0x000fe20001f0f070 */
[----:B------:R-:W-:-:S12]  /*59e0*/  BRA `(.L_x_485) ;  /* 0xffffffc0007c7947 */ /* 0x000fd8000383ffff */
.L_x_417:
[----:B------:R-:W-:Y:S01]  /*59f0*/  BSSY B0, `(.L_x_486) ;  /* 0x0000006000007945 */ /* 0x000fe20003800000 */
[----:B------:R-:W-:Y:S01]  /*5a00*/  PLOP3.LUT P3, PT, P0, PT, PT, 0x8, 0x80 ;  /* 0x000000000080781c */ /* 0x000fe2000076e170 */
[----:B------:R-:W-:-:S12]  /*5a10*/  IMAD.MOV.U32 R0, RZ, RZ, -0x1 ;  /* 0xffffffffff007424 */ /* 0x000fd800078e00ff */
[----:B------:R-:W-:Y:S05]  /*5a20*/  WARPSYNC.COLLECTIVE R0, `(.L_x_487) ;  /* 0x0000000000087348 */ /* 0x000fea0003c00000 */
[----:B------:R-:W-:Y:S01]  /*5a30*/  VOTE.ANY P3, P3 ;  /* 0x0000000000ff7806 */ /* 0x000fe20001860100 */
[----:B------:R-:W-:-:S12]  /*5a40*/  ENDCOLLECTIVE ;  /* 0x000000000000791b */ /* 0x000fd80003800000 */
.L_x_487:
[----:B------:R-:W-:Y:S05]  /*5a50*/  BSYNC B0 ;  /* 0x0000000000007941 */ /* 0x000fea0003800000 */
.L_x_486:
[----:B------:R-:W-:Y:S01]  /*5a60*/  PLOP3.LUT P0, PT, P3, PT, PT, 0x80, 0x8 ;  /* 0x000000000008781c */ /* 0x000fe20001f0f070 */
[----:B------:R-:W-:-:S12]  /*5a70*/  BRA `(.L_x_488) ;  /* 0xffffffc000907947 */ /* 0x000fd8000383ffff */
.L_x_419:
[----:B------:R-:W-:Y:S01]  /*5a80*/  BSSY B0, `(.L_x_489) ;  /* 0x0000006000007945 */ /* 0x000fe20003800000 */
[----:B------:R-:W-:Y:S01]  /*5a90*/  PLOP3.LUT P2, PT, P0, PT, PT, 0x8, 0x80 ;  /* 0x000000000080781c */ /* 0x000fe2000074e170 */
[----:B------:R-:W-:-:S12]  /*5aa0*/  IMAD.MOV.U32 R0, RZ, RZ, -0x1 ;  /* 0xffffffffff007424 */ /* 0x000fd800078e00ff */
[----:B------:R-:W-:Y:S05]  /*5ab0*/  WARPSYNC.COLLECTIVE R0, `(.L_x_490) ;  /* 0x0000000000087348 */ /* 0x000fea0003c00000 */
[----:B------:R-:W-:Y:S01]  /*5ac0*/  VOTE.ANY R0, PT, P2 ;  /* 0x0000000000007806 */ /* 0x000fe200010e0100 */
[----:B------:R-:W-:Y:S06]  /*5ad0*/  ENDCOLLECTIVE ;  /* 0x000000000000791b */ /* 0x000fec0003800000 */
.L_x_490:
[----:B------:R-:W-:Y:S05]  /*5ae0*/  BSYNC B0 ;  /* 0x0000000000007941 */ /* 0x000fea0003800000 */
.L_x_489:
[----:B------:R-:W-:Y:S01]  /*5af0*/  LOP3.LUT R0, R0, 0x80000000, R27, 0xec, !PT ;  /* 0x8000000000007812 */ /* 0x000fe200078eec1b */
[----:B------:R-:W-:Y:S02]  /*5b00*/  IMAD.MOV.U32 R16, RZ, RZ, 0x1 ;  /* 0x00000001ff107424 */ /* 0x000fe400078e00ff */
[----:B------:R-:W-:Y:S02]  /*5b10*/  VIADD R24, R24, 0xffffffe0 ;  /* 0xffffffe018187836 */ /* 0x000fe40000000000 */
[----:B------:R-:W-:-:S05]  /*5b20*/  VIADD R17, R0, 0xffffffff ;  /* 0xffffffff00117836 */ /* 0x000fca0000000000 */
[----:B------:R-:W-:Y:S01]  /*5b30*/  LOP3.LUT R17, R0, R17, RZ, 0xc, !PT ;  /* 0x0000001100117212 */ /* 0x000fe200078e0cff */
[----:B------:R-:W-:-:S05]  /*5b40*/  IMAD.MOV.U32 R0, RZ, RZ, -0x1 ;  /* 0xffffffffff007424 */ /* 0x000fca00078e00ff */
[----:B------:R-:W0:Y:S02]  /*5b50*/  POPC R17, R17 ;  /* 0x0000001100117309 */ /* 0x000e240000000000 */
[----:B0-----:R-:W-:Y:S05]  /*5b60*/  WARPSYNC.COLLECTIVE R0, `(.L_x_491) ;  /* 0x0000000000087348 */ /* 0x001fea0003c00000 */
[----:B0-----:R0:W1:Y:S02]  /*5b70*/  SHFL.DOWN P2, R25, R19, R16, R17 ;  /* 0x0800001013197389 */ /* 0x0010640000040011 */
[----:B01----:R-:W-:Y:S05]  /*5b80*/  ENDCOLLECTIVE ;  /* 0x000000000000791b */ /* 0x003fea0003800000 */
.L_x_491:
[----:B------:R-:W-:Y:S01]  /*5b90*/  ISETP.GE.AND P0, PT, R21, R17, PT ;  /* 0x000000111500720c */ /* 0x000fe20003f06270 */
[----:B------:R-:W-:-:S03]  /*5ba0*/  IMAD.MOV.U32 R16, RZ, RZ, 0x2 ;  /* 0x00000002ff107424 */ /* 0x000fc600078e00ff */
[----:B------:R-:W-:-:S05]  /*5bb0*/  SEL R25, R25, RZ, !P0 ;  /* 0x000000ff19197207 */ /* 0x000fca0004000000 */
[----:B------:R-:W-:Y:S02]  /*5bc0*/  IMAD.IADD R19, R25, 0x1, R19 ;  /* 0x0000000119137824 */ /* 0x000fe400078e0213 */
[----:B------:R-:W-:-:S05]  /*5bd0*/  VIADD R25, R21, 0x2 ;  /* 0x0000000215197836 */ /* 0x000fca0000000000 */
[----:B------:R-:W-:-:S13]  /*5be0*/  ISETP.GT.AND P0, PT, R25, R17, PT ;  /* 0x000000111900720c */ /* 0x000fda0003f04270 */
[----:B------:R-:W-:Y:S05]  /*5bf0*/  WARPSYNC.COLLECTIVE R0, `(.L_x_492) ;  /* 0x0000000000087348 */ /* 0x000fea0003c00000 */
[----:B------:R0:W1:Y:S02]  /*5c00*/  SHFL.DOWN P2, R25, R19, R16, R17 ;  /* 0x0800001013197389 */ /* 0x0000640000040011 */
[----:B01----:R-:W-:Y:S05]  /*5c10*/  ENDCOLLECTIVE ;  /* 0x000000000000791b */ /* 0x003fea0003800000 */
.L_x_492:
[----:B------:R-:W-:Y:S01]  /*5c20*/  IMAD.MOV.U32 R16, RZ, RZ, 0x4 ;  /* 0x00000004ff107424 */ /* 0x000fe200078e00ff */
[----:B------:R-:W-:-:S05]  /*5c30*/  SEL R25, R25, RZ, !P0 ;  /* 0x000000ff19197207 */ /* 0x000fca0004000000 */
[----:B------:R-:W-:Y:S02]  /*5c40*/  IMAD.IADD R19, R19, 0x1, R25 ;  /* 0x0000000113137824 */ /* 0x000fe400078e0219 */
[----:B------:R-:W-:-:S05]  /*5c50*/  VIADD R25, R21, 0x4 ;  /* 0x0000000415197836 */ /* 0x000fca0000000000 */
[----:B------:R-:W-:-:S13]  /*5c60*/  ISETP.GT.AND P0, PT, R25, R17, PT ;  /* 0x000000111900720c */ /* 0x000fda0003f04270 */
[----:B------:R-:W-:Y:S05]  /*5c70*/  WARPSYNC.COLLECTIVE R0, `(.L_x_493) ;  /* 0x0000000000087348 */ /* 0x000fea0003c00000 */
[----:B------:R0:W1:Y:S02]  /*5c80*/  SHFL.DOWN P2, R25, R19, R16, R17 ;  /* 0x0800001013197389 */ /* 0x0000640000040011 */
[----:B01----:R-:W-:Y:S05]  /*5c90*/  ENDCOLLECTIVE ;  /* 0x000000000000791b */ /* 0x003fea0003800000 */
.L_x_493:
        /* <DEDUP_REMOVED lines=8> */
.L_x_494:
[----:B------:R-:W-:Y:S01]  /*5d20*/  IMAD.MOV.U32 R16, RZ, RZ, 0x10 ;  /* 0x00000010ff107424 */ /* 0x000fe200078e00ff */
[----:B------:R-:W-:-:S05]  /*5d30*/  SEL R25, R25, RZ, !P0 ;  /* 0x000000ff19197207 */ /* 0x000fca0004000000 */
[----:B------:R-:W-:-:S07]  /*5d40*/  IMAD.IADD R19, R19, 0x1, R25 ;  /* 0x0000000113137824 */ /* 0x000fce00078e0219 */
[----:B------:R-:W-:Y:S05]  /*5d50*/  WARPSYNC.COLLECTIVE R0, `(.L_x_495) ;  /* 0x0000000000087348 */ /* 0x000fea0003c00000 */
[----:B------:R0:W1:Y:S02]  /*5d60*/  SHFL.DOWN P2, R25, R19, R16, R17 ;  /* 0x0800001013197389 */ /* 0x0000640000040011 */
[----:B01----:R-:W-:Y:S05]  /*5d70*/  ENDCOLLECTIVE ;  /* 0x000000000000791b */ /* 0x003fea0003800000 */
.L_x_495:
[----:B------:R-:W-:-:S05]  /*5d80*/  VIADD R0, R21, 0x10 ;  /* 0x0000001015007836 */ /* 0x000fca0000000000 */
[----:B------:R-:W-:Y:S01]  /*5d90*/  ISETP.GT.AND P0, PT, R0, R17, PT ;  /* 0x000000110000720c */ /* 0x000fe20003f04270 */
[----:B------:R-:W-:-:S03]  /*5da0*/  IMAD.MOV.U32 R0, RZ, RZ, -0x1 ;  /* 0xffffffffff007424 */ /* 0x000fc600078e00ff */
[----:B------:R-:W-:Y:S02]  /*5db0*/  SEL R25, R25, RZ, !P0 ;  /* 0x000000ff19197207 */ /* 0x000fe40004000000 */
[----:B------:R-:W-:Y:S02]  /*5dc0*/  ISETP.NE.AND P0, PT, R18, 0x65, PT ;  /* 0x000000651200780c */ /* 0x000fe40003f05270 */
[----:B------:R-:W-:Y:S02]  /*5dd0*/  IADD3 R14, PT, PT, R19, R25, R14 ;  /* 0x00000019130e7210 */ /* 0x000fe40007ffe00e */
[----:B------:R-:W-:-:S13]  /*5de0*/  PLOP3.LUT P1, PT, P0, PT, PT, 0x80, 0x8 ;  /* 0x000000000008781c */ /* 0x000fda000072f070 */
[----:B------:R-:W-:Y:S05]  /*5df0*/  WARPSYNC.COLLECTIVE R0, `(.L_x_496) ;  /* 0x0000000000087348 */ /* 0x000fea0003c00000 */
[----:B------:R-:W-:Y:S01]  /*5e00*/  VOTE.ALL P1, P1 ;  /* 0x0000000000ff7806 */ /* 0x000fe20000820000 */
[----:B------:R-:W-:-:S12]  /*5e10*/  ENDCOLLECTIVE ;  /* 0x000000000000791b */ /* 0x000fd80003800000 */
.L_x_496:
[----:B------:R-:W-:Y:S01]  /*5e20*/  PLOP3.LUT P0, PT, P1, PT, PT, 0x80, 0x8 ;  /* 0x000000000008781c */ /* 0x000fe20000f0f070 */
[----:B------:R-:W-:-:S12]  /*5e30*/  BRA `(.L_x_497) ;  /* 0xffffffc000307947 */ /* 0x000fd8000383ffff */
.L_x_446:
[----:B------:R-:W-:Y:S01]  /*5e40*/  BSSY B0, `(.L_x_498) ;  /* 0x0000006000007945 */ /* 0x000fe20003800000 */
[----:B------:R-:W-:Y:S01]  /*5e50*/  PLOP3.LUT P3, PT, P1, PT, PT, 0x8, 0x80 ;  /* 0x000000000080781c */ /* 0x000fe20000f6e170 */
[----:B------:R-:W-:-:S12]  /*5e60*/  IMAD.MOV.U32 R0, RZ, RZ, -0x1 ;  /* 0xffffffffff007424 */ /* 0x000fd800078e00ff */
[----:B------:R-:W-:Y:S05]  /*5e70*/  WARPSYNC.COLLECTIVE R0, `(.L_x_499) ;  /* 0x0000000000087348 */ /* 0x000fea0003c00000 */
[----:B------:R-:W-:Y:S01]  /*5e80*/  VOTE.ANY P3, P3 ;  /* 0x0000000000ff7806 */ /* 0x000fe20001860100 */
[----:B------:R-:W-:-:S12]  /*5e90*/  ENDCOLLECTIVE ;  /* 0x000000000000791b */ /* 0x000fd80003800000 */
.L_x_499:
[----:B------:R-:W-:Y:S05]  /*5ea0*/  BSYNC B0 ;  /* 0x0000000000007941 */ /* 0x000fea0003800000 */
.L_x_498:
[----:B------:R-:W-:Y:S01]  /*5eb0*/  PLOP3.LUT P1, PT, P3, PT, PT, 0x80, 0x8 ;  /* 0x000000000008781c */ /* 0x000fe20001f2f070 */
[----:B------:R-:W-:-:S12]  /*5ec0*/  BRA `(.L_x_500) ;  /* 0xffffffe000dc7947 */ /* 0x000fd8000383ffff */
.L_x_450:
[----:B------:R-:W-:Y:S01]  /*5ed0*/  BSSY B0, `(.L_x_501) ;  /* 0x0000006000007945 */ /* 0x000fe20003800000 */
[----:B------:R-:W-:Y:S01]  /*5ee0*/  PLOP3.LUT P3, PT, P1, PT, PT, 0x8, 0x80 ;  /* 0x000000000080781c */ /* 0x000fe20000f6e170 */
[----:B------:R-:W-:-:S12]  /*5ef0*/  IMAD.MOV.U32 R0, RZ, RZ, -0x1 ;  /* 0xffffffffff007424 */ /* 0x000fd800078e00ff */
[----:B------:R-:W-:Y:S05]  /*5f00*/  WARPSYNC.COLLECTIVE R0, `(.L_x_502) ;  /* 0x0000000000087348 */ /* 0x000fea0003c00000 */
[----:B------:R-:W-:Y:S01]  /*5f10*/  VOTE.ANY P3, P3 ;  /* 0x0000000000ff7806 */ /* 0x000fe20001860100 */
[----:B------:R-:W-:-:S12]  /*5f20*/  ENDCOLLECTIVE ;  /* 0x000000000000791b */ /* 0x000fd80003800000 */
.L_x_502:
[----:B------:R-:W-:Y:S05]  /*5f30*/  BSYNC B0 ;  /* 0x0000000000007941 */ /* 0x000fea0003800000 */
.L_x_501:
[----:B------:R-:W-:Y:S01]  /*5f40*/  PLOP3.LUT P1, PT, P3, PT, PT, 0x80, 0x8 ;  /* 0x000000000008781c */ /* 0x000fe20001f2f070 */
[----:B------:R-:W-:-:S12]  /*5f50*/  BRA `(.L_x_503) ;  /* 0xffffffe000e87947 */ /* 0x000fd8000383ffff */
.L_x_452:
[----:B------:R-:W0:Y:S01]  /*5f60*/  S2R R27, SR_GEMASK ;  /* 0x00000000001b7919 */ /* 0x000e220000003c00 */
[----:B------:R-:W-:Y:S01]  /*5f70*/  BSSY B0, `(.L_x_504) ;  /* 0x0000007000007945 */ /* 0x000fe20003800000 */
[----:B------:R-:W-:Y:S01]  /*5f80*/  ISETP.NE.AND P1, PT, R10, 0x65, PT ;  /* 0x000000650a00780c */ /* 0x000fe20003f25270 */
[----:B------:R-:W-:Y:S01]  /*5f90*/  IMAD.MOV.U32 R0, RZ, RZ, -0x1 ;  /* 0xffffffffff007424 */ /* 0x000fe200078e00ff */
[----:B------:R-:W-:-:S13]  /*5fa0*/  PLOP3.LUT P2, PT, P2, PT, PT, 0x8, 0x80 ;  /* 0x000000000080781c */ /* 0x000fda000174e170 */
[----:B0-----:R-:W-:Y:S05]  /*5fb0*/  WARPSYNC.COLLECTIVE R0, `(.L_x_505) ;  /* 0x0000000000087348 */ /* 0x001fea0003c00000 */
[----:B------:R-:W-:Y:S01]  /*5fc0*/  VOTE.ANY R0, PT, P2 ;  /* 0x0000000000007806 */ /* 0x000fe200010e0100 */
[----:B0-----:R-:W-:Y:S06]  /*5fd0*/  ENDCOLLECTIVE ;  /* 0x000000000000791b */ /* 0x001fec0003800000 */
.L_x_505:
[----:B------:R-:W-:Y:S05]  /*5fe0*/  BSYNC B0 ;  /* 0x0000000000007941 */ /* 0x000fea0003800000 */
.L_x_504:
[----:B------:R-:W-:Y:S01]  /*5ff0*/  LOP3.LUT R0, R0, 0x80000000, R27, 0xec, !PT ;  /* 0x8000000000007812 */ /* 0x000fe200078eec1b */
[----:B------:R-:W-:Y:S02]  /*6000*/  IMAD.MOV.U32 R19, RZ, RZ, R11 ;  /* 0x000000ffff137224 */ /* 0x000fe400078e000b */
[----:B------:R-:W-:Y:S02]  /*6010*/  IMAD.MOV.U32 R16, RZ, RZ, 0x1 ;  /* 0x00000001ff107424 */ /* 0x000fe400078e00ff */
[----:B------:R-:W-:Y:S02]  /*6020*/  VIADD R17, R0, 0xffffffff ;  /* 0xffffffff00117836 */ /* 0x000fe40000000000 */
[----:B------:R-:W-:-:S03]  /*6030*/  VIADD R10, R24, 0x2 ;  /* 0x00000002180a7836 */ /* 0x000fc60000000000 */
[----:B------:R-:W-:Y:S01]  /*6040*/  LOP3.LUT R2, R0, R17, RZ, 0xc, !PT ;  /* 0x0000001100027212 */ /* 0x000fe200078e0cff */
[----:B------:R-:W-:-:S03]  /*6050*/  IMAD.MOV.U32 R0, RZ, RZ, -0x1 ;  /* 0xffffffffff007424 */ /* 0x000fc600078e00ff */
[----:B------:R0:W1:Y:S02]  /*6060*/  POPC R17, R2 ;  /* 0x0000000200117309 */ /* 0x0000640000000000 */
[----:B0-----:R-:W-:-:S07]  /*6070*/  VIADD R2, R24, 0x4 ;  /* 0x0000000418027836 */ /* 0x001fce0000000000 */
[----:B-1----:R-:W-:Y:S05]  /*6080*/  WARPSYNC.COLLECTIVE R0, `(.L_x_506) ;  /* 0x0000000000087348 */ /* 0x002fea0003c00000 */
[----:B-1----:R0:W1:Y:S02]  /*6090*/  SHFL.DOWN P2, R25, R19, R16, R17 ;  /* 0x0800001013197389 */ /* 0x0020640000040011 */
[----:B01----:R-:W-:Y:S05]  /*60a0*/  ENDCOLLECTIVE ;  /* 0x000000000000791b */ /* 0x003fea0003800000 */
.L_x_506:
[-C--:B------:R-:W-:Y:S01]  /*60b0*/  ISETP.GT.AND P3, PT, R10, R17.reuse, PT ;  /* 0x000000110a00720c */ /* 0x080fe20003f64270 */
[----:B------:R-:W-:Y:S01]  /*60c0*/  IMAD.MOV.U32 R16, RZ, RZ, 0x2 ;  /* 0x00000002ff107424 */ /* 0x000fe200078e00ff */
[----:B------:R-:W-:-:S04]  /*60d0*/  ISETP.GE.AND P2, PT, R24, R17, PT ;  /* 0x000000111800720c */ /* 0x000fc80003f46270 */
[----:B------:R-:W-:-:S05]  /*60e0*/  SEL R8, R25, RZ, !P2 ;  /* 0x000000ff19087207 */ /* 0x000fca0005000000 */
[----:B------:R-:W-:-:S04]  /*60f0*/  IMAD.IADD R8, R8, 0x1, R11 ;  /* 0x0000000108087824 */ /* 0x000fc800078e020b */
[----:B------:R-:W-:-:S07]  /*6100*/  IMAD.MOV.U32 R19, RZ, RZ, R8 ;  /* 0x000000ffff137224 */ /* 0x000fce00078e0008 */
[----:B------:R-:W-:Y:S05]  /*6110*/  WARPSYNC.COLLECTIVE R0, `(.L_x_507) ;  /* 0x0000000000087348 */ /* 0x000fea0003c00000 */
[----:B------:R0:W1:Y:S02]  /*6120*/  SHFL.DOWN P2, R25, R19, R16, R17 ;  /* 0x0800001013197389 */ /* 0x0000640000040011 */
[----:B01----:R-:W-:Y:S05]  /*6130*/  ENDCOLLECTIVE ;  /* 0x000000000000791b */ /* 0x003fea0003800000 */
.L_x_507:
[----:B------:R-:W-:Y:S01]  /*6140*/  HFMA2 R16, -RZ, RZ, 0, 2.384185791015625e-07 ;  /* 0x00000004ff107431 */ /* 0x000fe200000001ff */
        /* <DEDUP_REMOVED lines=9> */
.L_x_508:
[----:B------:R-:W-:Y:S01]  /*61e0*/  IMAD.MOV.U32 R16, RZ, RZ, 0x8 ;  /* 0x00000008ff107424 */ /* 0x000fe200078e00ff */
[----:B------:R-:W-:-:S04]  /*61f0*/  ISETP.GT.AND P2, PT, R2, R17, PT ;  /* 0x000000110200720c */ /* 0x000fc80003f44270 */
[----:B------:R-:W-:-:S05]  /*6200*/  SEL R22, R25, RZ, !P2 ;  /* 0x000000ff19167207 */ /* 0x000fca0005000000 */
[----:B------:R-:W-:-:S04]  /*6210*/  IMAD.IADD R22, R23, 0x1, R22 ;  /* 0x0000000117167824 */ /* 0x000fc800078e0216 */
[----:B------:R-:W-:-:S07]  /*6220*/  IMAD.MOV.U32 R19, RZ, RZ, R22 ;  /* 0x000000ffff137224 */ /* 0x000fce00078e0016 */
[----:B------:R-:W-:Y:S05]  /*6230*/  WARPSYNC.COLLECTIVE R0, `(.L_x_509) ;  /* 0x0000000000087348 */ /* 0x000fea0003c00000 */
[----:B------:R0:W1:Y:S02]  /*6240*/  SHFL.DOWN P2, R25, R19, R16, R17 ;  /* 0x0800001013197389 */ /* 0x0000640000040011 */
[----:B01----:R-:W-:Y:S05]  /*6250*/  ENDCOLLECTIVE ;  /* 0x000000000000791b */ /* 0x003fea0003800000 */
.L_x_509:
[----:B------:R-:W-:Y:S01]  /*6260*/  IMAD.MOV.U32 R16, RZ, RZ, 0x10 ;  /* 0x00000010ff107424 */ /* 0x000fe200078e00ff */
[----:B------:R-:W-:-:S05]  /*6270*/  SEL R11, R25, RZ, !P3 ;  /* 0x000000ff190b7207 */ /* 0x000fca0005800000 */
[----:B------:R-:W-:-:S04]  /*6280*/  IMAD.IADD R11, R22, 0x1, R11 ;  /* 0x00000001160b7824 */ /* 0x000fc800078e020b */
[----:B------:R-:W-:-:S07]  /*6290*/  IMAD.MOV.U32 R19, RZ, RZ, R11 ;  /* 0x000000ffff137224 */ /* 0x000fce00078e000b */
[----:B------:R-:W-:Y:S05]  /*62a0*/  WARPSYNC.COLLECTIVE R0, `(.L_x_510) ;  /* 0x0000000000087348 */ /* 0x000fea0003c00000 */
[----:B------:R0:W1:Y:S02]  /*62b0*/  SHFL.DOWN P2, R25, R19, R16, R17 ;  /* 0x0800001013197389 */ /* 0x0000640000040011 */
[----:B01----:R-:W-:Y:S05]  /*62c0*/  ENDCOLLECTIVE ;  /* 0x000000000000791b */ /* 0x003fea0003800000 */
.L_x_510:
[----:B------:R-:W-:Y:S05]  /*62d0*/  WARPSYNC.COLLECTIVE R0, `(.L_x_511) ;  /* 0x0000000000087348 */ /* 0x000fea0003c00000 */
[----:B------:R-:W-:Y:S01]  /*62e0*/  VOTE.ALL P1, P1 ;  /* 0x0000000000ff7806 */ /* 0x000fe20000820000 */
[----:B------:R-:W-:-:S12]  /*62f0*/  ENDCOLLECTIVE ;  /* 0x000000000000791b */ /* 0x000fd80003800000 */
.L_x_511:
[----:B------:R-:W0:Y:S01]  /*6300*/  LDC.64 R18, c[0x0][0x3a8] ;  /* 0x0000ea00ff127b82 */ /* 0x000e220000000a00 */
[----:B------:R-:W-:-:S04]  /*6310*/  ISETP.GT.AND P2, PT, R8, R17, PT ;  /* 0x000000110800720c */ /* 0x000fc80003f44270 */
[----:B------:R-:W-:-:S05]  /*6320*/  SEL R8, R25, RZ, !P2 ;  /* 0x000000ff19087207 */ /* 0x000fca0005000000 */
[----:B------:R-:W-:Y:S01]  /*6330*/  IMAD.IADD R8, R11, 0x1, R8 ;  /* 0x000000010b087824 */ /* 0x000fe200078e0208 */
[----:B0-----:R-:W-:-:S05]  /*6340*/  IADD3 R18, P2, PT, R18, 0x100, RZ ;  /* 0x0000010012127810 */ /* 0x001fca0007f5e0ff */
[----:B------:R-:W-:Y:S01]  /*6350*/  IMAD.X R22, RZ, RZ, R19, P2 ;  /* 0x000000ffff167224 */ /* 0x000fe200010e0613 */
[----:B------:R-:W-:Y:S07]  /*6360*/  BRA `(.L_x_512) ;  /* 0xffffffe000807947 */ /* 0x000fee000383ffff */
.L_x_454:
[----:B------:R-:W-:Y:S01]  /*6370*/  BSSY B0, `(.L_x_513) ;  /* 0x0000006000007945 */ /* 0x000fe20003800000 */
[----:B------:R-:W-:Y:S01]  /*6380*/  PLOP3.LUT P3, PT, P1, PT, PT, 0x8, 0x80 ;  /* 0x000000000080781c */ /* 0x000fe20000f6e170 */
[----:B------:R-:W-:-:S12]  /*6390*/  IMAD.MOV.U32 R0, RZ, RZ, -0x1 ;  /* 0xffffffffff007424 */ /* 0x000fd800078e00ff */
[----:B------:R-:W-:Y:S05]  /*63a0*/  WARPSYNC.COLLECTIVE R0, `(.L_x_514) ;  /* 0x0000000000087348 */ /* 0x000fea0003c00000 */
[----:B------:R-:W-:Y:S01]  /*63b0*/  VOTE.ANY P3, P3 ;  /* 0x0000000000ff7806 */ /* 0x000fe20001860100 */
[----:B------:R-:W-:-:S12]  /*63c0*/  ENDCOLLECTIVE ;  /* 0x000000000000791b */ /* 0x000fd80003800000 */
.L_x_514:
[----:B------:R-:W-:Y:S05]  /*63d0*/  BSYNC B0 ;  /* 0x0000000000007941 */ /* 0x000fea0003800000 */
.L_x_513:
[----:B------:R-:W-:Y:S01]  /*63e0*/  PLOP3.LUT P1, PT, P3, PT, PT, 0x80, 0x8 ;  /* 0x000000000008781c */ /* 0x000fe20001f2f070 */
[----:B------:R-:W-:-:S12]  /*63f0*/  BRA `(.L_x_515) ;  /* 0xffffffe000907947 */ /* 0x000fd8000383ffff */
.L_x_458:
[----:B------:R-:W-:Y:S01]  /*6400*/  BSSY B0, `(.L_x_516) ;  /* 0x0000006000007945 */ /* 0x000fe20003800000 */
[----:B------:R-:W-:Y:S01]  /*6410*/  PLOP3.LUT P3, PT, P1, PT, PT, 0x8, 0x80 ;  /* 0x000000000080781c */ /* 0x000fe20000f6e170 */
[----:B------:R-:W-:-:S12]  /*6420*/  IMAD.MOV.U32 R0, RZ, RZ, -0x1 ;  /* 0xffffffffff007424 */ /* 0x000fd800078e00ff */
[----:B------:R-:W-:Y:S05]  /*6430*/  WARPSYNC.COLLECTIVE R0, `(.L_x_517) ;  /* 0x0000000000087348 */ /* 0x000fea0003c00000 */
[----:B------:R-:W-:Y:S01]  /*6440*/  VOTE.ANY P3, P3 ;  /* 0x0000000000ff7806 */ /* 0x000fe20001860100 */
[----:B------:R-:W-:-:S12]  /*6450*/  ENDCOLLECTIVE ;  /* 0x000000000000791b */ /* 0x000fd80003800000 */
.L_x_517:
[----:B------:R-:W-:Y:S05]  /*6460*/  BSYNC B0 ;  /* 0x0000000000007941 */ /* 0x000fea0003800000 */
.L_x_516:
[----:B------:R-:W-:Y:S01]  /*6470*/  PLOP3.LUT P1, PT, P3, PT, PT, 0x80, 0x8 ;  /* 0x000000000008781c */ /* 0x000fe20001f2f070 */
[----:B------:R-:W-:-:S12]  /*6480*/  BRA `(.L_x_518) ;  /* 0xffffffe000a47947 */ /* 0x000fd8000383ffff */
.L_x_460:
[----:B------:R-:W-:Y:S01]  /*6490*/  BSSY B0, `(.L_x_519) ;  /* 0x0000006000007945 */ /* 0x000fe20003800000 */
[----:B------:R-:W-:Y:S01]  /*64a0*/  PLOP3.LUT P2, PT, P1, PT, PT, 0x8, 0x80 ;  /* 0x000000000080781c */ /* 0x000fe20000f4e170 */
[----:B------:R-:W-:-:S12]  /*64b0*/  IMAD.MOV.U32 R0, RZ, RZ, -0x1 ;  /* 0xffffffffff007424 */ /* 0x000fd800078e00ff */
[----:B------:R-:W-:Y:S05]  /*64c0*/  WARPSYNC.COLLECTIVE R0, `(.L_x_520) ;  /* 0x0000000000087348 */ /* 0x000fea0003c00000 */
[----:B------:R-:W-:Y:S01]  /*64d0*/  VOTE.ANY R0, PT, P2 ;  /* 0x0000000000007806 */ /* 0x000fe200010e0100 */
[----:B------:R-:W-:Y:S06]  /*64e0*/  ENDCOLLECTIVE ;  /* 0x000000000000791b */ /* 0x000fec0003800000 */
.L_x_520:
[----:B------:R-:W-:Y:S05]  /*64f0*/  BSYNC B0 ;  /* 0x0000000000007941 */ /* 0x000fea0003800000 */
.L_x_519:
[----:B------:R-:W-:Y:S01]  /*6500*/  LOP3.LUT R0, R0, 0x80000000, R27, 0xec, !PT ;  /* 0x8000000000007812 */ /* 0x000fe200078eec1b */
[----:B------:R-:W-:Y:S02]  /*6510*/  IMAD.MOV.U32 R19, RZ, RZ, R11 ;  /* 0x000000ffff137224 */ /* 0x000fe400078e000b */
[----:B------:R-:W-:Y:S02]  /*6520*/  IMAD.MOV.U32 R16, RZ, RZ, 0x1 ;  /* 0x00000001ff107424 */ /* 0x000fe400078e00ff */
[----:B------:R-:W-:Y:S02]  /*6530*/  VIADD R17, R0, 0xffffffff ;  /* 0xffffffff00117836 */ /* 0x000fe40000000000 */
[----:B------:R-:W-:-:S03]  /*6540*/  VIADD R23, R23, 0xffffffe0 ;  /* 0xffffffe017177836 */ /* 0x000fc60000000000 */
[----:B------:R-:W-:Y:S01]  /*6550*/  LOP3.LUT R17, R0, R17, RZ, 0xc, !PT ;  /* 0x0000001100117212 */ /* 0x000fe200078e0cff */
[----:B------:R-:W-:-:S05]  /*6560*/  IMAD.MOV.U32 R0, RZ, RZ, -0x1 ;  /* 0xffffffffff007424 */ /* 0x000fca00078e00ff */
[----:B------:R-:W0:Y:S02]  /*6570*/  POPC R17, R17 ;  /* 0x0000001100117309 */ /* 0x000e240000000000 */
[----:B0-----:R-:W-:Y:S05]  /*6580*/  WARPSYNC.COLLECTIVE R0, `(.L_x_521) ;  /* 0x0000000000087348 */ /* 0x001fea0003c00000 */
[----:B0-----:R0:W1:Y:S02]  /*6590*/  SHFL.DOWN P2, R25, R19, R16, R17 ;  /* 0x0800001013197389 */ /* 0x0010640000040011 */
[----:B01----:R-:W-:Y:S05]  /*65a0*/  ENDCOLLECTIVE ;  /* 0x000000000000791b */ /* 0x003fea0003800000 */
.L_x_521:
[----:B------:R-:W-:Y:S01]  /*65b0*/  ISETP.GE.AND P1, PT, R24, R17, PT ;  /* 0x000000111800720c */ /* 0x000fe20003f26270 */
[----:B------:R-:W-:-:S03]  /*65c0*/  IMAD.MOV.U32 R16, RZ, RZ, 0x2 ;  /* 0x00000002ff107424 */ /* 0x000fc600078e00ff */
[----:B------:R-:W-:-:S05]  /*65d0*/  SEL R25, R25, RZ, !P1 ;  /* 0x000000ff19197207 */ /* 0x000fca0004800000 */
[----:B------:R-:W-:Y:S02]  /*65e0*/  IMAD.IADD R11, R25, 0x1, R11 ;  /* 0x00000001190b7824 */ /* 0x000fe400078e020b */
[----:B------:R-:W-:Y:S02]  /*65f0*/  VIADD R25, R24, 0x2 ;  /* 0x0000000218197836 */ /* 0x000fe40000000000 */
[----:B------:R-:W-:-:S03]  /*6600*/  IMAD.MOV.U32 R19, RZ, RZ, R11 ;  /* 0x000000ffff137224 */ /* 0x000fc600078e000b */
[----:B------:R-:W-:-:S13]  /*6610*/  ISETP.GT.AND P1, PT, R25, R17, PT ;  /* 0x000000111900720c */ /* 0x000fda0003f24270 */
[----:B------:R-:W-:Y:S05]  /*6620*/  WARPSYNC.COLLECTIVE R0, `(.L_x_522) ;  /* 0x0000000000087348 */ /* 0x000fea0003c00000 */
[----:B------:R0:W1:Y:S02]  /*6630*/  SHFL.DOWN P2, R25, R19, R16, R17 ;  /* 0x0800001013197389 */ /* 0x0000640000040011 */
[----:B01----:R-:W-:Y:S05]  /*6640*/  ENDCOLLECTIVE ;  /* 0x000000000000791b */ /* 0x003fea0003800000 */
.L_x_522:
[----:B------:R-:W-:Y:S01]  /*6650*/  IMAD.MOV.U32 R16, RZ, RZ, 0x4 ;  /* 0x00000004ff107424 */ /* 0x000fe200078e00ff */
[----:B------:R-:W-:Y:S02]  /*6660*/  SEL R25, R25, RZ, !P1 ;  /* 0x000000ff19197207 */ /* 0x000fe40004800000 */
[----:B------:R-:W-:-:S03]  /*6670*/  ISETP.GT.AND P1, PT, R2, R17, PT ;  /* 0x000000110200720c */ /* 0x000fc60003f24270 */
[----:B------:R-:W-:-:S04]  /*6680*/  IMAD.IADD R11, R11, 0x1, R25 ;  /* 0x000000010b0b7824 */ /* 0x000fc800078e0219 */
[----:B------:R-:W-:-:S07]  /*6690*/  IMAD.MOV.U32 R19, RZ, RZ, R11 ;  /* 0x000000ffff137224 */ /* 0x000fce00078e000b */
[----:B------:R-:W-:Y:S05]  /*66a0*/  WARPSYNC.COLLECTIVE R0, `(.L_x_523) ;  /* 0x0000000000087348 */ /* 0x000fea0003c00000 */
[----:B------:R0:W1:Y:S02]  /*66b0*/  SHFL.DOWN P2, R25, R19, R16, R17 ;  /* 0x0800001013197389 */ /* 0x0000640000040011 */
[----:B01----:R-:W-:Y:S05]  /*66c0*/  ENDCOLLECTIVE ;  /* 0x000000000000791b */ /* 0x003fea0003800000 */
.L_x_523:
[----:B------:R-:W-:Y:S01]  /*66d0*/  IMAD.MOV.U32 R16, RZ, RZ, 0x8 ;  /* 0x00000008ff107424 */ /* 0x000fe200078e00ff */
        /* <DEDUP_REMOVED lines=8> */
.L_x_524:
[----:B------:R-:W-:Y:S01]  /*6760*/  IMAD.MOV.U32 R16, RZ, RZ, 0x10 ;  /* 0x00000010ff107424 */ /* 0x000fe200078e00ff */
[----:B------:R-:W-:-:S05]  /*6770*/  SEL R25, R25, RZ, !P1 ;  /* 0x000000ff19197207 */ /* 0x000fca0004800000 */
[----:B------:R-:W-:-:S04]  /*6780*/  IMAD.IADD R11, R11, 0x1, R25 ;  /* 0x000000010b0b7824 */ /* 0x000fc800078e0219 */
[----:B------:R-:W-:-:S07]  /*6790*/  IMAD.MOV.U32 R19, RZ, RZ, R11 ;  /* 0x000000ffff137224 */ /* 0x000fce00078e000b */
[----:B------:R-:W-:Y:S05]  /*67a0*/  WARPSYNC.COLLECTIVE R0, `(.L_x_525) ;  /* 0x0000000000087348 */ /* 0x000fea0003c00000 */
[----:B------:R0:W1:Y:S02]  /*67b0*/  SHFL.DOWN P2, R25, R19, R16, R17 ;  /* 0x0800001013197389 */ /* 0x0000640000040011 */
[----:B01----:R-:W-:Y:S05]  /*67c0*/  ENDCOLLECTIVE ;  /* 0x000000000000791b */ /* 0x003fea0003800000 */
.L_x_525:
[----:B------:R-:W-:-:S05]  /*67d0*/  VIADD R0, R24, 0x10 ;  /* 0x0000001018007836 */ /* 0x000fca0000000000 */
[----:B------:R-:W-:Y:S01]  /*67e0*/  ISETP.GT.AND P1, PT, R0, R17, PT ;  /* 0x000000110000720c */ /* 0x000fe20003f24270 */
[----:B------:R-:W-:-:S03]  /*67f0*/  IMAD.MOV.U32 R0, RZ, RZ, -0x1 ;  /* 0xffffffffff007424 */ /* 0x000fc600078e00ff */
[----:B------:R-:W-:Y:S02]  /*6800*/  SEL R25, R25, RZ, !P1 ;  /* 0x000000ff19197207 */ /* 0x000fe40004800000 */
[----:B------:R-:W-:Y:S02]  /*6810*/  ISETP.NE.AND P1, PT, R10, 0x65, PT ;  /* 0x000000650a00780c */ /* 0x000fe40003f25270 */
[----:B------:R-:W-:-:S11]  /*6820*/  IADD3 R8, PT, PT, R11, R25, R8 ;  /* 0x000000190b087210 */ /* 0x000fd60007ffe008 */
[----:B------:R-:W-:Y:S05]  /*6830*/  WARPSYNC.COLLECTIVE R0, `(.L_x_526) ;  /* 0x0000000000087348 */ /* 0x000fea0003c00000 */
[----:B------:R-:W-:Y:S01]  /*6840*/  VOTE.ALL P1, P1 ;  /* 0x0000000000ff7806 */ /* 0x000fe20000820000 */
[----:B------:R-:W-:-:S12]  /*6850*/  ENDCOLLECTIVE ;  /* 0x000000000000791b */ /* 0x000fd80003800000 */
.L_x_526:
[----:B------:R-:W-:Y:S05]  /*6860*/  BRA `(.L_x_527) ;  /* 0xffffffe000387947 */ /* 0x000fea000383ffff */
.L_x_528:
        /* <DEDUP_REMOVED lines=9> */
.L_x_556:


//--------------------- .text._ZN6thrust24THRUST_300001_SM_1000_NS8cuda_cub4core6detail13_kernel_agentINS1_8__unique9InitAgentIN3cub18CUB_300001_SM_100013ScanTileStateIiLb1EEEPiiEEJSA_mSB_EEEvDpT0_ --------------------------
	.section	.text._ZN6thrust24THRUST_300001_SM_1000_NS8cuda_cub4core6detail13_kernel_agentINS1_8__unique9InitAgentIN3cub18CUB_300001_SM_100013ScanTileStateIiLb1EEEPiiEEJSA_mSB_EEEvDpT0_,"ax",@progbits
	.align	128
        .global         _ZN6thrust24THRUST_300001_SM_1000_NS8cuda_cub4core6detail13_kernel_agentINS1_8__unique9InitAgentIN3cub18CUB_300001_SM_100013ScanTileStateIiLb1EEEPiiEEJSA_mSB_EEEvDpT0_
        .type           _ZN6thrust24THRUST_300001_SM_1000_NS8cuda_cub4core6detail13_kernel_agentINS1_8__unique9InitAgentIN3cub18CUB_300001_SM_100013ScanTileStateIiLb1EEEPiiEEJSA_mSB_EEEvDpT0_,@function
        .size           _ZN6thrust24THRUST_300001_SM_1000_NS8cuda_cub4core6detail13_kernel_agentINS1_8__unique9InitAgentIN3cub18CUB_300001_SM_100013ScanTileStateIiLb1EEEPiiEEJSA_mSB_EEEvDpT0_,(.L_x_557 - _ZN6thrust24THRUST_300001_SM_1000_NS8cuda_cub4core6detail13_kernel_agentINS1_8__unique9InitAgentIN3cub18CUB_300001_SM_100013ScanTileStateIiLb1EEEPiiEEJSA_mSB_EEEvDpT0_)
        .other          _ZN6thrust24THRUST_300001_SM_1000_NS8cuda_cub4core6detail13_kernel_agentINS1_8__unique9InitAgentIN3cub18CUB_300001_SM_100013ScanTileStateIiLb1EEEPiiEEJSA_mSB_EEEvDpT0_,@"STO_CUDA_ENTRY STV_DEFAULT"
_ZN6thrust24THRUST_300001_SM_1000_NS8cuda_cub4core6detail13_kernel_agentINS1_8__unique9InitAgentIN3cub18CUB_300001_SM_100013ScanTileStateIiLb1EEEPiiEEJSA_mSB_EEEvDpT0_:
.text._ZN6thrust24THRUST_300001_SM_1000_NS8cuda_cub4core6detail13_kernel_agentINS1_8__unique9InitAgentIN3cub18CUB_300001_SM_100013ScanTileStateIiLb1EEEPiiEEJSA_mSB_EEEvDpT0_:
[----:B------:R-:W-:Y:S01]  /*0000*/  LDC R1, c[0x0][0x37c] ;  /* 0x0000df00ff017b82 */ /* 0x000fe20000000800 */
[----:B------:R-:W0:Y:S07]  /*0010*/  S2R R0, SR_TID.X ;  /* 0x0000000000007919 */ /* 0x000e2e0000002100 */
[----:B------:R-:W1:Y:S01]  /*0020*/  S2UR UR6, SR_CTAID.X ;  /* 0x00000000000679c3 */ /* 0x000e620000002500 */
[----:B------:R-:W2:Y:S07]  /*0030*/  LDCU UR4, c[0x0][0x388] ;  /* 0x00007100ff0477ac */ /* 0x000eae0008000800 */
[----:B------:R-:W1:Y:S01]  /*0040*/  LDC R7, c[0x0][0x360] ;  /* 0x0000d800ff077b82 */ /* 0x000e620000000800 */
[C---:B0-----:R-:W-:Y:S01]  /*0050*/  ISETP.GT.U32.AND P0, PT, R0.reuse, 0x1f, PT ;  /* 0x0000001f0000780c */ /* 0x041fe20003f04070 */
[----:B-1----:R-:W-:Y:S01]  /*0060*/  IMAD R7, R7, UR6, R0 ;  /* 0x0000000607077c24 */ /* 0x002fe2000f8e0200 */
[----:B------:R-:W-:-:S02]  /*0070*/  LOP3.LUT P2, RZ, R0, UR6, RZ, 0xfc, !PT ;  /* 0x0000000600ff7c12 */ /* 0x000fc4000f84fcff */
[----:B------:R-:W-:Y:S02]  /*0080*/  ISETP.NE.OR P0, PT, RZ, UR6, P0 ;  /* 0x00000006ff007c0c */ /* 0x000fe40008705670 */
[----:B--2---:R-:W-:Y:S01]  /*0090*/  ISETP.GE.AND P1, PT, R7, UR4, PT ;  /* 0x0000000407007c0c */ /* 0x004fe2000bf26270 */
[----:B------:R-:W0:Y:S10]  /*00a0*/  LDCU.64 UR4, c[0x0][0x358] ;  /* 0x00006b00ff0477ac */ /* 0x000e340008000a00 */
[----:B------:R-:W1:Y:S02]  /*00b0*/  @!P0 LDC.64 R4, c[0x0][0x380] ;  /* 0x0000e000ff048b82 */ /* 0x000e640000000a00 */
[----:B------:R-:W-:-:S06]  /*00c0*/  @!P1 MOV R6, 0x63 ;  /* 0x0000006300069802 */ /* 0x000fcc0000000f00 */
[----:B------:R-:W2:Y:S01]  /*00d0*/  @!P1 LDC.64 R2, c[0x0][0x380] ;  /* 0x0000e000ff029b82 */ /* 0x000ea20000000a00 */
[----:B-1----:R-:W-:-:S04]  /*00e0*/  @!P0 IMAD.WIDE.U32 R4, R0, 0x8, R4 ;  /* 0x0000000800048825 */ /* 0x002fc800078e0004 */
[----:B--2---:R-:W-:-:S04]  /*00f0*/  @!P1 IMAD.WIDE R2, R7, 0x8, R2 ;  /* 0x0000000807029825 */ /* 0x004fc800078e0202 */
[----:B------:R-:W-:-:S05]  /*0100*/  IMAD.MOV.U32 R7, RZ, RZ, RZ ;  /* 0x000000ffff077224 */ /* 0x000fca00078e00ff */
[----:B0-----:R0:W-:Y:S04]  /*0110*/  @!P1 STG.E.64 desc[UR4][R2.64+0x100], R6 ;  /* 0x0001000602009986 */ /* 0x0011e8000c101b04 */
[----:B------:R0:W-:Y:S01]  /*0120*/  @!P0 STG.E.64 desc[UR4][R4.64], RZ ;  /* 0x000000ff04008986 */ /* 0x0001e2000c101b04 */
[----:B------:R-:W-:Y:S05]  /*0130*/  @P2 EXIT ;  /* 0x000000000000294d */ /* 0x000fea0003800000 */
[----:B0-----:R-:W0:Y:S02]  /*0140*/  LDC.64 R2, c[0x0][0x390] ;  /* 0x0000e400ff027b82 */ /* 0x001e240000000a00 */
[----:B0-----:R-:W-:Y:S01]  /*0150*/  STG.E desc[UR4][R2.64], RZ ;  /* 0x000000ff02007986 */ /* 0x001fe2000c101904 */
[----:B------:R-:W-:Y:S05]  /*0160*/  EXIT ;  /* 0x000000000000794d */ /* 0x000fea0003800000 */
.L_x_529:
        /* <DEDUP_REMOVED lines=9> */
.L_x_557:


//--------------------- .text._Z31find_canonical_colorings_kernelPKiS0_P8Coloringiii --------------------------
	.section	.text._Z31find_canonical_colorings_kernelPKiS0_P8Coloringiii,"ax",@progbits
	.align	128
        .global         _Z31find_canonical_colorings_kernelPKiS0_P8Coloringiii
        .type           _Z31find_canonical_colorings_kernelPKiS0_P8Coloringiii,@function
        .size           _Z31find_canonical_colorings_kernelPKiS0_P8Coloringiii,(.L_x_558 - _Z31find_canonical_colorings_kernelPKiS0_P8Coloringiii)
        .other          _Z31find_canonical_colorings_kernelPKiS0_P8Coloringiii,@"STO_CUDA_ENTRY STV_DEFAULT"
_Z31find_canonical_colorings_kernelPKiS0_P8Coloringiii:
.text._Z31find_canonical_colorings_kernelPKiS0_P8Coloringiii:
[----:B------:R-:W0:Y:S01]  /*0000*/  LDC R1, c[0x0][0x37c] ;  /* 0x0000df00ff017b82 */ /* 0x000e220000000800 */
[----:B------:R-:W1:Y:S07]  /*0010*/  S2R R3, SR_TID.X ;  /* 0x0000000000037919 */ /* 0x000e6e0000002100 */
[----:B------:R-:W1:Y:S01]  /*0020*/  S2UR UR4, SR_CTAID.X ;  /* 0x00000000000479c3 */ /* 0x000e620000002500 */
[----:B------:R-:W2:Y:S01]  /*0030*/  LDCU UR5, c[0x0][0x398] ;  /* 0x00007300ff0577ac */ /* 0x000ea20008000800 */
[----:B0-----:R-:W-:-:S06]  /*0040*/  IADD3 R1, PT, PT, R1, -0x50, RZ ;  /* 0xffffffb001017810 */ /* 0x001fcc0007ffe0ff */
[----:B------:R-:W1:Y:S02]  /*0050*/  LDC R0, c[0x0][0x360] ;  /* 0x0000d800ff007b82 */ /* 0x000e640000000800 */
[----:B-1----:R-:W-:-:S05]  /*0060*/  IMAD R0, R0, UR4, R3 ;  /* 0x0000000400007c24 */ /* 0x002fca000f8e0203 */
[----:B--2---:R-:W-:-:S13]  /*0070*/  ISETP.GE.AND P0, PT, R0, UR5, PT ;  /* 0x0000000500007c0c */ /* 0x004fda000bf06270 */
[----:B------:R-:W-:Y:S05]  /*0080*/  @P0 EXIT ;  /* 0x000000000000094d */ /* 0x000fea0003800000 */
[----:B------:R-:W0:Y:S01]  /*0090*/  LDCU UR4, c[0x0][0x3a0] ;  /* 0x00007400ff0477ac */ /* 0x000e220008000800 */
[----:B------:R-:W1:Y:S01]  /*00a0*/  LDCU.64 UR8, c[0x0][0x358] ;  /* 0x00006b00ff0877ac */ /* 0x000e620008000a00 */
[----:B0-----:R-:W-:-:S04]  /*00b0*/  MOV R5, UR4 ;  /* 0x0000000400057c02 */ /* 0x001fc80008000f00 */
[----:B------:R-:W-:-:S13]  /*00c0*/  ISETP.GE.AND P0, PT, R5, 0x1, PT ;  /* 0x000000010500780c */ /* 0x000fda0003f06270 */
[----:B-1----:R-:W-:Y:S05]  /*00d0*/  @!P0 BRA `(.L_x_530) ;  /* 0x00000004007c8947 */ /* 0x002fea0003800000 */
[C---:B------:R-:W-:Y:S01]  /*00e0*/  ISETP.GE.U32.AND P1, PT, R5.reuse, 0x10, PT ;  /* 0x000000100500780c */ /* 0x040fe20003f26070 */
[----:B------:R-:W-:Y:S01]  /*00f0*/  HFMA2 R2, -RZ, RZ, 0, 0 ;  /* 0x00000000ff027431 */ /* 0x000fe200000001ff */
[----:B------:R-:W-:-:S04]  /*0100*/  LOP3.LUT R24, R5, 0xf, RZ, 0xc0, !PT ;  /* 0x0000000f05187812 */ /* 0x000fc800078ec0ff */
[----:B------:R-:W-:-:S07]  /*0110*/  ISETP.NE.AND P0, PT, R24, RZ, PT ;  /* 0x000000ff1800720c */ /* 0x000fce0003f05270 */
[----:B------:R-:W-:Y:S06]  /*0120*/  @!P1 BRA `(.L_x_531) ;  /* 0x0000000000889947 */ /* 0x000fec0003800000 */
[----:B------:R-:W-:Y:S02]  /*0130*/  LOP3.LUT R2, R5, 0x7ffffff0, RZ, 0xc0, !PT ;  /* 0x7ffffff005027812 */ /* 0x000fe400078ec0ff */
[----:B------:R-:W-:-:S07]  /*0140*/  MOV R3, RZ ;  /* 0x000000ff00037202 */ /* 0x000fce0000000f00 */
.L_x_532:
[----:B0-----:R-:W0:Y:S08]  /*0150*/  LDC R5, c[0x0][0x3a0] ;  /* 0x0000e800ff057b82 */ /* 0x001e300000000800 */
[----:B------:R-:W1:Y:S01]  /*0160*/  LDC.64 R22, c[0x0][0x380] ;  /* 0x0000e000ff167b82 */ /* 0x000e620000000a00 */
[----:B0-----:R-:W-:-:S04]  /*0170*/  IMAD R7, R0, R5, R3 ;  /* 0x0000000500077224 */ /* 0x001fc800078e0203 */
[----:B-1----:R-:W-:-:S05]  /*0180*/  IMAD.WIDE R22, R7, 0x4, R22 ;  /* 0x0000000407167825 */ /* 0x002fca00078e0216 */
        /* <DEDUP_REMOVED lines=15> */
[----:B------:R-:W5:Y:S01]  /*0280*/  LDG.E R7, desc[UR8][R22.64+0x3c] ;  /* 0x00003c0816077981 */ /* 0x000f62000c1e1900 */
[----:B------:R-:W-:-:S02]  /*0290*/  LEA R4, R3, R1, 0x2 ;  /* 0x0000000103047211 */ /* 0x000fc400078e10ff */
[----:B------:R-:W-:-:S04]  /*02a0*/  IADD3 R3, PT, PT, R3, 0x10, RZ ;  /* 0x0000001003037810 */ /* 0x000fc80007ffe0ff */
[----:B------:R-:W-:Y:S01]  /*02b0*/  ISETP.NE.AND P1, PT, R3, R2, PT ;  /* 0x000000020300720c */ /* 0x000fe20003f25270 */
[----:B--2---:R0:W-:Y:S04]  /*02c0*/  STL.64 [R4], R20 ;  /* 0x0000001404007387 */ /* 0x0041e80000100a00 */
[----:B---3--:R0:W-:Y:S04]  /*02d0*/  STL.64 [R4+0x8], R18 ;  /* 0x0000081204007387 */ /* 0x0081e80000100a00 */
[----:B----4-:R0:W-:Y:S04]  /*02e0*/  STL.64 [R4+0x10], R16 ;  /* 0x0000101004007387 */ /* 0x0101e80000100a00 */
[----:B-----5:R0:W-:Y:S04]  /*02f0*/  STL.64 [R4+0x18], R14 ;  /* 0x0000180e04007387 */ /* 0x0201e80000100a00 */
[----:B------:R0:W-:Y:S04]  /*0300*/  STL.64 [R4+0x20], R12 ;  /* 0x0000200c04007387 */ /* 0x0001e80000100a00 */
[----:B------:R0:W-:Y:S04]  /*0310*/  STL.64 [R4+0x28], R10 ;  /* 0x0000280a04007387 */ /* 0x0001e80000100a00 */
[----:B------:R0:W-:Y:S04]  /*0320*/  STL.64 [R4+0x30], R8 ;  /* 0x0000300804007387 */ /* 0x0001e80000100a00 */
[----:B------:R0:W-:Y:S01]  /*0330*/  STL.64 [R4+0x38], R6 ;  /* 0x0000380604007387 */ /* 0x0001e20000100a00 */
[----:B------:R-:W-:Y:S05]  /*0340*/  @P1 BRA `(.L_x_532) ;  /* 0xfffffffc00801947 */ /* 0x000fea000383ffff */
.L_x_531:
[----:B------:R-:W-:Y:S05]  /*0350*/  @!P0 BRA `(.L_x_530) ;  /* 0x0000000000dc8947 */ /* 0x000fea0003800000 */
[----:B------:R-:W-:Y:S02]  /*0360*/  ISETP.GE.U32.AND P0, PT, R24, 0x8, PT ;  /* 0x000000081800780c */ /* 0x000fe40003f06070 */
[----:B0-----:R-:W-:-:S04]  /*0370*/  LOP3.LUT R8, R5, 0x7, RZ, 0xc0, !PT ;  /* 0x0000000705087812 */ /* 0x001fc800078ec0ff */
[----:B------:R-:W-:-:S07]  /*0380*/  ISETP.NE.AND P1, PT, R8, RZ, PT ;  /* 0x000000ff0800720c */ /* 0x000fce0003f25270 */
[----:B------:R-:W-:Y:S06]  /*0390*/  @!P0 BRA `(.L_x_533) ;  /* 0x0000000000548947 */ /* 0x000fec0003800000 */
[----:B------:R-:W0:Y:S01]  /*03a0*/  LDC.64 R6, c[0x0][0x380] ;  /* 0x0000e000ff067b82 */ /* 0x000e220000000a00 */
[----:B------:R-:W-:-:S04]  /*03b0*/  IMAD R3, R0, R5, R2 ;  /* 0x0000000500037224 */ /* 0x000fc800078e0202 */
[----:B0-----:R-:W-:-:S05]  /*03c0*/  IMAD.WIDE R6, R3, 0x4, R6 ;  /* 0x0000000403067825 */ /* 0x001fca00078e0206 */
[----:B------:R-:W2:Y:S04]  /*03d0*/  LDG.E R3, desc[UR8][R6.64] ;  /* 0x0000000806037981 */ /* 0x000ea8000c1e1900 */
[----:B------:R-:W3:Y:S04]  /*03e0*/  LDG.E R9, desc[UR8][R6.64+0x4] ;  /* 0x0000040806097981 */ /* 0x000ee8000c1e1900 */
[----:B------:R-:W4:Y:S04]  /*03f0*/  LDG.E R11, desc[UR8][R6.64+0x8] ;  /* 0x00000808060b7981 */ /* 0x000f28000c1e1900 */
[----:B------:R-:W5:Y:S04]  /*0400*/  LDG.E R13, desc[UR8][R6.64+0xc] ;  /* 0x00000c08060d7981 */ /* 0x000f68000c1e1900 */
[----:B------:R-:W5:Y:S04]  /*0410*/  LDG.E R15, desc[UR8][R6.64+0x10] ;  /* 0x00001008060f7981 */ /* 0x000f68000c1e1900 */
[----:B------:R-:W5:Y:S04]  /*0420*/  LDG.E R17, desc[UR8][R6.64+0x14] ;  /* 0x0000140806117981 */ /* 0x000f68000c1e1900 */
[----:B------:R-:W5:Y:S04]  /*0430*/  LDG.E R19, desc[UR8][R6.64+0x18] ;  /* 0x0000180806137981 */ /* 0x000f68000c1e1900 */
[----:B------:R-:W5:Y:S01]  /*0440*/  LDG.E R21, desc[UR8][R6.64+0x1c] ;  /* 0x00001c0806157981 */ /* 0x000f62000c1e1900 */
[----:B------:R-:W-:-:S02]  /*0450*/  LEA R4, R2, R1, 0x2 ;  /* 0x0000000102047211 */ /* 0x000fc400078e10ff */
[----:B------:R-:W-:-:S03]  /*0460*/  IADD3 R2, PT, PT, R2, 0x8, RZ ;  /* 0x0000000802027810 */ /* 0x000fc60007ffe0ff */
[----:B--2---:R0:W-:Y:S04]  /*0470*/  STL [R4], R3 ;  /* 0x0000000304007387 */ /* 0x0041e80000100800 */
[----:B---3--:R0:W-:Y:S04]  /*0480*/  STL [R4+0x4], R9 ;  /* 0x0000040904007387 */ /* 0x0081e80000100800 */
[----:B----4-:R0:W-:Y:S04]  /*0490*/  STL [R4+0x8], R11 ;  /* 0x0000080b04007387 */ /* 0x0101e80000100800 */
[----:B-----5:R0:W-:Y:S04]  /*04a0*/  STL [R4+0xc], R13 ;  /* 0x00000c0d04007387 */ /* 0x0201e80000100800 */
[----:B------:R0:W-:Y:S04]  /*04b0*/  STL [R4+0x10], R15 ;  /* 0x0000100f04007387 */ /* 0x0001e80000100800 */
[----:B------:R0:W-:Y:S04]  /*04c0*/  STL [R4+0x14], R17 ;  /* 0x0000141104007387 */ /* 0x0001e80000100800 */
[----:B------:R0:W-:Y:S04]  /*04d0*/  STL [R4+0x18], R19 ;  /* 0x0000181304007387 */ /* 0x0001e80000100800 */
[----:B------:R0:W-:Y:S02]  /*04e0*/  STL [R4+0x1c], R21 ;  /* 0x00001c1504007387 */ /* 0x0001e40000100800 */
.L_x_533:
[----:B------:R-:W-:Y:S05]  /*04f0*/  @!P1 BRA `(.L_x_530) ;  /* 0x0000000000749947 */ /* 0x000fea0003800000 */
[----:B------:R-:W-:Y:S02]  /*0500*/  ISETP.GE.U32.AND P0, PT, R8, 0x4, PT ;  /* 0x000000040800780c */ /* 0x000fe40003f06070 */
[----:B------:R-:W-:-:S04]  /*0510*/  LOP3.LUT R10, R5, 0x3, RZ, 0xc0, !PT ;  /* 0x00000003050a7812 */ /* 0x000fc800078ec0ff */
[----:B------:R-:W-:-:S07]  /*0520*/  ISETP.NE.AND P1, PT, R10, RZ, PT ;  /* 0x000000ff0a00720c */ /* 0x000fce0003f25270 */
[----:B------:R-:W-:Y:S06]  /*0530*/  @!P0 BRA `(.L_x_534) ;  /* 0x0000000000348947 */ /* 0x000fec0003800000 */
[----:B------:R-:W1:Y:S01]  /*0540*/  LDC.64 R6, c[0x0][0x380] ;  /* 0x0000e000ff067b82 */ /* 0x000e620000000a00 */
[----:B0-----:R-:W-:-:S04]  /*0550*/  IMAD R3, R0, R5, R2 ;  /* 0x0000000500037224 */ /* 0x001fc800078e0202 */
[----:B-1----:R-:W-:-:S05]  /*0560*/  IMAD.WIDE R6, R3, 0x4, R6 ;  /* 0x0000000403067825 */ /* 0x002fca00078e0206 */
[----:B------:R-:W2:Y:S04]  /*0570*/  LDG.E R3, desc[UR8][R6.64] ;  /* 0x0000000806037981 */ /* 0x000ea8000c1e1900 */
[----:B------:R-:W3:Y:S04]  /*0580*/  LDG.E R9, desc[UR8][R6.64+0x4] ;  /* 0x0000040806097981 */ /* 0x000ee8000c1e1900 */
[----:B------:R-:W4:Y:S04]  /*0590*/  LDG.E R11, desc[UR8][R6.64+0x8] ;  /* 0x00000808060b7981 */ /* 0x000f28000c1e1900 */
[----:B------:R-:W5:Y:S01]  /*05a0*/  LDG.E R13, desc[UR8][R6.64+0xc] ;  /* 0x00000c08060d7981 */ /* 0x000f62000c1e1900 */
[----:B------:R-:W-:-:S02]  /*05b0*/  LEA R4, R2, R1, 0x2 ;  /* 0x0000000102047211 */ /* 0x000fc400078e10ff */
[----:B------:R-:W-:-:S03]  /*05c0*/  IADD3 R2, PT, PT, R2, 0x4, RZ ;  /* 0x0000000402027810 */ /* 0x000fc60007ffe0ff */
[----:B--2---:R1:W-:Y:S04]  /*05d0*/  STL [R4], R3 ;  /* 0x0000000304007387 */ /* 0x0043e80000100800 */
[----:B---3--:R1:W-:Y:S04]  /*05e0*/  STL [R4+0x4], R9 ;  /* 0x0000040904007387 */ /* 0x0083e80000100800 */
[----:B----4-:R1:W-:Y:S04]  /*05f0*/  STL [R4+0x8], R11 ;  /* 0x0000080b04007387 */ /* 0x0103e80000100800 */
[----:B-----5:R1:W-:Y:S02]  /*0600*/  STL [R4+0xc], R13 ;  /* 0x00000c0d04007387 */ /* 0x0203e40000100800 */
.L_x_534:
[----:B------:R-:W-:Y:S05]  /*0610*/  @!P1 BRA `(.L_x_530) ;  /* 0x00000000002c9947 */ /* 0x000fea0003800000 */
[----:B01----:R-:W0:Y:S01]  /*0620*/  LDC.64 R8, c[0x0][0x380] ;  /* 0x0000e000ff087b82 */ /* 0x003e220000000a00 */
[----:B------:R-:W-:-:S05]  /*0630*/  UMOV UR4, URZ ;  /* 0x000000ff00047c82 */ /* 0x000fca0008000000 */
.L_x_535:
[----:B------:R-:W-:-:S04]  /*0640*/  IMAD R7, R0, R5, R2 ;  /* 0x0000000500077224 */ /* 0x000fc800078e0202 */
[----:B0-2---:R-:W-:-:S06]  /*0650*/  IMAD.WIDE R6, R7, 0x4, R8 ;  /* 0x0000000407067825 */ /* 0x005fcc00078e0208 */
[----:B------:R-:W2:Y:S01]  /*0660*/  LDG.E R6, desc[UR8][R6.64] ;  /* 0x0000000806067981 */ /* 0x000ea2000c1e1900 */
[C---:B------:R-:W-:Y:S01]  /*0670*/  LEA R3, R2.reuse, R1, 0x2 ;  /* 0x0000000102037211 */ /* 0x040fe200078e10ff */
[----:B------:R-:W-:Y:S01]  /*0680*/  UIADD3 UR4, UPT, UPT, UR4, 0x1, URZ ;  /* 0x0000000104047890 */ /* 0x000fe2000fffe0ff */
[----:B------:R-:W-:-:S05]  /*0690*/  IADD3 R2, PT, PT, R2, 0x1, RZ ;  /* 0x0000000102027810 */ /* 0x000fca0007ffe0ff */
[----:B------:R-:W-:Y:S01]  /*06a0*/  ISETP.NE.AND P0, PT, R10, UR4, PT ;  /* 0x000000040a007c0c */ /* 0x000fe2000bf05270 */
[----:B--2---:R2:W-:-:S12]  /*06b0*/  STL [R3], R6 ;  /* 0x0000000603007387 */ /* 0x0045d80000100800 */
[----:B------:R-:W-:Y:S05]  /*06c0*/  @P0 BRA `(.L_x_535) ;  /* 0xfffffffc00dc0947 */ /* 0x000fea000383ffff */
.L_x_530:
[----:B------:R-:W3:Y:S01]  /*06d0*/  LDC R2, c[0x0][0x39c] ;  /* 0x0000e700ff027b82 */ /* 0x000ee20000000800 */
[----:B------:R-:W-:-:S04]  /*06e0*/  ISETP.GE.AND P0, PT, R5, 0x1, PT ;  /* 0x000000010500780c */ /* 0x000fc80003f06270 */
[----:B---3--:R-:W-:-:S13]  /*06f0*/  ISETP.LT.OR P0, PT, R2, 0x1, !P0 ;  /* 0x000000010200780c */ /* 0x008fda0004701670 */
[----:B------:R-:W-:Y:S05]  /*0700*/  @P0 BRA `(.L_x_536) ;  /* 0x0000000c00d40947 */ /* 0x000fea0003800000 */
[C---:B012---:R-:W-:Y:S01]  /*0710*/  LOP3.LUT R3, R5.reuse, 0x7ffffff0, RZ, 0xc0, !PT ;  /* 0x7ffffff005037812 */ /* 0x047fe200078ec0ff */
[----:B------:R-:W-:Y:S01]  /*0720*/  UMOV UR4, URZ ;  /* 0x000000ff00047c82 */ /* 0x000fe20008000000 */
[C---:B------:R-:W-:Y:S02]  /*0730*/  LOP3.LUT R2, R5.reuse, 0xf, RZ, 0xc0, !PT ;  /* 0x0000000f05027812 */ /* 0x040fe400078ec0ff */
[C---:B------:R-:W-:Y:S02]  /*0740*/  LOP3.LUT R4, R5.reuse, 0x7, RZ, 0xc0, !PT ;  /* 0x0000000705047812 */ /* 0x040fe400078ec0ff */
[----:B------:R-:W-:Y:S02]  /*0750*/  LOP3.LUT R5, R5, 0x3, RZ, 0xc0, !PT ;  /* 0x0000000305057812 */ /* 0x000fe400078ec0ff */
[----:B------:R-:W-:Y:S02]  /*0760*/  IADD3 R6, PT, PT, R1, 0x28, RZ ;  /* 0x0000002801067810 */ /* 0x000fe40007ffe0ff */
[----:B------:R-:W-:-:S07]  /*0770*/  IADD3 R7, PT, PT, -R3, RZ, RZ ;  /* 0x000000ff03077210 */ /* 0x000fce0007ffe1ff */
.L_x_546:
[----:B0-----:R-:W0:Y:S01]  /*0780*/  LDCU UR5, c[0x0][0x3a0] ;  /* 0x00007400ff0577ac */ /* 0x001e220008000800 */
[----:B------:R-:W-:Y:S01]  /*0790*/  HFMA2 R29, -RZ, RZ, 0, 0 ;  /* 0x00000000ff1d7431 */ /* 0x000fe200000001ff */
[----:B0-----:R-:W-:Y:S02]  /*07a0*/  UISETP.GE.U32.AND UP0, UPT, UR5, 0x10, UPT ;  /* 0x000000100500788c */ /* 0x001fe4000bf06070 */
[----:B------:R-:W-:-:S07]  /*07b0*/  UIMAD UR11, UR4, UR5, URZ ;  /* 0x00000005040b72a4 */ /* 0x000fce000f8e02ff */
[----:B--2---:R-:W-:Y:S05]  /*07c0*/  BRA.U !UP0, `(.L_x_537) ;  /* 0x0000000508647547 */ /* 0x004fea000b800000 */
[----:B------:R-:W0:Y:S01]  /*07d0*/  LDCU.64 UR6, c[0x0][0x388] ;  /* 0x00007100ff0677ac */ /* 0x000e220008000a00 */
[----:B------:R-:W-:Y:S02]  /*07e0*/  IADD3 R22, PT, PT, R1, 0x48, RZ ;  /* 0x0000004801167810 */ /* 0x000fe40007ffe0ff */
[----:B------:R-:W-:Y:S01]  /*07f0*/  MOV R23, R7 ;  /* 0x0000000700177202 */ /* 0x000fe20000000f00 */
[----:B------:R-:W1:Y:S01]  /*0800*/  LDCU UR5, c[0x0][0x3a0] ;  /* 0x00007400ff0577ac */ /* 0x000e620008000800 */
[----:B0-----:R-:W-:-:S04]  /*0810*/  UIMAD.WIDE.U32 UR6, UR11, 0x4, UR6 ;  /* 0x000000040b0678a5 */ /* 0x001fc8000f8e0006 */
[----:B------:R-:W-:-:S04]  /*0820*/  UIADD3 UR10, UP0, UPT, UR6, 0x20, URZ ;  /* 0x00000020060a7890 */ /* 0x000fc8000ff1e0ff */
[----:B------:R-:W-:Y:S02]  /*0830*/  UIADD3.X UR6, UPT, UPT, URZ, UR7, URZ, UP0, !UPT ;  /* 0x00000007ff067290 */ /* 0x000fe400087fe4ff */
[----:B------:R-:W-:-:S04]  /*0840*/  MOV R8, UR10 ;  /* 0x0000000a00087c02 */ /* 0x000fc80008000f00 */
[----:B-1----:R-:W-:-:S07]  /*0850*/  IMAD.U32 R9, RZ, RZ, UR6 ;  /* 0x00000006ff097e24 */ /* 0x002fce000f8e00ff */
.L_x_538:
[----:B------:R-:W2:Y:S01]  /*0860*/  LDG.E R13, desc[UR8][R8.64+-0x1c] ;  /* 0xffffe408080d7981 */ /* 0x000ea2000c1e1900 */
[----:B------:R-:W0:Y:S03]  /*0870*/  LDC.64 R20, c[0x0][0x380] ;  /* 0x0000e000ff147b82 */ /* 0x000e260000000a00 */
[----:B------:R-:W3:Y:S04]  /*0880*/  LDG.E R11, desc[UR8][R8.64+-0x20] ;  /* 0xffffe008080b7981 */ /* 0x000ee8000c1e1900 */
[----:B------:R-:W4:Y:S04]  /*0890*/  LDG.E R15, desc[UR8][R8.64+-0x18] ;  /* 0xffffe808080f7981 */ /* 0x000f28000c1e1900 */
[----:B------:R-:W5:Y:S04]  /*08a0*/  LDG.E R17, desc[UR8][R8.64+-0x14] ;  /* 0xffffec0808117981 */ /* 0x000f68000c1e1900 */
[----:B------:R-:W5:Y:S04]  /*08b0*/  LDG.E R28, desc[UR8][R8.64+-0x10] ;  /* 0xfffff008081c7981 */ /* 0x000f68000c1e1900 */
[----:B------:R-:W5:Y:S04]  /*08c0*/  LDG.E R18, desc[UR8][R8.64+-0xc] ;  /* 0xfffff40808127981 */ /* 0x000f68000c1e1900 */
[----:B------:R-:W5:Y:S04]  /*08d0*/  LDG.E R19, desc[UR8][R8.64+-0x8] ;  /* 0xfffff80808137981 */ /* 0x000f68000c1e1900 */
[----:B------:R-:W5:Y:S04]  /*08e0*/  LDG.E R16, desc[UR8][R8.64+-0x4] ;  /* 0xfffffc0808107981 */ /* 0x000f68000c1e1900 */
[----:B------:R-:W5:Y:S01]  /*08f0*/  LDG.E R29, desc[UR8][R8.64+0x8] ;  /* 0x00000808081d7981 */ /* 0x000f62000c1e1900 */
[----:B--2---:R-:W-:-:S02]  /*0900*/  IMAD R13, R0, UR5, R13 ;  /* 0x00000005000d7c24 */ /* 0x004fc4000f8e020d */
[----:B---3--:R-:W-:Y:S02]  /*0910*/  IMAD R11, R0, UR5, R11 ;  /* 0x00000005000b7c24 */ /* 0x008fe4000f8e020b */
[----:B0-----:R-:W-:-:S04]  /*0920*/  IMAD.WIDE R24, R13, 0x4, R20 ;  /* 0x000000040d187825 */ /* 0x001fc800078e0214 */
[C---:B----4-:R-:W-:Y:S02]  /*0930*/  IMAD R13, R0.reuse, UR5, R15 ;  /* 0x00000005000d7c24 */ /* 0x050fe4000f8e020f */
[----:B------:R-:W-:Y:S01]  /*0940*/  IMAD.WIDE R10, R11, 0x4, R20 ;  /* 0x000000040b0a7825 */ /* 0x000fe200078e0214 */
[----:B------:R-:W2:Y:S03]  /*0950*/  LDG.E R15, desc[UR8][R24.64] ;  /* 0x00000008180f7981 */ /* 0x000ea6000c1e1900 */
[----:B-----5:R-:W-:Y:S01]  /*0960*/  IMAD R17, R0, UR5, R17 ;  /* 0x0000000500117c24 */ /* 0x020fe2000f8e0211 */
[----:B------:R-:W2:Y:S01]  /*0970*/  LDG.E R14, desc[UR8][R10.64] ;  /* 0x000000080a0e7981 */ /* 0x000ea2000c1e1900 */
[----:B------:R-:W-:-:S04]  /*0980*/  IMAD.WIDE R12, R13, 0x4, R20 ;  /* 0x000000040d0c7825 */ /* 0x000fc800078e0214 */
[----:B------:R-:W-:Y:S01]  /*0990*/  IMAD.WIDE R26, R17, 0x4, R20 ;  /* 0x00000004111a7825 */ /* 0x000fe200078e0214 */
[----:B------:R-:W3:Y:S04]  /*09a0*/  LDG.E R25, desc[UR8][R8.64+0xc] ;  /* 0x00000c0808197981 */ /* 0x000ee8000c1e1900 */
[----:B------:R-:W4:Y:S04]  /*09b0*/  LDG.E R12, desc[UR8][R12.64] ;  /* 0x000000080c0c7981 */ /* 0x000f28000c1e1900 */
[----:B------:R-:W5:Y:S04]  /*09c0*/  LDG.E R17, desc[UR8][R8.64] ;  /* 0x0000000808117981 */ /* 0x000f68000c1e1900 */
[----:B------:R-:W3:Y:S04]  /*09d0*/  LDG.E R10, desc[UR8][R8.64+0x4] ;  /* 0x00000408080a7981 */ /* 0x000ee8000c1e1900 */
[----:B------:R-:W4:Y:S04]  /*09e0*/  LDG.E R13, desc[UR8][R26.64] ;  /* 0x000000081a0d7981 */ /* 0x000f28000c1e1900 */
[----:B------:R-:W5:Y:S04]  /*09f0*/  LDG.E R11, desc[UR8][R8.64+0x10] ;  /* 0x00001008080b7981 */ /* 0x000f68000c1e1900 */
[----:B------:R-:W5:Y:S04]  /*0a00*/  LDG.E R24, desc[UR8][R8.64+0x18] ;  /* 0x0000180808187981 */ /* 0x000f68000c1e1900 */
[----:B------:R-:W5:Y:S04]  /*0a10*/  LDG.E R27, desc[UR8][R8.64+0x14] ;  /* 0x00001408081b7981 */ /* 0x000f68000c1e1900 */
[----:B------:R-:W5:Y:S01]  /*0a20*/  LDG.E R26, desc[UR8][R8.64+0x1c] ;  /* 0x00001c08081a7981 */ /* 0x000f62000c1e1900 */
[----:B------:R-:W-:-:S02]  /*0a30*/  IMAD R28, R0, UR5, R28 ;  /* 0x00000005001c7c24 */ /* 0x000fc4000f8e021c */
[----:B------:R-:W-:Y:S01]  /*0a40*/  IMAD R29, R0, UR5, R29 ;  /* 0x00000005001d7c24 */ /* 0x000fe2000f8e021d */
[----:B--2---:R0:W-:Y:S02]  /*0a50*/  STL.64 [R22+-0x20], R14 ;  /* 0xffffe00e16007387 */ /* 0x0041e40000100a00 */
[----:B0-----:R-:W-:-:S04]  /*0a60*/  IMAD.WIDE R14, R28, 0x4, R20 ;  /* 0x000000041c0e7825 */ /* 0x001fc800078e0214 */
[----:B------:R-:W-:Y:S02]  /*0a70*/  IMAD R28, R0, UR5, R18 ;  /* 0x00000005001c7c24 */ /* 0x000fe4000f8e0212 */
[----:B------:R0:W2:Y:S04]  /*0a80*/  LDG.E R18, desc[UR8][R14.64] ;  /* 0x000000080e127981 */ /* 0x0000a8000c1e1900 */
[----:B----4-:R1:W-:Y:S02]  /*0a90*/  STL.64 [R22+-0x18], R12 ;  /* 0xffffe80c16007387 */ /* 0x0103e40000100a00 */
[----:B-1----:R-:W-:-:S04]  /*0aa0*/  IMAD.WIDE R12, R28, 0x4, R20 ;  /* 0x000000041c0c7825 */ /* 0x002fc800078e0214 */
[----:B------:R-:W-:Y:S02]  /*0ab0*/  IMAD R28, R0, UR5, R19 ;  /* 0x00000005001c7c24 */ /* 0x000fe4000f8e0213 */
[----:B------:R1:W2:Y:S02]  /*0ac0*/  LDG.E R19, desc[UR8][R12.64] ;  /* 0x000000080c137981 */ /* 0x0002a4000c1e1900 */
[----:B0-----:R-:W-:-:S04]  /*0ad0*/  IMAD.WIDE R14, R28, 0x4, R20 ;  /* 0x000000041c0e7825 */ /* 0x001fc800078e0214 */
[C---:B------:R-:W-:Y:S02]  /*0ae0*/  IMAD R28, R0.reuse, UR5, R16 ;  /* 0x00000005001c7c24 */ /* 0x040fe4000f8e0210 */
[----:B---3--:R-:W-:Y:S01]  /*0af0*/  IMAD R10, R0, UR5, R10 ;  /* 0x00000005000a7c24 */ /* 0x008fe2000f8e020a */
[----:B------:R0:W3:Y:S01]  /*0b00*/  LDG.E R16, desc[UR8][R14.64] ;  /* 0x000000080e107981 */ /* 0x0000e2000c1e1900 */
[----:B-1----:R-:W-:-:S04]  /*0b10*/  IMAD.WIDE R12, R28, 0x4, R20 ;  /* 0x000000041c0c7825 */ /* 0x002fc800078e0214 */
[----:B-----5:R-:W-:Y:S02]  /*0b20*/  IMAD R28, R0, UR5, R17 ;  /* 0x00000005001c7c24 */ /* 0x020fe4000f8e0211 */
[----:B------:R1:W3:Y:S02]  /*0b30*/  LDG.E R17, desc[UR8][R12.64] ;  /* 0x000000080c117981 */ /* 0x0002e4000c1e1900 */
[----:B0-----:R-:W-:-:S04]  /*0b40*/  IMAD.WIDE R14, R28, 0x4, R20 ;  /* 0x000000041c0e7825 */ /* 0x001fc800078e0214 */
[--C-:B------:R-:W-:Y:S02]  /*0b50*/  IMAD.WIDE R28, R29, 0x4, R20.reuse ;  /* 0x000000041d1c7825 */ /* 0x100fe400078e0214 */
[----:B------:R-:W4:Y:S02]  /*0b60*/  LDG.E R14, desc[UR8][R14.64] ;  /* 0x000000080e0e7981 */ /* 0x000f24000c1e1900 */
[----:B-1----:R-:W-:-:S04]  /*0b70*/  IMAD.WIDE R12, R10, 0x4, R20 ;  /* 0x000000040a0c7825 */ /* 0x002fc800078e0214 */
[C---:B------:R-:W-:Y:S01]  /*0b80*/  IMAD R25, R0.reuse, UR5, R25 ;  /* 0x0000000500197c24 */ /* 0x040fe2000f8e0219 */
[----:B------:R-:W4:Y:S01]  /*0b90*/  LDG.E R15, desc[UR8][R12.64] ;  /* 0x000000080c0f7981 */ /* 0x000f22000c1e1900 */
[C---:B------:R-:W-:Y:S02]  /*0ba0*/  IMAD R27, R0.reuse, UR5, R27 ;  /* 0x00000005001b7c24 */ /* 0x040fe4000f8e021b */
[----:B------:R-:W-:Y:S01]  /*0bb0*/  IMAD R11, R0, UR5, R11 ;  /* 0x00000005000b7c24 */ /* 0x000fe2000f8e020b */
[----:B------:R0:W5:Y:S03]  /*0bc0*/  LDG.E R12, desc[UR8][R28.64] ;  /* 0x000000081c0c7981 */ /* 0x000166000c1e1900 */
[----:B------:R-:W-:-:S06]  /*0bd0*/  IMAD.WIDE R10, R11, 0x4, R20 ;  /* 0x000000040b0a7825 */ /* 0x000fcc00078e0214 */
[----:B------:R-:W5:Y:S01]  /*0be0*/  LDG.E R10, desc[UR8][R10.64] ;  /* 0x000000080a0a7981 */ /* 0x000f62000c1e1900 */
[----:B0-----:R-:W-:-:S05]  /*0bf0*/  IMAD.WIDE R28, R25, 0x4, R20 ;  /* 0x00000004191c7825 */ /* 0x001fca00078e0214 */
[----:B------:R0:W5:Y:S01]  /*0c00*/  LDG.E R13, desc[UR8][R28.64] ;  /* 0x000000081c0d7981 */ /* 0x000162000c1e1900 */
[----:B------:R-:W-:Y:S02]  /*0c10*/  IMAD R25, R0, UR5, R26 ;  /* 0x0000000500197c24 */ /* 0x000fe4000f8e021a */
[----:B0-----:R-:W-:-:S04]  /*0c20*/  IMAD.WIDE R28, R27, 0x4, R20 ;  /* 0x000000041b1c7825 */ /* 0x001fc800078e0214 */
[----:B------:R-:W-:Y:S01]  /*0c30*/  IMAD R27, R0, UR5, R24 ;  /* 0x00000005001b7c24 */ /* 0x000fe2000f8e0218 */
[----:B------:R-:W5:Y:S01]  /*0c40*/  LDG.E R11, desc[UR8][R28.64] ;  /* 0x000000081c0b7981 */ /* 0x000f62000c1e1900 */
[----:B------:R-:W-:-:S04]  /*0c50*/  IMAD.WIDE R24, R25, 0x4, R20 ;  /* 0x0000000419187825 */ /* 0x000fc800078e0214 */
[----:B------:R-:W-:Y:S02]  /*0c60*/  IMAD.WIDE R26, R27, 0x4, R20 ;  /* 0x000000041b1a7825 */ /* 0x000fe400078e0214 */
[----:B------:R-:W5:Y:S04]  /*0c70*/  LDG.E R21, desc[UR8][R24.64] ;  /* 0x0000000818157981 */ /* 0x000f68000c1e1900 */
[----:B------:R-:W5:Y:S01]  /*0c80*/  LDG.E R20, desc[UR8][R26.64] ;  /* 0x000000081a147981 */ /* 0x000f62000c1e1900 */
[----:B------:R-:W-:-:S04]  /*0c90*/  IADD3 R23, PT, PT, R23, 0x10, RZ ;  /* 0x0000001017177810 */ /* 0x000fc80007ffe0ff */
[----:B------:R-:W-:Y:S02]  /*0ca0*/  ISETP.NE.AND P0, PT, R23, RZ, PT ;  /* 0x000000ff1700720c */ /* 0x000fe40003f05270 */
[----:B------:R-:W-:-:S04]  /*0cb0*/  IADD3 R8, P1, PT, R8, 0x40, RZ ;  /* 0x0000004008087810 */ /* 0x000fc80007f3e0ff */
[----:B------:R-:W-:Y:S01]  /*0cc0*/  IADD3.X R9, PT, PT, RZ, R9, RZ, P1, !PT ;  /* 0x00000009ff097210 */ /* 0x000fe20000ffe4ff */
[----:B--2---:R-:W-:Y:S04]  /*0cd0*/  STL.64 [R22+-0x10], R18 ;  /* 0xfffff01216007387 */ /* 0x004fe80000100a00 */
[----:B---3--:R-:W-:Y:S04]  /*0ce0*/  STL.64 [R22+-0x8], R16 ;  /* 0xfffff81016007387 */ /* 0x008fe80000100a00 */
[----:B----4-:R-:W-:Y:S04]  /*0cf0*/  STL.64 [R22], R14 ;  /* 0x0000000e16007387 */ /* 0x010fe80000100a00 */
[----:B-----5:R-:W-:Y:S04]  /*0d00*/  STL.64 [R22+0x8], R12 ;  /* 0x0000080c16007387 */ /* 0x020fe80000100a00 */
[----:B------:R-:W-:Y:S04]  /*0d10*/  STL.64 [R22+0x10], R10 ;  /* 0x0000100a16007387 */ /* 0x000fe80000100a00 */
[----:B------:R0:W-:Y:S02]  /*0d20*/  STL.64 [R22+0x18], R20 ;  /* 0x0000181416007387 */ /* 0x0001e40000100a00 */
[----:B0-----:R-:W-:Y:S01]  /*0d30*/  IADD3 R22, PT, PT, R22, 0x40, RZ ;  /* 0x0000004016167810 */ /* 0x001fe20007ffe0ff */
[----:B------:R-:W-:Y:S06]  /*0d40*/  @P0 BRA `(.L_x_538) ;  /* 0xfffffff800c40947 */ /* 0x000fec000383ffff */
[----:B------:R-:W-:-:S07]  /*0d50*/  MOV R29, R3 ;  /* 0x00000003001d7202 */ /* 0x000fce0000000f00 */
.L_x_537:
[----:B------:R-:W-:-:S13]  /*0d60*/  ISETP.NE.AND P0, PT, R2, RZ, PT ;  /* 0x000000ff0200720c */ /* 0x000fda0003f05270 */
[----:B------:R-:W-:Y:S05]  /*0d70*/  @!P0 BRA `(.L_x_539) ;  /* 0x0000000400c88947 */ /* 0x000fea0003800000 */
[----:B------:R-:W-:Y:S02]  /*0d80*/  IADD3 R8, PT, PT, R2, -0x1, RZ ;  /* 0xffffffff02087810 */ /* 0x000fe40007ffe0ff */
[----:B------:R-:W-:Y:S02]  /*0d90*/  ISETP.NE.AND P0, PT, R4, RZ, PT ;  /* 0x000000ff0400720c */ /* 0x000fe40003f05270 */
[----:B------:R-:W-:-:S13]  /*0da0*/  ISETP.GE.U32.AND P1, PT, R8, 0x7, PT ;  /* 0x000000070800780c */ /* 0x000fda0003f26070 */
[----:B------:R-:W-:Y:S05]  /*0db0*/  @!P1 BRA `(.L_x_540) ;  /* 0x0000000000bc9947 */ /* 0x000fea0003800000 */
[----:B------:R-:W0:Y:S01]  /*0dc0*/  LDC.64 R10, c[0x0][0x388] ;  /* 0x0000e200ff0a7b82 */ /* 0x000e220000000a00 */
[C---:B------:R-:W-:Y:S02]  /*0dd0*/  IADD3 R13, PT, PT, R29.reuse, UR11, RZ ;  /* 0x0000000b1d0d7c10 */ /* 0x040fe4000fffe0ff */
[----:B------:R-:W-:-:S05]  /*0de0*/  IADD3 R12, P1, PT, R29, UR11, RZ ;  /* 0x0000000b1d0c7c10 */ /* 0x000fca000ff3e0ff */
[----:B------:R-:W1:Y:S08]  /*0df0*/  LDC.64 R8, c[0x0][0x388] ;  /* 0x0000e200ff087b82 */ /* 0x000e700000000a00 */
[----:B------:R-:W2:Y:S01]  /*0e00*/  LDC.64 R18, c[0x0][0x380] ;  /* 0x0000e000ff127b82 */ /* 0x000ea20000000a00 */
[----:B0-----:R-:W-:Y:S01]  /*0e10*/  IMAD.WIDE.U32 R10, R13, 0x4, R10 ;  /* 0x000000040d0a7825 */ /* 0x001fe200078e000a */
[----:B------:R-:W-:-:S05]  /*0e20*/  IADD3.X R13, PT, PT, RZ, RZ, RZ, P1, !PT ;  /* 0x000000ffff0d7210 */ /* 0x000fca0000ffe4ff */
[----:B------:R-:W3:Y:S01]  /*0e30*/  LDG.E R11, desc[UR8][R10.64] ;  /* 0x000000080a0b7981 */ /* 0x000ee2000c1e1900 */
[----:B-1----:R-:W-:-:S04]  /*0e40*/  LEA R8, P1, R12, R8, 0x2 ;  /* 0x000000080c087211 */ /* 0x002fc800078210ff */
[----:B------:R-:W-:-:S05]  /*0e50*/  LEA.HI.X R9, R12, R9, R13, 0x2, P1 ;  /* 0x000000090c097211 */ /* 0x000fca00008f140d */
[----:B------:R-:W4:Y:S04]  /*0e60*/  LDG.E R13, desc[UR8][R8.64+0x4] ;  /* 0x00000408080d7981 */ /* 0x000f28000c1e1900 */
[----:B------:R-:W5:Y:S04]  /*0e70*/  LDG.E R17, desc[UR8][R8.64+0xc] ;  /* 0x00000c0808117981 */ /* 0x000f68000c1e1900 */
[----:B------:R-:W5:Y:S04]  /*0e80*/  LDG.E R15, desc[UR8][R8.64+0x8] ;  /* 0x00000808080f7981 */ /* 0x000f68000c1e1900 */
[----:B------:R-:W5:Y:S04]  /*0e90*/  LDG.E R21, desc[UR8][R8.64+0x10] ;  /* 0x0000100808157981 */ /* 0x000f68000c1e1900 */
[----:B------:R-:W5:Y:S04]  /*0ea0*/  LDG.E R12, desc[UR8][R8.64+0x18] ;  /* 0x00001808080c7981 */ /* 0x000f68000c1e1900 */
[----:B------:R-:W5:Y:S04]  /*0eb0*/  LDG.E R23, desc[UR8][R8.64+0x14] ;  /* 0x0000140808177981 */ /* 0x000f68000c1e1900 */
[----:B------:R-:W5:Y:S01]  /*0ec0*/  LDG.E R16, desc[UR8][R8.64+0x1c] ;  /* 0x00001c0808107981 */ /* 0x000f62000c1e1900 */
[----:B---3--:R-:W-:-:S04]  /*0ed0*/  IMAD R25, R0, UR5, R11 ;  /* 0x0000000500197c24 */ /* 0x008fc8000f8e020b */
[----:B--2---:R-:W-:-:S05]  /*0ee0*/  IMAD.WIDE R24, R25, 0x4, R18 ;  /* 0x0000000419187825 */ /* 0x004fca00078e0212 */
[----:B------:R-:W2:Y:S01]  /*0ef0*/  LDG.E R20, desc[UR8][R24.64] ;  /* 0x0000000818147981 */ /* 0x000ea2000c1e1900 */
[C---:B----4-:R-:W-:Y:S02]  /*0f00*/  IMAD R13, R0.reuse, UR5, R13 ;  /* 0x00000005000d7c24 */ /* 0x050fe4000f8e020d */
[C---:B-----5:R-:W-:Y:S02]  /*0f10*/  IMAD R11, R0.reuse, UR5, R17 ;  /* 0x00000005000b7c24 */ /* 0x060fe4000f8e0211 */
[C---:B------:R-:W-:Y:S02]  /*0f20*/  IMAD R15, R0.reuse, UR5, R15 ;  /* 0x00000005000f7c24 */ /* 0x040fe4000f8e020f */
[C---:B------:R-:W-:Y:S02]  /*0f30*/  IMAD R27, R0.reuse, UR5, R21 ;  /* 0x00000005001b7c24 */ /* 0x040fe4000f8e0215 */
[C---:B------:R-:W-:Y:S02]  /*0f40*/  IMAD R17, R0.reuse, UR5, R12 ;  /* 0x0000000500117c24 */ /* 0x040fe4000f8e020c */
[----:B------:R-:W-:-:S02]  /*0f50*/  IMAD R14, R0, UR5, R23 ;  /* 0x00000005000e7c24 */ /* 0x000fc4000f8e0217 */
[----:B------:R-:W-:-:S04]  /*0f60*/  IMAD.WIDE R22, R13, 0x4, R18 ;  /* 0x000000040d167825 */ /* 0x000fc800078e0212 */
[----:B------:R-:W-:Y:S02]  /*0f70*/  IMAD R21, R0, UR5, R16 ;  /* 0x0000000500157c24 */ /* 0x000fe4000f8e0210 */
[----:B------:R-:W-:-:S04]  /*0f80*/  IMAD.WIDE R8, R15, 0x4, R18 ;  /* 0x000000040f087825 */ /* 0x000fc800078e0212 */
[--C-:B------:R-:W-:Y:S01]  /*0f90*/  IMAD.WIDE R12, R27, 0x4, R18.reuse ;  /* 0x000000041b0c7825 */ /* 0x100fe200078e0212 */
[----:B------:R-:W3:Y:S03]  /*0fa0*/  LDG.E R26, desc[UR8][R8.64] ;  /* 0x00000008081a7981 */ /* 0x000ee6000c1e1900 */
[--C-:B------:R-:W-:Y:S02]  /*0fb0*/  IMAD.WIDE R16, R17, 0x4, R18.reuse ;  /* 0x0000000411107825 */ /* 0x100fe400078e0212 */
[----:B------:R-:W4:Y:S02]  /*0fc0*/  LDG.E R12, desc[UR8][R12.64] ;  /* 0x000000080c0c7981 */ /* 0x000f24000c1e1900 */
[--C-:B------:R-:W-:Y:S02]  /*0fd0*/  IMAD.WIDE R10, R11, 0x4, R18.reuse ;  /* 0x000000040b0a7825 */ /* 0x100fe400078e0212 */
[----:B------:R-:W5:Y:S02]  /*0fe0*/  LDG.E R16, desc[UR8][R16.64] ;  /* 0x0000000810107981 */ /* 0x000f64000c1e1900 */
[----:B------:R-:W-:-:S02]  /*0ff0*/  IMAD.WIDE R14, R14, 0x4, R18 ;  /* 0x000000040e0e7825 */ /* 0x000fc400078e0212 */
[----:B------:R-:W3:Y:S02]  /*1000*/  LDG.E R27, desc[UR8][R10.64] ;  /* 0x000000080a1b7981 */ /* 0x000ee4000c1e1900 */
[----:B------:R-:W-:Y:S02]  /*1010*/  IMAD.WIDE R18, R21, 0x4, R18 ;  /* 0x0000000415127825 */ /* 0x000fe400078e0212 */
[----:B------:R-:W2:Y:S04]  /*1020*/  LDG.E R21, desc[UR8][R22.64] ;  /* 0x0000000816157981 */ /* 0x000ea8000c1e1900 */
[----:B------:R-:W4:Y:S04]  /*1030*/  LDG.E R13, desc[UR8][R14.64] ;  /* 0x000000080e0d7981 */ /* 0x000f28000c1e1900 */
[----:B------:R-:W5:Y:S01]  /*1040*/  LDG.E R17, desc[UR8][R18.64] ;  /* 0x0000000812117981 */ /* 0x000f62000c1e1900 */
[----:B------:R-:W-:-:S02]  /*1050*/  LEA R28, R29, R6, 0x2 ;  /* 0x000000061d1c7211 */ /* 0x000fc400078e10ff */
[----:B------:R-:W-:-:S03]  /*1060*/  IADD3 R29, PT, PT, R29, 0x8, RZ ;  /* 0x000000081d1d7810 */ /* 0x000fc60007ffe0ff */
[----:B---3--:R0:W-:Y:S04]  /*1070*/  STL.64 [R28+0x8], R26 ;  /* 0x0000081a1c007387 */ /* 0x0081e80000100a00 */
[----:B--2---:R0:W-:Y:S04]  /*1080*/  STL.64 [R28], R20 ;  /* 0x000000141c007387 */ /* 0x0041e80000100a00 */
[----:B----4-:R0:W-:Y:S04]  /*1090*/  STL.64 [R28+0x10], R12 ;  /* 0x0000100c1c007387 */ /* 0x0101e80000100a00 */
[----:B-----5:R0:W-:Y:S02]  /*10a0*/  STL.64 [R28+0x18], R16 ;  /* 0x000018101c007387 */ /* 0x0201e40000100a00 */
.L_x_540:
[----:B------:R-:W-:Y:S05]  /*10b0*/  @!P0 BRA `(.L_x_539) ;  /* 0x0000000000f88947 */ /* 0x000fea0003800000 */
[----:B------:R-:W-:Y:S01]  /*10c0*/  VIADD R8, R4, 0xffffffff ;  /* 0xffffffff04087836 */ /* 0x000fe20000000000 */
[----:B------:R-:W-:-:S04]  /*10d0*/  ISETP.NE.AND P0, PT, R5, RZ, PT ;  /* 0x000000ff0500720c */ /* 0x000fc80003f05270 */
[----:B------:R-:W-:-:S13]  /*10e0*/  ISETP.GE.U32.AND P1, PT, R8, 0x3, PT ;  /* 0x000000030800780c */ /* 0x000fda0003f26070 */
[----:B------:R-:W-:Y:S05]  /*10f0*/  @!P1 BRA `(.L_x_541) ;  /* 0x0000000000749947 */ /* 0x000fea0003800000 */
[----:B------:R-:W1:Y:S01]  /*1100*/  LDC.64 R8, c[0x0][0x388] ;  /* 0x0000e200ff087b82 */ /* 0x000e620000000a00 */
[C---:B0-----:R-:W-:Y:S02]  /*1110*/  IADD3 R12, P1, PT, R29.reuse, UR11, RZ ;  /* 0x0000000b1d0c7c10 */ /* 0x041fe4000ff3e0ff */
[----:B------:R-:W-:Y:S02]  /*1120*/  IADD3 R17, PT, PT, R29, UR11, RZ ;  /* 0x0000000b1d117c10 */ /* 0x000fe4000fffe0ff */
[----:B------:R-:W-:-:S03]  /*1130*/  IADD3.X R13, PT, PT, RZ, RZ, RZ, P1, !PT ;  /* 0x000000ffff0d7210 */ /* 0x000fc60000ffe4ff */
[----:B------:R-:W0:Y:S01]  /*1140*/  LDC.64 R10, c[0x0][0x388] ;  /* 0x0000e200ff0a7b82 */ /* 0x000e220000000a00 */
[----:B-1----:R-:W-:-:S04]  /*1150*/  LEA R8, P1, R12, R8, 0x2 ;  /* 0x000000080c087211 */ /* 0x002fc800078210ff */
[----:B------:R-:W-:Y:S01]  /*1160*/  LEA.HI.X R9, R12, R9, R13, 0x2, P1 ;  /* 0x000000090c097211 */ /* 0x000fe200008f140d */
[----:B0-----:R-:W-:-:S04]  /*1170*/  IMAD.WIDE.U32 R16, R17, 0x4, R10 ;  /* 0x0000000411107825 */ /* 0x001fc800078e000a */
[----:B------:R-:W2:Y:S01]  /*1180*/  LDG.E R15, desc[UR8][R8.64+0x4] ;  /* 0x00000408080f7981 */ /* 0x000ea2000c1e1900 */
[----:B------:R-:W0:Y:S03]  /*1190*/  LDC.64 R10, c[0x0][0x380] ;  /* 0x0000e000ff0a7b82 */ /* 0x000e260000000a00 */
[----:B------:R-:W3:Y:S04]  /*11a0*/  LDG.E R19, desc[UR8][R8.64+0x8] ;  /* 0x0000080808137981 */ /* 0x000ee8000c1e1900 */
[----:B------:R-:W4:Y:S04]  /*11b0*/  LDG.E R17, desc[UR8][R16.64] ;  /* 0x0000000810117981 */ /* 0x000f28000c1e1900 */
[----:B------:R-:W5:Y:S01]  /*11c0*/  LDG.E R21, desc[UR8][R8.64+0xc] ;  /* 0x00000c0808157981 */ /* 0x000f62000c1e1900 */
[----:B--2---:R-:W-:-:S02]  /*11d0*/  IMAD R15, R0, UR5, R15 ;  /* 0x00000005000f7c24 */ /* 0x004fc4000f8e020f */
[C---:B---3--:R-:W-:Y:S02]  /*11e0*/  IMAD R19, R0.reuse, UR5, R19 ;  /* 0x0000000500137c24 */ /* 0x048fe4000f8e0213 */
[C---:B----4-:R-:W-:Y:S02]  /*11f0*/  IMAD R13, R0.reuse, UR5, R17 ;  /* 0x00000005000d7c24 */ /* 0x050fe4000f8e0211 */
[----:B-----5:R-:W-:Y:S02]  /*1200*/  IMAD R21, R0, UR5, R21 ;  /* 0x0000000500157c24 */ /* 0x020fe4000f8e0215 */
[----:B0-----:R-:W-:-:S04]  /*1210*/  IMAD.WIDE R12, R13, 0x4, R10 ;  /* 0x000000040d0c7825 */ /* 0x001fc800078e020a */
[--C-:B------:R-:W-:Y:S01]  /*1220*/  IMAD.WIDE R14, R15, 0x4, R10.reuse ;  /* 0x000000040f0e7825 */ /* 0x100fe200078e020a */
[----:B------:R-:W2:Y:S03]  /*1230*/  LDG.E R18, desc[UR8][R12.64] ;  /* 0x000000080c127981 */ /* 0x000ea6000c1e1900 */
[--C-:B------:R-:W-:Y:S02]  /*1240*/  IMAD.WIDE R16, R19, 0x4, R10.reuse ;  /* 0x0000000413107825 */ /* 0x100fe400078e020a */
[----:B------:R-:W2:Y:S02]  /*1250*/  LDG.E R19, desc[UR8][R14.64] ;  /* 0x000000080e137981 */ /* 0x000ea4000c1e1900 */
[----:B------:R-:W-:Y:S02]  /*1260*/  IMAD.WIDE R10, R21, 0x4, R10 ;  /* 0x00000004150a7825 */ /* 0x000fe400078e020a */
[----:B------:R-:W3:Y:S04]  /*1270*/  LDG.E R20, desc[UR8][R16.64] ;  /* 0x0000000810147981 */ /* 0x000ee8000c1e1900 */
[----:B------:R-:W3:Y:S01]  /*1280*/  LDG.E R21, desc[UR8][R10.64] ;  /* 0x000000080a157981 */ /* 0x000ee2000c1e1900 */
[----:B------:R-:W-:-:S02]  /*1290*/  LEA R8, R29, R6, 0x2 ;  /* 0x000000061d087211 */ /* 0x000fc400078e10ff */
[----:B------:R-:W-:-:S03]  /*12a0*/  IADD3 R29, PT, PT, R29, 0x4, RZ ;  /* 0x000000041d1d7810 */ /* 0x000fc60007ffe0ff */
[----:B--2---:R1:W-:Y:S04]  /*12b0*/  STL.64 [R8], R18 ;  /* 0x0000001208007387 */ /* 0x0043e80000100a00 */
[----:B---3--:R1:W-:Y:S02]  /*12c0*/  STL.64 [R8+0x8], R20 ;  /* 0x0000081408007387 */ /* 0x0083e40000100a00 */
.L_x_541:
[----:B------:R-:W-:Y:S05]  /*12d0*/  @!P0 BRA `(.L_x_539) ;  /* 0x0000000000708947 */ /* 0x000fea0003800000 */
[----:B------:R-:W2:Y:S01]  /*12e0*/  LDC.64 R10, c[0x0][0x388] ;  /* 0x0000e200ff0a7b82 */ /* 0x000ea20000000a00 */
[----:B------:R-:W-:-:S05]  /*12f0*/  IADD3 R9, PT, PT, R29, UR11, RZ ;  /* 0x0000000b1d097c10 */ /* 0x000fca000fffe0ff */
[----:B--2---:R-:W-:Y:S02]  /*1300*/  IMAD.WIDE.U32 R10, R9, 0x4, R10 ;  /* 0x00000004090a7825 */ /* 0x004fe400078e000a */
[----:B-1----:R-:W1:Y:S04]  /*1310*/  LDC.64 R8, c[0x0][0x380] ;  /* 0x0000e000ff087b82 */ /* 0x002e680000000a00 */
[----:B------:R-:W0:Y:S02]  /*1320*/  LDG.E R11, desc[UR8][R10.64] ;  /* 0x000000080a0b7981 */ /* 0x000e24000c1e1900 */
[----:B0-----:R-:W-:-:S04]  /*1330*/  IMAD R13, R0, UR5, R11 ;  /* 0x00000005000d7c24 */ /* 0x001fc8000f8e020b */
[----:B-1----:R-:W-:-:S06]  /*1340*/  IMAD.WIDE R12, R13, 0x4, R8 ;  /* 0x000000040d0c7825 */ /* 0x002fcc00078e0208 */
[----:B------:R-:W2:Y:S01]  /*1350*/  LDG.E R12, desc[UR8][R12.64] ;  /* 0x000000080c0c7981 */ /* 0x000ea2000c1e1900 */
[----:B------:R-:W-:Y:S02]  /*1360*/  LEA R15, R29, R6, 0x2 ;  /* 0x000000061d0f7211 */ /* 0x000fe400078e10ff */
[----:B------:R-:W-:-:S03]  /*1370*/  ISETP.NE.AND P0, PT, R5, 0x1, PT ;  /* 0x000000010500780c */ /* 0x000fc60003f05270 */
[----:B--2---:R2:W-:Y:S10]  /*1380*/  STL [R15], R12 ;  /* 0x0000000c0f007387 */ /* 0x0045f40000100800 */
[----:B------:R-:W-:Y:S05]  /*1390*/  @!P0 BRA `(.L_x_539) ;  /* 0x0000000000408947 */ /* 0x000fea0003800000 */
[----:B--2---:R-:W0:Y:S01]  /*13a0*/  LDC.64 R12, c[0x0][0x388] ;  /* 0x0000e200ff0c7b82 */ /* 0x004e220000000a00 */
[----:B------:R-:W-:Y:S02]  /*13b0*/  IADD3 R10, P1, PT, R29, UR11, RZ ;  /* 0x0000000b1d0a7c10 */ /* 0x000fe4000ff3e0ff */
[----:B------:R-:W-:Y:S02]  /*13c0*/  ISETP.NE.AND P0, PT, R5, 0x2, PT ;  /* 0x000000020500780c */ /* 0x000fe40003f05270 */
[----:B------:R-:W-:Y:S02]  /*13d0*/  IADD3.X R11, PT, PT, RZ, RZ, RZ, P1, !PT ;  /* 0x000000ffff0b7210 */ /* 0x000fe40000ffe4ff */
[----:B0-----:R-:W-:-:S04]  /*13e0*/  LEA R12, P1, R10, R12, 0x2 ;  /* 0x0000000c0a0c7211 */ /* 0x001fc800078210ff */
[----:B------:R-:W-:-:S05]  /*13f0*/  LEA.HI.X R13, R10, R13, R11, 0x2, P1 ;  /* 0x0000000d0a0d7211 */ /* 0x000fca00008f140b */
[----:B------:R-:W2:Y:S04]  /*1400*/  LDG.E R11, desc[UR8][R12.64+0x4] ;  /* 0x000004080c0b7981 */ /* 0x000ea8000c1e1900 */
[----:B------:R-:W3:Y:S01]  /*1410*/  @P0 LDG.E R17, desc[UR8][R12.64+0x8] ;  /* 0x000008080c110981 */ /* 0x000ee2000c1e1900 */
[C---:B--2---:R-:W-:Y:S02]  /*1420*/  IMAD R11, R0.reuse, UR5, R11 ;  /* 0x00000005000b7c24 */ /* 0x044fe4000f8e020b */
[----:B---3--:R-:W-:Y:S02]  /*1430*/  @P0 IMAD R17, R0, UR5, R17 ;  /* 0x0000000500110c24 */ /* 0x008fe4000f8e0211 */
[----:B------:R-:W-:-:S04]  /*1440*/  IMAD.WIDE R10, R11, 0x4, R8 ;  /* 0x000000040b0a7825 */ /* 0x000fc800078e0208 */
[----:B------:R-:W-:Y:S02]  /*1450*/  @P0 IMAD.WIDE R8, R17, 0x4, R8 ;  /* 0x0000000411080825 */ /* 0x000fe400078e0208 */
[----:B------:R-:W2:Y:S04]  /*1460*/  LDG.E R10, desc[UR8][R10.64] ;  /* 0x000000080a0a7981 */ /* 0x000ea8000c1e1900 */
[----:B------:R-:W3:Y:S04]  /*1470*/  @P0 LDG.E R8, desc[UR8][R8.64] ;  /* 0x0000000808080981 */ /* 0x000ee8000c1e1900 */
[----:B--2---:R4:W-:Y:S04]  /*1480*/  STL [R15+0x4], R10 ;  /* 0x0000040a0f007387 */ /* 0x0049e80000100800 */
[----:B---3--:R4:W-:Y:S02]  /*1490*/  @P0 STL [R15+0x8], R8 ;  /* 0x000008080f000387 */ /* 0x0089e40000100800 */
.L_x_539:
[----:B-1--4-:R-:W-:Y:S01]  /*14a0*/  HFMA2 R8, -RZ, RZ, 0, 0 ;  /* 0x00000000ff087431 */ /* 0x012fe200000001ff */
[----:B------:R-:W-:Y:S01]  /*14b0*/  BSSY.RECONVERGENT B0, `(.L_x_542) ;  /* 0x0000016000007945 */ /* 0x000fe20003800200 */
[----:B------:R-:W1:Y:S05]  /*14c0*/  LDCU UR5, c[0x0][0x3a0] ;  /* 0x00007400ff0577ac */ /* 0x000e6a0008000800 */
.L_x_544:
[----:B------:R-:W-:-:S05]  /*14d0*/  LEA R9, R8, R1, 0x2 ;  /* 0x0000000108097211 */ /* 0x000fca00078e10ff */
[----:B------:R-:W3:Y:S04]  /*14e0*/  LDL R10, [R9+0x28] ;  /* 0x00002800090a7983 */ /* 0x000ee80000100800 */
[----:B------:R-:W3:Y:S02]  /*14f0*/  LDL R11, [R9] ;  /* 0x00000000090b7983 */ /* 0x000ee40000100800 */
[----:B---3--:R-:W-:-:S13]  /*1500*/  ISETP.GE.AND P0, PT, R10, R11, PT ;  /* 0x0000000b0a00720c */ /* 0x008fda0003f06270 */
[----:B------:R-:W-:Y:S05]  /*1510*/  @!P0 BRA `(.L_x_543) ;  /* 0x0000000000148947 */ /* 0x000fea0003800000 */
[----:B------:R-:W-:Y:S02]  /*1520*/  IADD3 R8, PT, PT, R8, 0x1, RZ ;  /* 0x0000000108087810 */ /* 0x000fe40007ffe0ff */
[----:B------:R-:W-:Y:S02]  /*1530*/  ISETP.LE.AND P1, PT, R10, R11, PT ;  /* 0x0000000b0a00720c */ /* 0x000fe40003f23270 */
[----:B-1----:R-:W-:-:S13]  /*1540*/  ISETP.GE.AND P0, PT, R8, UR5, PT ;  /* 0x0000000508007c0c */ /* 0x002fda000bf06270 */
[----:B------:R-:W-:Y:S05]  /*1550*/  @!P0 BRA P1, `(.L_x_544) ;  /* 0xfffffffc00dc8947 */ /* 0x000fea000083ffff */
[----:B------:R-:W-:Y:S05]  /*1560*/  BRA `(.L_x_545) ;  /* 0x0000000000287947 */ /* 0x000fea0003800000 */
.L_x_543:
[----:B------:R-:W3:Y:S04]  /*1570*/  LDL.64 R8, [R1+0x28] ;  /* 0x0000280001087983 */ /* 0x000ee80000100a00 */
[----:B------:R-:W4:Y:S04]  /*1580*/  LDL.64 R10, [R1+0x30] ;  /* 0x00003000010a7983 */ /* 0x000f280000100a00 */
[----:B0-2---:R-:W2:Y:S04]  /*1590*/  LDL.64 R12, [R1+0x38] ;  /* 0x00003800010c7983 */ /* 0x005ea80000100a00 */
[----:B------:R-:W5:Y:S04]  /*15a0*/  LDL.64 R14, [R1+0x40] ;  /* 0x00004000010e7983 */ /* 0x000f680000100a00 */
[----:B------:R-:W5:Y:S04]  /*15b0*/  LDL.64 R16, [R1+0x48] ;  /* 0x0000480001107983 */ /* 0x000f680000100a00 */
[----:B---3--:R0:W-:Y:S04]  /*15c0*/  STL.64 [R1], R8 ;  /* 0x0000000801007387 */ /* 0x0081e80000100a00 */
[----:B----4-:R0:W-:Y:S04]  /*15d0*/  STL.64 [R1+0x8], R10 ;  /* 0x0000080a01007387 */ /* 0x0101e80000100a00 */
[----:B--2---:R0:W-:Y:S04]  /*15e0*/  STL.64 [R1+0x10], R12 ;  /* 0x0000100c01007387 */ /* 0x0041e80000100a00 */
[----:B-----5:R0:W-:Y:S04]  /*15f0*/  STL.64 [R1+0x18], R14 ;  /* 0x0000180e01007387 */ /* 0x0201e80000100a00 */
[----:B------:R0:W-:Y:S02]  /*1600*/  STL.64 [R1+0x20], R16 ;  /* 0x0000201001007387 */ /* 0x0001e40000100a00 */
.L_x_545:
[----:B-1----:R-:W-:Y:S05]  /*1610*/  BSYNC.RECONVERGENT B0 ;  /* 0x0000000000007941 */ /* 0x002fea0003800200 */
.L_x_542:
[----:B------:R-:W1:Y:S01]  /*1620*/  LDCU UR5, c[0x0][0x39c] ;  /* 0x00007380ff0577ac */ /* 0x000e620008000800 */
[----:B------:R-:W-:-:S04]  /*1630*/  UIADD3 UR4, UPT, UPT, UR4, 0x1, URZ ;  /* 0x0000000104047890 */ /* 0x000fc8000fffe0ff */
[----:B-1----:R-:W-:-:S09]  /*1640*/  UISETP.NE.AND UP0, UPT, UR4, UR5, UPT ;  /* 0x000000050400728c */ /* 0x002fd2000bf05270 */
[----:B------:R-:W-:Y:S05]  /*1650*/  BRA.U UP0, `(.L_x_546) ;  /* 0xfffffff100487547 */ /* 0x000fea000b83ffff */
.L_x_536:
[----:B012---:R-:W2:Y:S01]  /*1660*/  LDL.64 R12, [R1] ;  /* 0x00000000010c7983 */ /* 0x007ea20000100a00 */
[----:B------:R-:W0:Y:S03]  /*1670*/  LDC.64 R2, c[0x0][0x390] ;  /* 0x0000e400ff027b82 */ /* 0x000e260000000a00 */
[----:B------:R-:W3:Y:S04]  /*1680*/  LDL.64 R4, [R1+0x8] ;  /* 0x0000080001047983 */ /* 0x000ee80000100a00 */
[----:B------:R-:W4:Y:S04]  /*1690*/  LDL.64 R6, [R1+0x10] ;  /* 0x0000100001067983 */ /* 0x000f280000100a00 */
[----:B------:R-:W5:Y:S04]  /*16a0*/  LDL.64 R8, [R1+0x18] ;  /* 0x0000180001087983 */ /* 0x000f680000100a00 */
[----:B------:R-:W5:Y:S01]  /*16b0*/  LDL.64 R10, [R1+0x20] ;  /* 0x00002000010a7983 */ /* 0x000f620000100a00 */
[----:B0-----:R-:W-:-:S05]  /*16c0*/  IMAD.WIDE R2, R0, 0x28, R2 ;  /* 0x0000002800027825 */ /* 0x001fca00078e0202 */
        /* <DEDUP_REMOVED lines=9> */
[----:B------:R-:W-:Y:S01]  /*1760*/  STG.E desc[UR8][R2.64+0x24], R11 ;  /* 0x0000240b02007986 */ /* 0x000fe2000c101908 */
[----:B------:R-:W-:Y:S05]  /*1770*/  EXIT ;  /* 0x000000000000794d */ /* 0x000fea0003800000 */
.L_x_547:
        /* <DEDUP_REMOVED lines=16> */
.L_x_558:


//--------------------- .nv.shared._ZN3cub18CUB_300001_SM_10006detail10merge_sort26DeviceMergeSortMergeKernelINS2_10policy_hubIN6thrust24THRUST_300001_SM_1000_NS6detail15normal_iteratorINS6_10device_ptrI8ColoringEEEEE9Policy600ESC_PNS0_8NullTypeESC_SG_mN4cuda3std3__44lessISA_EESA_SF_EEvbT2_T3_T4_PT6_PT7_T5_PSO_SO_NS1_7vsmem_tE --------------------------
	.section	.nv.shared._ZN3cub18CUB_300001_SM_10006detail10merge_sort26DeviceMergeSortMergeKernelINS2_10policy_hubIN6thrust24THRUST_300001_SM_1000_NS6detail15normal_iteratorINS6_10device_ptrI8ColoringEEEEE9Policy600ESC_PNS0_8NullTypeESC_SG_mN4cuda3std3__44lessISA_EESA_SF_EEvbT2_T3_T4_PT6_PT7_T5_PSO_SO_NS1_7vsmem_tE,"aw",@nobits
	.sectionflags	@""
	.align	16
.nv.shared._ZN3cub18CUB_300001_SM_10006detail10merge_sort26DeviceMergeSortMergeKernelINS2_10policy_hubIN6thrust24THRUST_300001_SM_1000_NS6detail15normal_iteratorINS6_10device_ptrI8ColoringEEEEE9Policy600ESC_PNS0_8NullTypeESC_SG_mN4cuda3std3__44lessISA_EESA_SF_EEvbT2_T3_T4_PT6_PT7_T5_PSO_SO_NS1_7vsmem_tE:
	.zero		11312


//--------------------- .nv.shared.reserved.0     --------------------------
	.section	.nv.shared.reserved.0,"aw",@nobits
	.weak		__nv_reservedSMEM_offset_0_alias
	.size		__nv_reservedSMEM_offset_0_alias, 0, 64
	.other		__nv_reservedSMEM_offset_0_alias,@"STO_CUDA_RESERVED_SHARED STV_DEFAULT"
__nv_reservedSMEM_offset_0_alias:
	.zero		0
	.zero		64


//--------------------- .nv.global                --------------------------
	.section	.nv.global,"aw",@nobits
.nv.global:
	.type		_ZN34_INTERNAL_eba5b9a9_4_k_cu_4443f96c6thrust24THRUST_300001_SM_1000_NS12placeholders2_8E,@object
	.size		_ZN34_INTERNAL_eba5b9a9_4_k_cu_4443f96c6thrust24THRUST_300001_SM_1000_NS12placeholders2_8E,(_ZN34_INTERNAL_eba5b9a9_4_k_cu_4443f96c4cuda3std3__436_GLOBAL__N__eba5b9a9_4_k_cu_4443f96c6ignoreE - _ZN34_INTERNAL_eba5b9a9_4_k_cu_4443f96c6thrust24THRUST_300001_SM_1000_NS12placeholders2_8E)
_ZN34_INTERNAL_eba5b9a9_4_k_cu_4443f96c6thrust24THRUST_300001_SM_1000_NS12placeholders2_8E:
	.zero		1
	.type		_ZN34_INTERNAL_eba5b9a9_4_k_cu_4443f96c4cuda3std3__436_GLOBAL__N__eba5b9a9_4_k_cu_4443f96c6ignoreE,@object
	.size		_ZN34_INTERNAL_eba5b9a9_4_k_cu_4443f96c4cuda3std3__436_GLOBAL__N__eba5b9a9_4_k_cu_4443f96c6ignoreE,(_ZN34_INTERNAL_eba5b9a9_4_k_cu_4443f96c4cuda3std6ranges3__45__cpo4dataE - _ZN34_INTERNAL_eba5b9a9_4_k_cu_4443f96c4cuda3std3__436_GLOBAL__N__eba5b9a9_4_k_cu_4443f96c6ignoreE)
_ZN34_INTERNAL_eba5b9a9_4_k_cu_4443f96c4cuda3std3__436_GLOBAL__N__eba5b9a9_4_k_cu_4443f96c6ignoreE:
	.zero		1
	.type		_ZN34_INTERNAL_eba5b9a9_4_k_cu_4443f96c4cuda3std6ranges3__45__cpo4dataE,@object
	.size		_ZN34_INTERNAL_eba5b9a9_4_k_cu_4443f96c4cuda3std6ranges3__45__cpo4dataE,(_ZN34_INTERNAL_eba5b9a9_4_k_cu_4443f96c6thrust24THRUST_300001_SM_1000_NS6system3cpp3parE - _ZN34_INTERNAL_eba5b9a9_4_k_cu_4443f96c4cuda3std6ranges3__45__cpo4dataE)
_ZN34_INTERNAL_eba5b9a9_4_k_cu_4443f96c4cuda3std6ranges3__45__cpo4dataE:
	.zero		1
	.type		_ZN34_INTERNAL_eba5b9a9_4_k_cu_4443f96c6thrust24THRUST_300001_SM_1000_NS6system3cpp3parE,@object
	.size		_ZN34_INTERNAL_eba5b9a9_4_k_cu_4443f96c6thrust24THRUST_300001_SM_1000_NS6system3cpp3parE,(_ZN34_INTERNAL_eba5b9a9_4_k_cu_4443f96c4cuda3std3__45__cpo5beginE - _ZN34_INTERNAL_eba5b9a9_4_k_cu_4443f96c6thrust24THRUST_300001_SM_1000_NS6system3cpp3parE)
_ZN34_INTERNAL_eba5b9a9_4_k_cu_4443f96c6thrust24THRUST_300001_SM_1000_NS6system3cpp3parE:
	.zero		1
	.type		_ZN34_INTERNAL_eba5b9a9_4_k_cu_4443f96c4cuda3std3__45__cpo5beginE,@object
	.size		_ZN34_INTERNAL_eba5b9a9_4_k_cu_4443f96c4cuda3std3__45__cpo5beginE,(_ZN34_INTERNAL_eba5b9a9_4_k_cu_4443f96c4cuda3std6ranges3__45__cpo5beginE - _ZN34_INTERNAL_eba5b9a9_4_k_cu_4443f96c4cuda3std3__45__cpo5beginE)
_ZN34_INTERNAL_eba5b9a9_4_k_cu_4443f96c4cuda3std3__45__cpo5beginE:
	.zero		1
	.type		_ZN34_INTERNAL_eba5b9a9_4_k_cu_4443f96c4cuda3std6ranges3__45__cpo5beginE,@object
	.size		_ZN34_INTERNAL_eba5b9a9_4_k_cu_4443f96c4cuda3std6ranges3__45__cpo5beginE,(_ZN34_INTERNAL_eba5b9a9_4_k_cu_4443f96c6thrust24THRUST_300001_SM_1000_NS6deviceE - _ZN34_INTERNAL_eba5b9a9_4_k_cu_4443f96c4cuda3std6ranges3__45__cpo5beginE)
_ZN34_INTERNAL_eba5b9a9_4_k_cu_4443f96c4cuda3std6ranges3__45__cpo5beginE:
	.zero		1
	.type		_ZN34_INTERNAL_eba5b9a9_4_k_cu_4443f96c6thrust24THRUST_300001_SM_1000_NS6deviceE,@object
	.size		_ZN34_INTERNAL_eba5b9a9_4_k_cu_4443f96c6thrust24THRUST_300001_SM_1000_NS6deviceE,(_ZN34_INTERNAL_eba5b9a9_4_k_cu_4443f96c4cuda3std3__47nulloptE - _ZN34_INTERNAL_eba5b9a9_4_k_cu_4443f96c6thrust24THRUST_300001_SM_1000_NS6deviceE)
_ZN34_INTERNAL_eba5b9a9_4_k_cu_4443f96c6thrust24THRUST_300001_SM_1000_NS6deviceE:
	.zero		1
	.type		_ZN34_INTERNAL_eba5b9a9_4_k_cu_4443f96c4cuda3std3__47nulloptE,@object
	.size		_ZN34_INTERNAL_eba5b9a9_4_k_cu_4443f96c4cuda3std3__47nulloptE,(_ZN34_INTERNAL_eba5b9a9_4_k_cu_4443f96c4cuda3std6ranges3__45__cpo8distanceE - _ZN34_INTERNAL_eba5b9a9_4_k_cu_4443f96c4cuda3std3__47nulloptE)
_ZN34_INTERNAL_eba5b9a9_4_k_cu_4443f96c4cuda3std3__47nulloptE:
	.zero		1
	.type		_ZN34_INTERNAL_eba5b9a9_4_k_cu_4443f96c4cuda3std6ranges3__45__cpo8distanceE,@object
	.size		_ZN34_INTERNAL_eba5b9a9_4_k_cu_4443f96c4cuda3std6ranges3__45__cpo8distanceE,(_ZN34_INTERNAL_eba5b9a9_4_k_cu_4443f96c6thrust24THRUST_300001_SM_1000_NS12placeholders2_4E - _ZN34_INTERNAL_eba5b9a9_4_k_cu_4443f96c4cuda3std6ranges3__45__cpo8distanceE)
_ZN34_INTERNAL_eba5b9a9_4_k_cu_4443f96c4cuda3std6ranges3__45__cpo8distanceE:
	.zero		1
	.type		_ZN34_INTERNAL_eba5b9a9_4_k_cu_4443f96c6thrust24THRUST_300001_SM_1000_NS12placeholders2_4E,@object
	.size		_ZN34_INTERNAL_eba5b9a9_4_k_cu_4443f96c6thrust24THRUST_300001_SM_1000_NS12placeholders2_4E,(_ZN34_INTERNAL_eba5b9a9_4_k_cu_4443f96c4cuda3std3__45__cpo6rbeginE - _ZN34_INTERNAL_eba5b9a9_4_k_cu_4443f96c6thrust24THRUST_300001_SM_1000_NS12placeholders2_4E)
_ZN34_INTERNAL_eba5b9a9_4_k_cu_4443f96c6thrust24THRUST_300001_SM_1000_NS12placeholders2_4E:
	.zero		1
	.type		_ZN34_INTERNAL_eba5b9a9_4_k_cu_4443f96c4cuda3std3__45__cpo6rbeginE,@object
	.size		_ZN34_INTERNAL_eba5b9a9_4_k_cu_4443f96c4cuda3std3__45__cpo6rbeginE,(_ZN34_INTERNAL_eba5b9a9_4_k_cu_4443f96c4cuda3std6ranges3__45__cpo7advanceE - _ZN34_INTERNAL_eba5b9a9_4_k_cu_4443f96c4cuda3std3__45__cpo6rbeginE)
_ZN34_INTERNAL_eba5b9a9_4_k_cu_4443f96c4cuda3std3__45__cpo6rbeginE:
	.zero		1
	.type		_ZN34_INTERNAL_eba5b9a9_4_k_cu_4443f96c4cuda3std6ranges3__45__cpo7advanceE,@object
	.size		_ZN34_INTERNAL_eba5b9a9_4_k_cu_4443f96c4cuda3std6ranges3__45__cpo7advanceE,(_ZN34_INTERNAL_eba5b9a9_4_k_cu_4443f96c6thrust24THRUST_300001_SM_1000_NS12placeholders3_10E - _ZN34_INTERNAL_eba5b9a9_4_k_cu_4443f96c4cuda3std6ranges3__45__cpo7advanceE)
_ZN34_INTERNAL_eba5b9a9_4_k_cu_4443f96c4cuda3std6ranges3__45__cpo7advanceE:
	.zero		1
	.type		_ZN34_INTERNAL_eba5b9a9_4_k_cu_4443f96c6thrust24THRUST_300001_SM_1000_NS12placeholders3_10E,@object
	.size		_ZN34_INTERNAL_eba5b9a9_4_k_cu_4443f96c6thrust24THRUST_300001_SM_1000_NS12placeholders3_10E,(_ZN34_INTERNAL_eba5b9a9_4_k_cu_4443f96c4cuda3std3__48in_placeE - _ZN34_INTERNAL_eba5b9a9_4_k_cu_4443f96c6thrust24THRUST_300001_SM_1000_NS12placeholders3_10E)
_ZN34_INTERNAL_eba5b9a9_4_k_cu_4443f96c6thrust24THRUST_300001_SM_1000_NS12placeholders3_10E:
	.zero		1
	.type		_ZN34_INTERNAL_eba5b9a9_4_k_cu_4443f96c4cuda3std3__48in_placeE,@object
	.size		_ZN34_INTERNAL_eba5b9a9_4_k_cu_4443f96c4cuda3std3__48in_placeE,(_ZN34_INTERNAL_eba5b9a9_4_k_cu_4443f96c4cuda3std6ranges3__45__cpo4sizeE - _ZN34_INTERNAL_eba5b9a9_4_k_cu_4443f96c4cuda3std3__48in_placeE)
_ZN34_INTERNAL_eba5b9a9_4_k_cu_4443f96c4cuda3std3__48in_placeE:
	.zero		1
	.type		_ZN34_INTERNAL_eba5b9a9_4_k_cu_4443f96c4cuda3std6ranges3__45__cpo4sizeE,@object
	.size		_ZN34_INTERNAL_eba5b9a9_4_k_cu_4443f96c4cuda3std6ranges3__45__cpo4sizeE,(_ZN34_INTERNAL_eba5b9a9_4_k_cu_4443f96c6thrust24THRUST_300001_SM_1000_NS12placeholders2_2E - _ZN34_INTERNAL_eba5b9a9_4_k_cu_4443f96c4cuda3std6ranges3__45__cpo4sizeE)
_ZN34_INTERNAL_eba5b9a9_4_k_cu_4443f96c4cuda3std6ranges3__45__cpo4sizeE:
	.zero		1
	.type		_ZN34_INTERNAL_eba5b9a9_4_k_cu_4443f96c6thrust24THRUST_300001_SM_1000_NS12placeholders2_2E,@object
	.size		_ZN34_INTERNAL_eba5b9a9_4_k_cu_4443f96c6thrust24THRUST_300001_SM_1000_NS12placeholders2_2E,(_ZN34_INTERNAL_eba5b9a9_4_k_cu_4443f96c4cuda3std3__45__cpo6cbeginE - _ZN34_INTERNAL_eba5b9a9_4_k_cu_4443f96c6thrust24THRUST_300001_SM_1000_NS12placeholders2_2E)
_ZN34_INTERNAL_eba5b9a9_4_k_cu_4443f96c6thrust24THRUST_300001_SM_1000_NS12placeholders2_2E:
	.zero		1
	.type		_ZN34_INTERNAL_eba5b9a9_4_k_cu_4443f96c4cuda3std3__45__cpo6cbeginE,@object
	.size		_ZN34_INTERNAL_eba5b9a9_4_k_cu_4443f96c4cuda3std3__45__cpo6cbeginE,(_ZN34_INTERNAL_eba5b9a9_4_k_cu_4443f96c4cuda3std6ranges3__45__cpo6cbeginE - _ZN34_INTERNAL_eba5b9a9_4_k_cu_4443f96c4cuda3std3__45__cpo6cbeginE)
_ZN34_INTERNAL_eba5b9a9_4_k_cu_4443f96c4cuda3std3__45__cpo6cbeginE:
	.zero		1
	.type		_ZN34_INTERNAL_eba5b9a9_4_k_cu_4443f96c4cuda3std6ranges3__45__cpo6cbeginE,@object
	.size		_ZN34_INTERNAL_eba5b9a9_4_k_cu_4443f96c4cuda3std6ranges3__45__cpo6cbeginE,(_ZN34_INTERNAL_eba5b9a9_4_k_cu_4443f96c6thrust24THRUST_300001_SM_1000_NS12placeholders2_6E - _ZN34_INTERNAL_eba5b9a9_4_k_cu_4443f96c4cuda3std6ranges3__45__cpo6cbeginE)
_ZN34_INTERNAL_eba5b9a9_4_k_cu_4443f96c4cuda3std6ranges3__45__cpo6cbeginE:
	.zero		1
	.type		_ZN34_INTERNAL_eba5b9a9_4_k_cu_4443f96c6thrust24THRUST_300001_SM_1000_NS12placeholders2_6E,@object
	.size		_ZN34_INTERNAL_eba5b9a9_4_k_cu_4443f96c6thrust24THRUST_300001_SM_1000_NS12placeholders2_6E,(_ZN34_INTERNAL_eba5b9a9_4_k_cu_4443f96c4cuda3std3__45__cpo7crbeginE - _ZN34_INTERNAL_eba5b9a9_4_k_cu_4443f96c6thrust24THRUST_300001_SM_1000_NS12placeholders2_6E)
_ZN34_INTERNAL_eba5b9a9_4_k_cu_4443f96c6thrust24THRUST_300001_SM_1000_NS12placeholders2_6E:
	.zero		1
	.type		_ZN34_INTERNAL_eba5b9a9_4_k_cu_4443f96c4cuda3std3__45__cpo7crbeginE,@object
	.size		_ZN34_INTERNAL_eba5b9a9_4_k_cu_4443f96c4cuda3std3__45__cpo7crbeginE,(_ZN34_INTERNAL_eba5b9a9_4_k_cu_4443f96c4cuda3std6ranges3__45__cpo4nextE - _ZN34_INTERNAL_eba5b9a9_4_k_cu_4443f96c4cuda3std3__45__cpo7crbeginE)
_ZN34_INTERNAL_eba5b9a9_4_k_cu_4443f96c4cuda3std3__45__cpo7crbeginE:
	.zero		1
	.type		_ZN34_INTERNAL_eba5b9a9_4_k_cu_4443f96c4cuda3std6ranges3__45__cpo4nextE,@object
	.size		_ZN34_INTERNAL_eba5b9a9_4_k_cu_4443f96c4cuda3std6ranges3__45__cpo4nextE,(_ZN34_INTERNAL_eba5b9a9_4_k_cu_4443f96c4cuda3std6ranges3__45__cpo4swapE - _ZN34_INTERNAL_eba5b9a9_4_k_cu_4443f96c4cuda3std6ranges3__45__cpo4nextE)
_ZN34_INTERNAL_eba5b9a9_4_k_cu_4443f96c4cuda3std6ranges3__45__cpo4nextE:
	.zero		1
	.type		_ZN34_INTERNAL_eba5b9a9_4_k_cu_4443f96c4cuda3std6ranges3__45__cpo4swapE,@object
	.size		_ZN34_INTERNAL_eba5b9a9_4_k_cu_4443f96c4cuda3std6ranges3__45__cpo4swapE,(_ZN34_INTERNAL_eba5b9a9_4_k_cu_4443f96c6thrust24THRUST_300001_SM_1000_NS8cuda_cub10par_nosyncE - _ZN34_INTERNAL_eba5b9a9_4_k_cu_4443f96c4cuda3std6ranges3__45__cpo4swapE)
_ZN34_INTERNAL_eba5b9a9_4_k_cu_4443f96c4cuda3std6ranges3__45__cpo4swapE:
	.zero		1
	.type		_ZN34_INTERNAL_eba5b9a9_4_k_cu_4443f96c6thrust24THRUST_300001_SM_1000_NS8cuda_cub10par_nosyncE,@object
	.size		_ZN34_INTERNAL_eba5b9a9_4_k_cu_4443f96c6thrust24THRUST_300001_SM_1000_NS8cuda_cub10par_nosyncE,(_ZN34_INTERNAL_eba5b9a9_4_k_cu_4443f96c6thrust24THRUST_300001_SM_1000_NS3seqE - _ZN34_INTERNAL_eba5b9a9_4_k_cu_4443f96c6thrust24THRUST_300001_SM_1000_NS8cuda_cub10par_nosyncE)
_ZN34_INTERNAL_eba5b9a9_4_k_cu_4443f96c6thrust24THRUST_300001_SM_1000_NS8cuda_cub10par_nosyncE:
	.zero		1
	.type		_ZN34_INTERNAL_eba5b9a9_4_k_cu_4443f96c6thrust24THRUST_300001_SM_1000_NS3seqE,@object
	.size		_ZN34_INTERNAL_eba5b9a9_4_k_cu_4443f96c6thrust24THRUST_300001_SM_1000_NS3seqE,(_ZN34_INTERNAL_eba5b9a9_4_k_cu_4443f96c4cuda3std3__420unreachable_sentinelE - _ZN34_INTERNAL_eba5b9a9_4_k_cu_4443f96c6thrust24THRUST_300001_SM_1000_NS3seqE)
_ZN34_INTERNAL_eba5b9a9_4_k_cu_4443f96c6thrust24THRUST_300001_SM_1000_NS3seqE:
	.zero		1
	.type		_ZN34_INTERNAL_eba5b9a9_4_k_cu_4443f96c4cuda3std3__420unreachable_sentinelE,@object
	.size		_ZN34_INTERNAL_eba5b9a9_4_k_cu_4443f96c4cuda3std3__420unreachable_sentinelE,(_ZN34_INTERNAL_eba5b9a9_4_k_cu_4443f96c4cuda3std6ranges3__45__cpo5ssizeE - _ZN34_INTERNAL_eba5b9a9_4_k_cu_4443f96c4cuda3std3__420unreachable_sentinelE)
_ZN34_INTERNAL_eba5b9a9_4_k_cu_4443f96c4cuda3std3__420unreachable_sentinelE:
	.zero		1
	.type		_ZN34_INTERNAL_eba5b9a9_4_k_cu_4443f96c4cuda3std6ranges3__45__cpo5ssizeE,@object
	.size		_ZN34_INTERNAL_eba5b9a9_4_k_cu_4443f96c4cuda3std6ranges3__45__cpo5ssizeE,(_ZN34_INTERNAL_eba5b9a9_4_k_cu_4443f96c6thrust24THRUST_300001_SM_1000_NS12placeholders2_3E - _ZN34_INTERNAL_eba5b9a9_4_k_cu_4443f96c4cuda3std6ranges3__45__cpo5ssizeE)
_ZN34_INTERNAL_eba5b9a9_4_k_cu_4443f96c4cuda3std6ranges3__45__cpo5ssizeE:
	.zero		1
	.type		_ZN34_INTERNAL_eba5b9a9_4_k_cu_4443f96c6thrust24THRUST_300001_SM_1000_NS12placeholders2_3E,@object
	.size		_ZN34_INTERNAL_eba5b9a9_4_k_cu_4443f96c6thrust24THRUST_300001_SM_1000_NS12placeholders2_3E,(_ZN34_INTERNAL_eba5b9a9_4_k_cu_4443f96c4cuda3std3__45__cpo4cendE - _ZN34_INTERNAL_eba5b9a9_4_k_cu_4443f96c6thrust24THRUST_300001_SM_1000_NS12placeholders2_3E)
_ZN34_INTERNAL_eba5b9a9_4_k_cu_4443f96c6thrust24THRUST_300001_SM_1000_NS12placeholders2_3E:
	.zero		1
	.type		_ZN34_INTERNAL_eba5b9a9_4_k_cu_4443f96c4cuda3std3__45__cpo4cendE,@object
	.size		_ZN34_INTERNAL_eba5b9a9_4_k_cu_4443f96c4cuda3std3__45__cpo4cendE,(_ZN34_INTERNAL_eba5b9a9_4_k_cu_4443f96c4cuda3std6ranges3__45__cpo4cendE - _ZN34_INTERNAL_eba5b9a9_4_k_cu_4443f96c4cuda3std3__45__cpo4cendE)
_ZN34_INTERNAL_eba5b9a9_4_k_cu_4443f96c4cuda3std3__45__cpo4cendE:
	.zero		1
	.type		_ZN34_INTERNAL_eba5b9a9_4_k_cu_4443f96c4cuda3std6ranges3__45__cpo4cendE,@object
	.size		_ZN34_INTERNAL_eba5b9a9_4_k_cu_4443f96c4cuda3std6ranges3__45__cpo4cendE,(_ZN34_INTERNAL_eba5b9a9_4_k_cu_4443f96c6thrust24THRUST_300001_SM_1000_NS12placeholders2_7E - _ZN34_INTERNAL_eba5b9a9_4_k_cu_4443f96c4cuda3std6ranges3__45__cpo4cendE)
_ZN34_INTERNAL_eba5b9a9_4_k_cu_4443f96c4cuda3std6ranges3__45__cpo4cendE:
	.zero		1
	.type		_ZN34_INTERNAL_eba5b9a9_4_k_cu_4443f96c6thrust24THRUST_300001_SM_1000_NS12placeholders2_7E,@object
	.size		_ZN34_INTERNAL_eba5b9a9_4_k_cu_4443f96c6thrust24THRUST_300001_SM_1000_NS12placeholders2_7E,(_ZN34_INTERNAL_eba5b9a9_4_k_cu_4443f96c4cuda3std3__45__cpo5crendE - _ZN34_INTERNAL_eba5b9a9_4_k_cu_4443f96c6thrust24THRUST_300001_SM_1000_NS12placeholders2_7E)
_ZN34_INTERNAL_eba5b9a9_4_k_cu_4443f96c6thrust24THRUST_300001_SM_1000_NS12placeholders2_7E:
	.zero		1
	.type		_ZN34_INTERNAL_eba5b9a9_4_k_cu_4443f96c4cuda3std3__45__cpo5crendE,@object
	.size		_ZN34_INTERNAL_eba5b9a9_4_k_cu_4443f96c4cuda3std3__45__cpo5crendE,(_ZN34_INTERNAL_eba5b9a9_4_k_cu_4443f96c4cuda3std6ranges3__45__cpo4prevE - _ZN34_INTERNAL_eba5b9a9_4_k_cu_4443f96c4cuda3std3__45__cpo5crendE)
_ZN34_INTERNAL_eba5b9a9_4_k_cu_4443f96c4cuda3std3__45__cpo5crendE:
	.zero		1
	.type		_ZN34_INTERNAL_eba5b9a9_4_k_cu_4443f96c4cuda3std6ranges3__45__cpo4prevE,@object
	.size		_ZN34_INTERNAL_eba5b9a9_4_k_cu_4443f96c4cuda3std6ranges3__45__cpo4prevE,(_ZN34_INTERNAL_eba5b9a9_4_k_cu_4443f96c4cuda3std6ranges3__45__cpo9iter_moveE - _ZN34_INTERNAL_eba5b9a9_4_k_cu_4443f96c4cuda3std6ranges3__45__cpo4prevE)
_ZN34_INTERNAL_eba5b9a9_4_k_cu_4443f96c4cuda3std6ranges3__45__cpo4prevE:
	.zero		1
	.type		_ZN34_INTERNAL_eba5b9a9_4_k_cu_4443f96c4cuda3std6ranges3__45__cpo9iter_moveE,@object
	.size		_ZN34_INTERNAL_eba5b9a9_4_k_cu_4443f96c4cuda3std6ranges3__45__cpo9iter_moveE,(_ZN34_INTERNAL_eba5b9a9_4_k_cu_4443f96c6thrust24THRUST_300001_SM_1000_NS6system6detail10sequential3seqE - _ZN34_INTERNAL_eba5b9a9_4_k_cu_4443f96c4cuda3std6ranges3__45__cpo9iter_moveE)
_ZN34_INTERNAL_eba5b9a9_4_k_cu_4443f96c4cuda3std6ranges3__45__cpo9iter_moveE:
	.zero		1
	.type		_ZN34_INTERNAL_eba5b9a9_4_k_cu_4443f96c6thrust24THRUST_300001_SM_1000_NS6system6detail10sequential3seqE,@object
	.size		_ZN34_INTERNAL_eba5b9a9_4_k_cu_4443f96c6thrust24THRUST_300001_SM_1000_NS6system6detail10sequential3seqE,(_ZN34_INTERNAL_eba5b9a9_4_k_cu_4443f96c6thrust24THRUST_300001_SM_1000_NS12placeholders2_9E - _ZN34_INTERNAL_eba5b9a9_4_k_cu_4443f96c6thrust24THRUST_300001_SM_1000_NS6system6detail10sequential3seqE)
_ZN34_INTERNAL_eba5b9a9_4_k_cu_4443f96c6thrust24THRUST_300001_SM_1000_NS6system6detail10sequential3seqE:
	.zero		1
	.type		_ZN34_INTERNAL_eba5b9a9_4_k_cu_4443f96c6thrust24THRUST_300001_SM_1000_NS12placeholders2_9E,@object
	.size		_ZN34_INTERNAL_eba5b9a9_4_k_cu_4443f96c6thrust24THRUST_300001_SM_1000_NS12placeholders2_9E,(_ZN34_INTERNAL_eba5b9a9_4_k_cu_4443f96c4cuda3std3__419piecewise_constructE - _ZN34_INTERNAL_eba5b9a9_4_k_cu_4443f96c6thrust24THRUST_300001_SM_1000_NS12placeholders2_9E)
_ZN34_INTERNAL_eba5b9a9_4_k_cu_4443f96c6thrust24THRUST_300001_SM_1000_NS12placeholders2_9E:
	.zero		1
	.type		_ZN34_INTERNAL_eba5b9a9_4_k_cu_4443f96c4cuda3std3__419piecewise_constructE,@object
	.size		_ZN34_INTERNAL_eba5b9a9_4_k_cu_4443f96c4cuda3std3__419piecewise_constructE,(_ZN34_INTERNAL_eba5b9a9_4_k_cu_4443f96c4cuda3std6ranges3__45__cpo5cdataE - _ZN34_INTERNAL_eba5b9a9_4_k_cu_4443f96c4cuda3std3__419piecewise_constructE)
_ZN34_INTERNAL_eba5b9a9_4_k_cu_4443f96c4cuda3std3__419piecewise_constructE:
	.zero		1
	.type		_ZN34_INTERNAL_eba5b9a9_4_k_cu_4443f96c4cuda3std6ranges3__45__cpo5cdataE,@object
	.size		_ZN34_INTERNAL_eba5b9a9_4_k_cu_4443f96c4cuda3std6ranges3__45__cpo5cdataE,(_ZN34_INTERNAL_eba5b9a9_4_k_cu_4443f96c6thrust24THRUST_300001_SM_1000_NS12placeholders2_1E - _ZN34_INTERNAL_eba5b9a9_4_k_cu_4443f96c4cuda3std6ranges3__45__cpo5cdataE)
_ZN34_INTERNAL_eba5b9a9_4_k_cu_4443f96c4cuda3std6ranges3__45__cpo5cdataE:
	.zero		1
	.type		_ZN34_INTERNAL_eba5b9a9_4_k_cu_4443f96c6thrust24THRUST_300001_SM_1000_NS12placeholders2_1E,@object
	.size		_ZN34_INTERNAL_eba5b9a9_4_k_cu_4443f96c6thrust24THRUST_300001_SM_1000_NS12placeholders2_1E,(_ZN34_INTERNAL_eba5b9a9_4_k_cu_4443f96c4cuda3std3__45__cpo3endE - _ZN34_INTERNAL_eba5b9a9_4_k_cu_4443f96c6thrust24THRUST_300001_SM_1000_NS12placeholders2_1E)
_ZN34_INTERNAL_eba5b9a9_4_k_cu_4443f96c6thrust24THRUST_300001_SM_1000_NS12placeholders2_1E:
	.zero		1
	.type		_ZN34_INTERNAL_eba5b9a9_4_k_cu_4443f96c4cuda3std3__45__cpo3endE,@object
	.size		_ZN34_INTERNAL_eba5b9a9_4_k_cu_4443f96c4cuda3std3__45__cpo3endE,(_ZN34_INTERNAL_eba5b9a9_4_k_cu_4443f96c4cuda3std6ranges3__45__cpo3endE - _ZN34_INTERNAL_eba5b9a9_4_k_cu_4443f96c4cuda3std3__45__cpo3endE)
_ZN34_INTERNAL_eba5b9a9_4_k_cu_4443f96c4cuda3std3__45__cpo3endE:
	.zero		1
	.type		_ZN34_INTERNAL_eba5b9a9_4_k_cu_4443f96c4cuda3std6ranges3__45__cpo3endE,@object
	.size		_ZN34_INTERNAL_eba5b9a9_4_k_cu_4443f96c4cuda3std6ranges3__45__cpo3endE,(_ZN34_INTERNAL_eba5b9a9_4_k_cu_4443f96c6thrust24THRUST_300001_SM_1000_NS12placeholders2_5E - _ZN34_INTERNAL_eba5b9a9_4_k_cu_4443f96c4cuda3std6ranges3__45__cpo3endE)
_ZN34_INTERNAL_eba5b9a9_4_k_cu_4443f96c4cuda3std6ranges3__45__cpo3endE:
	.zero		1
	.type		_ZN34_INTERNAL_eba5b9a9_4_k_cu_4443f96c6thrust24THRUST_300001_SM_1000_NS12placeholders2_5E,@object
	.size		_ZN34_INTERNAL_eba5b9a9_4_k_cu_4443f96c6thrust24THRUST_300001_SM_1000_NS12placeholders2_5E,(_ZN34_INTERNAL_eba5b9a9_4_k_cu_4443f96c4cuda3std3__45__cpo4rendE - _ZN34_INTERNAL_eba5b9a9_4_k_cu_4443f96c6thrust24THRUST_300001_SM_1000_NS12placeholders2_5E)
_ZN34_INTERNAL_eba5b9a9_4_k_cu_4443f96c6thrust24THRUST_300001_SM_1000_NS12placeholders2_5E:
	.zero		1
	.type		_ZN34_INTERNAL_eba5b9a9_4_k_cu_4443f96c4cuda3std3__45__cpo4rendE,@object
	.size		_ZN34_INTERNAL_eba5b9a9_4_k_cu_4443f96c4cuda3std3__45__cpo4rendE,(_ZN34_INTERNAL_eba5b9a9_4_k_cu_4443f96c4cuda3std6ranges3__45__cpo9iter_swapE - _ZN34_INTERNAL_eba5b9a9_4_k_cu_4443f96c4cuda3std3__45__cpo4rendE)
_ZN34_INTERNAL_eba5b9a9_4_k_cu_4443f96c4cuda3std3__45__cpo4rendE:
	.zero		1
	.type		_ZN34_INTERNAL_eba5b9a9_4_k_cu_4443f96c4cuda3std6ranges3__45__cpo9iter_swapE,@object
	.size		_ZN34_INTERNAL_eba5b9a9_4_k_cu_4443f96c4cuda3std6ranges3__45__cpo9iter_swapE,(_ZN34_INTERNAL_eba5b9a9_4_k_cu_4443f96c4cuda3std3__48unexpectE - _ZN34_INTERNAL_eba5b9a9_4_k_cu_4443f96c4cuda3std6ranges3__45__cpo9iter_swapE)
_ZN34_INTERNAL_eba5b9a9_4_k_cu_4443f96c4cuda3std6ranges3__45__cpo9iter_swapE:
	.zero		1
	.type		_ZN34_INTERNAL_eba5b9a9_4_k_cu_4443f96c4cuda3std3__48unexpectE,@object
	.size		_ZN34_INTERNAL_eba5b9a9_4_k_cu_4443f96c4cuda3std3__48unexpectE,(_ZN34_INTERNAL_eba5b9a9_4_k_cu_4443f96c6thrust24THRUST_300001_SM_1000_NS8cuda_cub3parE - _ZN34_INTERNAL_eba5b9a9_4_k_cu_4443f96c4cuda3std3__48unexpectE)
_ZN34_INTERNAL_eba5b9a9_4_k_cu_4443f96c4cuda3std3__48unexpectE:
	.zero		1
	.type		_ZN34_INTERNAL_eba5b9a9_4_k_cu_4443f96c6thrust24THRUST_300001_SM_1000_NS8cuda_cub3parE,@object
	.size		_ZN34_INTERNAL_eba5b9a9_4_k_cu_4443f96c6thrust24THRUST_300001_SM_1000_NS8cuda_cub3parE,(.L_29 - _ZN34_INTERNAL_eba5b9a9_4_k_cu_4443f96c6thrust24THRUST_300001_SM_1000_NS8cuda_cub3parE)
_ZN34_INTERNAL_eba5b9a9_4_k_cu_4443f96c6thrust24THRUST_300001_SM_1000_NS8cuda_cub3parE:
	.zero		1
.L_29:


//--------------------- .nv.shared._ZN3cub18CUB_300001_SM_10006detail10merge_sort30DeviceMergeSortPartitionKernelIN6thrust24THRUST_300001_SM_1000_NS6detail15normal_iteratorINS5_10device_ptrI8ColoringEEEEmN4cuda3std3__44lessIS9_EES9_EEvbT_PT2_T0_SK_PSK_T1_SK_i --------------------------
	.section	.nv.shared._ZN3cub18CUB_300001_SM_10006detail10merge_sort30DeviceMergeSortPartitionKernelIN6thrust24THRUST_300001_SM_1000_NS6detail15normal_iteratorINS5_10device_ptrI8ColoringEEEEmN4cuda3std3__44lessIS9_EES9_EEvbT_PT2_T0_SK_PSK_T1_SK_i,"aw",@nobits
	.sectionflags	@""
	.align	16
	.zero		1024


//--------------------- .nv.shared._ZN3cub18CUB_300001_SM_10006detail10merge_sort30DeviceMergeSortBlockSortKernelINS2_10policy_hubIN6thrust24THRUST_300001_SM_1000_NS6detail15normal_iteratorINS6_10device_ptrI8ColoringEEEEE9Policy600ESC_PNS0_8NullTypeESC_SG_mN4cuda3std3__44lessISA_EESA_SF_EEvbT0_T1_T2_T3_T4_PT6_PT7_T5_NS1_7vsmem_tE --------------------------
	.section	.nv.shared._ZN3cub18CUB_300001_SM_10006detail10merge_sort30DeviceMergeSortBlockSortKernelINS2_10policy_hubIN6thrust24THRUST_300001_SM_1000_NS6detail15normal_iteratorINS6_10device_ptrI8ColoringEEEEE9Policy600ESC_PNS0_8NullTypeESC_SG_mN4cuda3std3__44lessISA_EESA_SF_EEvbT0_T1_T2_T3_T4_PT6_PT7_T5_NS1_7vsmem_tE,"aw",@nobits
	.sectionflags	@""
	.align	16
.nv.shared._ZN3cub18CUB_300001_SM_10006detail10merge_sort30DeviceMergeSortBlockSortKernelINS2_10policy_hubIN6thrust24THRUST_300001_SM_1000_NS6detail15normal_iteratorINS6_10device_ptrI8ColoringEEEEE9Policy600ESC_PNS0_8NullTypeESC_SG_mN4cuda3std3__44lessISA_EESA_SF_EEvbT0_T1_T2_T3_T4_PT6_PT7_T5_NS1_7vsmem_tE:
	.zero		11312


//--------------------- .nv.shared._ZN3cub18CUB_300001_SM_10006detail10merge_sort26DeviceMergeSortMergeKernelINS2_10policy_hubIN6thrust24THRUST_300001_SM_1000_NS6detail15normal_iteratorINS6_10device_ptrI8ColoringEEEEE9Policy600ESC_PNS0_8NullTypeESC_SG_jN4cuda3std3__44lessISA_EESA_SF_EEvbT2_T3_T4_PT6_PT7_T5_PSO_SO_NS1_7vsmem_tE --------------------------
	.section	.nv.shared._ZN3cub18CUB_300001_SM_10006detail10merge_sort26DeviceMergeSortMergeKernelINS2_10policy_hubIN6thrust24THRUST_300001_SM_1000_NS6detail15normal_iteratorINS6_10device_ptrI8ColoringEEEEE9Policy600ESC_PNS0_8NullTypeESC_SG_jN4cuda3std3__44lessISA_EESA_SF_EEvbT2_T3_T4_PT6_PT7_T5_PSO_SO_NS1_7vsmem_tE,"aw",@nobits
	.sectionflags	@""
	.align	16
.nv.shared._ZN3cub18CUB_300001_SM_10006detail10merge_sort26DeviceMergeSortMergeKernelINS2_10policy_hubIN6thrust24THRUST_300001_SM_1000_NS6detail15normal_iteratorINS6_10device_ptrI8ColoringEEEEE9Policy600ESC_PNS0_8NullTypeESC_SG_jN4cuda3std3__44lessISA_EESA_SF_EEvbT2_T3_T4_PT6_PT7_T5_PSO_SO_NS1_7vsmem_tE:
	.zero		11312


//--------------------- .nv.shared._ZN3cub18CUB_300001_SM_10006detail10merge_sort30DeviceMergeSortPartitionKernelIN6thrust24THRUST_300001_SM_1000_NS6detail15normal_iteratorINS5_10device_ptrI8ColoringEEEEjN4cuda3std3__44lessIS9_EES9_EEvbT_PT2_T0_SK_PSK_T1_SK_i --------------------------
	.section	.nv.shared._ZN3cub18CUB_300001_SM_10006detail10merge_sort30DeviceMergeSortPartitionKernelIN6thrust24THRUST_300001_SM_1000_NS6detail15normal_iteratorINS5_10device_ptrI8ColoringEEEEjN4cuda3std3__44lessIS9_EES9_EEvbT_PT2_T0_SK_PSK_T1_SK_i,"aw",@nobits
	.sectionflags	@""
	.align	16
	.zero		1024


//--------------------- .nv.shared._ZN3cub18CUB_300001_SM_10006detail10merge_sort30DeviceMergeSortBlockSortKernelINS2_10policy_hubIN6thrust24THRUST_300001_SM_1000_NS6detail15normal_iteratorINS6_10device_ptrI8ColoringEEEEE9Policy600ESC_PNS0_8NullTypeESC_SG_jN4cuda3std3__44lessISA_EESA_SF_EEvbT0_T1_T2_T3_T4_PT6_PT7_T5_NS1_7vsmem_tE --------------------------
	.section	.nv.shared._ZN3cub18CUB_300001_SM_10006detail10merge_sort30DeviceMergeSortBlockSortKernelINS2_10policy_hubIN6thrust24THRUST_300001_SM_1000_NS6detail15normal_iteratorINS6_10device_ptrI8ColoringEEEEE9Policy600ESC_PNS0_8NullTypeESC_SG_jN4cuda3std3__44lessISA_EESA_SF_EEvbT0_T1_T2_T3_T4_PT6_PT7_T5_NS1_7vsmem_tE,"aw",@nobits
	.sectionflags	@""
	.align	16
.nv.shared._ZN3cub18CUB_300001_SM_10006detail10merge_sort30DeviceMergeSortBlockSortKernelINS2_10policy_hubIN6thrust24THRUST_300001_SM_1000_NS6detail15normal_iteratorINS6_10device_ptrI8ColoringEEEEE9Policy600ESC_PNS0_8NullTypeESC_SG_jN4cuda3std3__44lessISA_EESA_SF_EEvbT0_T1_T2_T3_T4_PT6_PT7_T5_NS1_7vsmem_tE:
	.zero		11312


//--------------------- .nv.shared._ZN3cub18CUB_300001_SM_10006detail8for_each13static_kernelINS2_12policy_hub_t12policy_500_tEmN6thrust24THRUST_300001_SM_1000_NS8cuda_cub20__uninitialized_fill7functorINS7_10device_ptrI8ColoringEESC_EEEEvT0_T1_ --------------------------
	.section	.nv.shared._ZN3cub18CUB_300001_SM_10006detail8for_each13static_kernelINS2_12policy_hub_t12policy_500_tEmN6thrust24THRUST_300001_SM_1000_NS8cuda_cub20__uninitialized_fill7functorINS7_10device_ptrI8ColoringEESC_EEEEvT0_T1_,"aw",@nobits
	.sectionflags	@""
	.align	16
	.zero		1024


//--------------------- .nv.shared._ZN3cub18CUB_300001_SM_10006detail11EmptyKernelIvEEvv --------------------------
	.section	.nv.shared._ZN3cub18CUB_300001_SM_10006detail11EmptyKernelIvEEvv,"aw",@nobits
	.sectionflags	@""
	.align	16
	.zero		1024


//--------------------- .nv.shared._ZN6thrust24THRUST_300001_SM_1000_NS8cuda_cub4core6detail13_kernel_agentINS1_8__unique11UniqueAgentINS0_6detail15normal_iteratorINS0_10device_ptrI8ColoringEEEESC_N4cuda3std3__48equal_toISA_EEiPiEEJSC_SC_SH_SI_iN3cub18CUB_300001_SM_100013ScanTileStateIiLb1EEEmEEEvDpT0_ --------------------------
	.section	.nv.shared._ZN6thrust24THRUST_300001_SM_1000_NS8cuda_cub4core6detail13_kernel_agentINS1_8__unique11UniqueAgentINS0_6detail15normal_iteratorINS0_10device_ptrI8ColoringEEEESC_N4cuda3std3__48equal_toISA_EEiPiEEJSC_SC_SH_SI_iN3cub18CUB_300001_SM_100013ScanTileStateIiLb1EEEmEEEvDpT0_,"aw",@nobits
	.sectionflags	@""
	.align	16
	.zero		1024


//--------------------- .nv.shared._ZN6thrust24THRUST_300001_SM_1000_NS8cuda_cub4core6detail13_kernel_agentINS1_8__unique9InitAgentIN3cub18CUB_300001_SM_100013ScanTileStateIiLb1EEEPiiEEJSA_mSB_EEEvDpT0_ --------------------------
	.section	.nv.shared._ZN6thrust24THRUST_300001_SM_1000_NS8cuda_cub4core6detail13_kernel_agentINS1_8__unique9InitAgentIN3cub18CUB_300001_SM_100013ScanTileStateIiLb1EEEPiiEEJSA_mSB_EEEvDpT0_,"aw",@nobits
	.sectionflags	@""
	.align	16
	.zero		1024


//--------------------- .nv.shared._Z31find_canonical_colorings_kernelPKiS0_P8Coloringiii --------------------------
	.section	.nv.shared._Z31find_canonical_colorings_kernelPKiS0_P8Coloringiii,"aw",@nobits
	.sectionflags	@""
	.align	16
	.zero		1024


//--------------------- .nv.constant0._ZN3cub18CUB_300001_SM_10006detail10merge_sort26DeviceMergeSortMergeKernelINS2_10policy_hubIN6thrust24THRUST_300001_SM_1000_NS6detail15normal_iteratorINS6_10device_ptrI8ColoringEEEEE9Policy600ESC_PNS0_8NullTypeESC_SG_mN4cuda3std3__44lessISA_EESA_SF_EEvbT2_T3_T4_PT6_PT7_T5_PSO_SO_NS1_7vsmem_tE --------------------------
	.section	.nv.constant0._ZN3cub18CUB_300001_SM_10006detail10merge_sort26DeviceMergeSortMergeKernelINS2_10policy_hubIN6thrust24THRUST_300001_SM_1000_NS6detail15normal_iteratorINS6_10device_ptrI8ColoringEEEEE9Policy600ESC_PNS0_8NullTypeESC_SG_mN4cuda3std3__44lessISA_EESA_SF_EEvbT2_T3_T4_PT6_PT7_T5_PSO_SO_NS1_7vsmem_tE,"a",@progbits
	.sectionflags	@""
	.align	4
.nv.constant0._ZN3cub18CUB_300001_SM_10006detail10merge_sort26DeviceMergeSortMergeKernelINS2_10policy_hubIN6thrust24THRUST_300001_SM_1000_NS6detail15normal_iteratorINS6_10device_ptrI8ColoringEEEEE9Policy600ESC_PNS0_8NullTypeESC_SG_mN4cuda3std3__44lessISA_EESA_SF_EEvbT2_T3_T4_PT6_PT7_T5_PSO_SO_NS1_7vsmem_tE:
	.zero		976


//--------------------- .nv.constant0._ZN3cub18CUB_300001_SM_10006detail10merge_sort30DeviceMergeSortPartitionKernelIN6thrust24THRUST_300001_SM_1000_NS6detail15normal_iteratorINS5_10device_ptrI8ColoringEEEEmN4cuda3std3__44lessIS9_EES9_EEvbT_PT2_T0_SK_PSK_T1_SK_i --------------------------
	.section	.nv.constant0._ZN3cub18CUB_300001_SM_10006detail10merge_sort30DeviceMergeSortPartitionKernelIN6thrust24THRUST_300001_SM_1000_NS6detail15normal_iteratorINS5_10device_ptrI8ColoringEEEEmN4cuda3std3__44lessIS9_EES9_EEvbT_PT2_T0_SK_PSK_T1_SK_i,"a",@progbits
	.sectionflags	@""
	.align	4
.nv.constant0._ZN3cub18CUB_300001_SM_10006detail10merge_sort30DeviceMergeSortPartitionKernelIN6thrust24THRUST_300001_SM_1000_NS6detail15normal_iteratorINS5_10device_ptrI8ColoringEEEEmN4cuda3std3__44lessIS9_EES9_EEvbT_PT2_T0_SK_PSK_T1_SK_i:
	.zero		964


//--------------------- .nv.constant0._ZN3cub18CUB_300001_SM_10006detail10merge_sort30DeviceMergeSortBlockSortKernelINS2_10policy_hubIN6thrust24THRUST_300001_SM_1000_NS6detail15normal_iteratorINS6_10device_ptrI8ColoringEEEEE9Policy600ESC_PNS0_8NullTypeESC_SG_mN4cuda3std3__44lessISA_EESA_SF_EEvbT0_T1_T2_T3_T4_PT6_PT7_T5_NS1_7vsmem_tE --------------------------
	.section	.nv.constant0._ZN3cub18CUB_300001_SM_10006detail10merge_sort30DeviceMergeSortBlockSortKernelINS2_10policy_hubIN6thrust24THRUST_300001_SM_1000_NS6detail15normal_iteratorINS6_10device_ptrI8ColoringEEEEE9Policy600ESC_PNS0_8NullTypeESC_SG_mN4cuda3std3__44lessISA_EESA_SF_EEvbT0_T1_T2_T3_T4_PT6_PT7_T5_NS1_7vsmem_tE,"a",@progbits
	.sectionflags	@""
	.align	4
.nv.constant0._ZN3cub18CUB_300001_SM_10006detail10merge_sort30DeviceMergeSortBlockSortKernelINS2_10policy_hubIN6thrust24THRUST_300001_SM_1000_NS6detail15normal_iteratorINS6_10device_ptrI8ColoringEEEEE9Policy600ESC_PNS0_8NullTypeESC_SG_mN4cuda3std3__44lessISA_EESA_SF_EEvbT0_T1_T2_T3_T4_PT6_PT7_T5_NS1_7vsmem_tE:
	.zero		976


//--------------------- .nv.constant0._ZN3cub18CUB_300001_SM_10006detail10merge_sort26DeviceMergeSortMergeKernelINS2_10policy_hubIN6thrust24THRUST_300001_SM_1000_NS6detail15normal_iteratorINS6_10device_ptrI8ColoringEEEEE9Policy600ESC_PNS0_8NullTypeESC_SG_jN4cuda3std3__44lessISA_EESA_SF_EEvbT2_T3_T4_PT6_PT7_T5_PSO_SO_NS1_7vsmem_tE --------------------------
	.section	.nv.constant0._ZN3cub18CUB_300001_SM_10006detail10merge_sort26DeviceMergeSortMergeKernelINS2_10policy_hubIN6thrust24THRUST_300001_SM_1000_NS6detail15normal_iteratorINS6_10device_ptrI8ColoringEEEEE9Policy600ESC_PNS0_8NullTypeESC_SG_jN4cuda3std3__44lessISA_EESA_SF_EEvbT2_T3_T4_PT6_PT7_T5_PSO_SO_NS1_7vsmem_tE,"a",@progbits
	.sectionflags	@""
	.align	4
.nv.constant0._ZN3cub18CUB_300001_SM_10006detail10merge_sort26DeviceMergeSortMergeKernelINS2_10policy_hubIN6thrust24THRUST_300001_SM_1000_NS6detail15normal_iteratorINS6_10device_ptrI8ColoringEEEEE9Policy600ESC_PNS0_8NullTypeESC_SG_jN4cuda3std3__44lessISA_EESA_SF_EEvbT2_T3_T4_PT6_PT7_T5_PSO_SO_NS1_7vsmem_tE:
	.zero		976


//--------------------- .nv.constant0._ZN3cub18CUB_300001_SM_10006detail10merge_sort30DeviceMergeSortPartitionKernelIN6thrust24THRUST_300001_SM_1000_NS6detail15normal_iteratorINS5_10device_ptrI8ColoringEEEEjN4cuda3std3__44lessIS9_EES9_EEvbT_PT2_T0_SK_PSK_T1_SK_i --------------------------
	.section	.nv.constant0._ZN3cub18CUB_300001_SM_10006detail10merge_sort30DeviceMergeSortPartitionKernelIN6thrust24THRUST_300001_SM_1000_NS6detail15normal_iteratorINS5_10device_ptrI8ColoringEEEEjN4cuda3std3__44lessIS9_EES9_EEvbT_PT2_T0_SK_PSK_T1_SK_i,"a",@progbits
	.sectionflags	@""
	.align	4
.nv.constant0._ZN3cub18CUB_300001_SM_10006detail10merge_sort30DeviceMergeSortPartitionKernelIN6thrust24THRUST_300001_SM_1000_NS6detail15normal_iteratorINS5_10device_ptrI8ColoringEEEEjN4cuda3std3__44lessIS9_EES9_EEvbT_PT2_T0_SK_PSK_T1_SK_i:
	.zero		948


//--------------------- .nv.constant0._ZN3cub18CUB_300001_SM_10006detail10merge_sort30DeviceMergeSortBlockSortKernelINS2_10policy_hubIN6thrust24THRUST_300001_SM_1000_NS6detail15normal_iteratorINS6_10device_ptrI8ColoringEEEEE9Policy600ESC_PNS0_8NullTypeESC_SG_jN4cuda3std3__44lessISA_EESA_SF_EEvbT0_T1_T2_T3_T4_PT6_PT7_T5_NS1_7vsmem_tE --------------------------
	.section	.nv.constant0._ZN3cub18CUB_300001_SM_10006detail10merge_sort30DeviceMergeSortBlockSortKernelINS2_10policy_hubIN6thrust24THRUST_300001_SM_1000_NS6detail15normal_iteratorINS6_10device_ptrI8ColoringEEEEE9Policy600ESC_PNS0_8NullTypeESC_SG_jN4cuda3std3__44lessISA_EESA_SF_EEvbT0_T1_T2_T3_T4_PT6_PT7_T5_NS1_7vsmem_tE,"a",@progbits
	.sectionflags	@""
	.align	4
.nv.constant0._ZN3cub18CUB_300001_SM_10006detail10merge_sort30DeviceMergeSortBlockSortKernelINS2_10policy_hubIN6thrust24THRUST_300001_SM_1000_NS6detail15normal_iteratorINS6_10device_ptrI8ColoringEEEEE9Policy600ESC_PNS0_8NullTypeESC_SG_jN4cuda3std3__44lessISA_EESA_SF_EEvbT0_T1_T2_T3_T4_PT6_PT7_T5_NS1_7vsmem_tE:
	.zero		976


//--------------------- .nv.constant0._ZN3cub18CUB_300001_SM_10006detail8for_each13static_kernelINS2_12policy_hub_t12policy_500_tEmN6thrust24THRUST_300001_SM_1000_NS8cuda_cub20__uninitialized_fill7functorINS7_10device_ptrI8ColoringEESC_EEEEvT0_T1_ --------------------------
	.section	.nv.constant0._ZN3cub18CUB_300001_SM_10006detail8for_each13static_kernelINS2_12policy_hub_t12policy_500_tEmN6thrust24THRUST_300001_SM_1000_NS8cuda_cub20__uninitialized_fill7functorINS7_10device_ptrI8ColoringEESC_EEEEvT0_T1_,"a",@progbits
	.sectionflags	@""
	.align	4
.nv.constant0._ZN3cub18CUB_300001_SM_10006detail8for_each13static_kernelINS2_12policy_hub_t12policy_500_tEmN6thrust24THRUST_300001_SM_1000_NS8cuda_cub20__uninitialized_fill7functorINS7_10device_ptrI8ColoringEESC_EEEEvT0_T1_:
	.zero		952


//--------------------- .nv.constant0._ZN3cub18CUB_300001_SM_10006detail11EmptyKernelIvEEvv --------------------------
	.section	.nv.constant0._ZN3cub18CUB_300001_SM_10006detail11EmptyKernelIvEEvv,"a",@progbits
	.sectionflags	@""
	.align	4
.nv.constant0._ZN3cub18CUB_300001_SM_10006detail11EmptyKernelIvEEvv:
	.zero		896


//--------------------- .nv.constant0._ZN6thrust24THRUST_300001_SM_1000_NS8cuda_cub4core6detail13_kernel_agentINS1_8__unique11UniqueAgentINS0_6detail15normal_iteratorINS0_10device_ptrI8ColoringEEEESC_N4cuda3std3__48equal_toISA_EEiPiEEJSC_SC_SH_SI_iN3cub18CUB_300001_SM_100013ScanTileStateIiLb1EEEmEEEvDpT0_ --------------------------
	.section	.nv.constant0._ZN6thrust24THRUST_300001_SM_1000_NS8cuda_cub4core6detail13_kernel_agentINS1_8__unique11UniqueAgentINS0_6detail15normal_iteratorINS0_10device_ptrI8ColoringEEEESC_N4cuda3std3__48equal_toISA_EEiPiEEJSC_SC_SH_SI_iN3cub18CUB_300001_SM_100013ScanTileStateIiLb1EEEmEEEvDpT0_,"a",@progbits
	.sectionflags	@""
	.align	4
.nv.constant0._ZN6thrust24THRUST_300001_SM_1000_NS8cuda_cub4core6detail13_kernel_agentINS1_8__unique11UniqueAgentINS0_6detail15normal_iteratorINS0_10device_ptrI8ColoringEEEESC_N4cuda3std3__48equal_toISA_EEiPiEEJSC_SC_SH_SI_iN3cub18CUB_300001_SM_100013ScanTileStateIiLb1EEEmEEEvDpT0_:
	.zero		952


//--------------------- .nv.constant0._ZN6thrust24THRUST_300001_SM_1000_NS8cuda_cub4core6detail13_kernel_agentINS1_8__unique9InitAgentIN3cub18CUB_300001_SM_100013ScanTileStateIiLb1EEEPiiEEJSA_mSB_EEEvDpT0_ --------------------------
	.section	.nv.constant0._ZN6thrust24THRUST_300001_SM_1000_NS8cuda_cub4core6detail13_kernel_agentINS1_8__unique9InitAgentIN3cub18CUB_300001_SM_100013ScanTileStateIiLb1EEEPiiEEJSA_mSB_EEEvDpT0_,"a",@progbits
	.sectionflags	@""
	.align	4
.nv.constant0._ZN6thrust24THRUST_300001_SM_1000_NS8cuda_cub4core6detail13_kernel_agentINS1_8__unique9InitAgentIN3cub18CUB_300001_SM_100013ScanTileStateIiLb1EEEPiiEEJSA_mSB_EEEvDpT0_:
	.zero		920


//--------------------- .nv.constant0._Z31find_canonical_colorings_kernelPKiS0_P8Coloringiii --------------------------
	.section	.nv.constant0._Z31find_canonical_colorings_kernelPKiS0_P8Coloringiii,"a",@progbits
	.sectionflags	@""
	.align	4
.nv.constant0._Z31find_canonical_colorings_kernelPKiS0_P8Coloringiii:
	.zero		932


//--------------------- SYMBOLS --------------------------

	.type		.nv.reservedSmem.offset0,@object
	.size		.nv.reservedSmem.offset0,0x4
	.type		.nv.reservedSmem.cap,@object
	.size		.nv.reservedSmem.cap,0x4
